//
// Generated by NVIDIA NVVM Compiler
//
// Compiler Build ID: CL-36424714
// Cuda compilation tools, release 13.0, V13.0.88
// Based on NVVM 20.0.0
//

.version 9.0
.target sm_100
.address_size 64

	// .globl	_Z6GPU_rsPiS_m
// _ZZN3cub18CUB_300001_SM_10006detail10radix_sort31DeviceRadixSortSingleTileKernelINS1_5radix10policy_hubIiNS0_8NullTypeEyE10Policy1000ELNS0_9SortOrderE0EiS6_yNS1_21identity_decomposer_tEEEvPKT1_PSB_PKT2_PSF_T3_iiT4_E12temp_storage has been demoted
// _ZZN3cub18CUB_300001_SM_10006detail10radix_sort30DeviceRadixSortHistogramKernelINS1_5radix10policy_hubIiNS0_8NullTypeEyE10Policy1000ELNS0_9SortOrderE0EiyNS1_21identity_decomposer_tEEEvPT2_PKT1_SB_iiT3_E12temp_storage has been demoted
// _ZZN3cub18CUB_300001_SM_10006detail10radix_sort33DeviceRadixSortExclusiveSumKernelINS1_5radix10policy_hubIiNS0_8NullTypeEyE10Policy1000EyEEvPT0_E12temp_storage has been demoted
// _ZZN3cub18CUB_300001_SM_10006detail10radix_sort29DeviceRadixSortOnesweepKernelINS1_5radix10policy_hubIiNS0_8NullTypeEyE10Policy1000ELNS0_9SortOrderE0EiS6_yiiNS1_21identity_decomposer_tEEEvPT5_SC_PT3_PKSD_PT1_PKSH_PT2_PKSL_T4_iiT6_E1s has been demoted
.global .align 1 .b8 _ZN30_INTERNAL_bfe273bf_4_k_cu_main4cuda3std3__45__cpo5beginE[1];
.global .align 1 .b8 _ZN30_INTERNAL_bfe273bf_4_k_cu_main4cuda3std3__45__cpo3endE[1];
.global .align 1 .b8 _ZN30_INTERNAL_bfe273bf_4_k_cu_main4cuda3std3__45__cpo6cbeginE[1];
.global .align 1 .b8 _ZN30_INTERNAL_bfe273bf_4_k_cu_main4cuda3std3__45__cpo4cendE[1];
.global .align 1 .b8 _ZN30_INTERNAL_bfe273bf_4_k_cu_main4cuda3std3__45__cpo6rbeginE[1];
.global .align 1 .b8 _ZN30_INTERNAL_bfe273bf_4_k_cu_main4cuda3std3__45__cpo4rendE[1];
.global .align 1 .b8 _ZN30_INTERNAL_bfe273bf_4_k_cu_main4cuda3std3__45__cpo7crbeginE[1];
.global .align 1 .b8 _ZN30_INTERNAL_bfe273bf_4_k_cu_main4cuda3std3__45__cpo5crendE[1];
.global .align 1 .b8 _ZN30_INTERNAL_bfe273bf_4_k_cu_main4cuda3std3__432_GLOBAL__N__bfe273bf_4_k_cu_main6ignoreE[1];
.global .align 1 .b8 _ZN30_INTERNAL_bfe273bf_4_k_cu_main4cuda3std3__419piecewise_constructE[1];
.global .align 1 .b8 _ZN30_INTERNAL_bfe273bf_4_k_cu_main4cuda3std3__48in_placeE[1];
.global .align 1 .b8 _ZN30_INTERNAL_bfe273bf_4_k_cu_main4cuda3std3__420unreachable_sentinelE[1];
.global .align 1 .b8 _ZN30_INTERNAL_bfe273bf_4_k_cu_main4cuda3std3__47nulloptE[1];
.global .align 1 .b8 _ZN30_INTERNAL_bfe273bf_4_k_cu_main4cuda3std3__48unexpectE[1];
.global .align 1 .b8 _ZN30_INTERNAL_bfe273bf_4_k_cu_main4cuda3std6ranges3__45__cpo4swapE[1];
.global .align 1 .b8 _ZN30_INTERNAL_bfe273bf_4_k_cu_main4cuda3std6ranges3__45__cpo9iter_moveE[1];
.global .align 1 .b8 _ZN30_INTERNAL_bfe273bf_4_k_cu_main4cuda3std6ranges3__45__cpo5beginE[1];
.global .align 1 .b8 _ZN30_INTERNAL_bfe273bf_4_k_cu_main4cuda3std6ranges3__45__cpo3endE[1];
.global .align 1 .b8 _ZN30_INTERNAL_bfe273bf_4_k_cu_main4cuda3std6ranges3__45__cpo6cbeginE[1];
.global .align 1 .b8 _ZN30_INTERNAL_bfe273bf_4_k_cu_main4cuda3std6ranges3__45__cpo4cendE[1];
.global .align 1 .b8 _ZN30_INTERNAL_bfe273bf_4_k_cu_main4cuda3std6ranges3__45__cpo7advanceE[1];
.global .align 1 .b8 _ZN30_INTERNAL_bfe273bf_4_k_cu_main4cuda3std6ranges3__45__cpo9iter_swapE[1];
.global .align 1 .b8 _ZN30_INTERNAL_bfe273bf_4_k_cu_main4cuda3std6ranges3__45__cpo4nextE[1];
.global .align 1 .b8 _ZN30_INTERNAL_bfe273bf_4_k_cu_main4cuda3std6ranges3__45__cpo4prevE[1];
.global .align 1 .b8 _ZN30_INTERNAL_bfe273bf_4_k_cu_main4cuda3std6ranges3__45__cpo4dataE[1];
.global .align 1 .b8 _ZN30_INTERNAL_bfe273bf_4_k_cu_main4cuda3std6ranges3__45__cpo5cdataE[1];
.global .align 1 .b8 _ZN30_INTERNAL_bfe273bf_4_k_cu_main4cuda3std6ranges3__45__cpo4sizeE[1];
.global .align 1 .b8 _ZN30_INTERNAL_bfe273bf_4_k_cu_main4cuda3std6ranges3__45__cpo5ssizeE[1];
.global .align 1 .b8 _ZN30_INTERNAL_bfe273bf_4_k_cu_main4cuda3std6ranges3__45__cpo8distanceE[1];
.global .align 1 .b8 _ZN30_INTERNAL_bfe273bf_4_k_cu_main6thrust24THRUST_300001_SM_1000_NS8cuda_cub3parE[1];
.global .align 1 .b8 _ZN30_INTERNAL_bfe273bf_4_k_cu_main6thrust24THRUST_300001_SM_1000_NS8cuda_cub10par_nosyncE[1];
.global .align 1 .b8 _ZN30_INTERNAL_bfe273bf_4_k_cu_main6thrust24THRUST_300001_SM_1000_NS6system6detail10sequential3seqE[1];
.global .align 1 .b8 _ZN30_INTERNAL_bfe273bf_4_k_cu_main6thrust24THRUST_300001_SM_1000_NS6system3cpp3parE[1];
.global .align 1 .b8 _ZN30_INTERNAL_bfe273bf_4_k_cu_main6thrust24THRUST_300001_SM_1000_NS12placeholders2_1E[1];
.global .align 1 .b8 _ZN30_INTERNAL_bfe273bf_4_k_cu_main6thrust24THRUST_300001_SM_1000_NS12placeholders2_2E[1];
.global .align 1 .b8 _ZN30_INTERNAL_bfe273bf_4_k_cu_main6thrust24THRUST_300001_SM_1000_NS12placeholders2_3E[1];
.global .align 1 .b8 _ZN30_INTERNAL_bfe273bf_4_k_cu_main6thrust24THRUST_300001_SM_1000_NS12placeholders2_4E[1];
.global .align 1 .b8 _ZN30_INTERNAL_bfe273bf_4_k_cu_main6thrust24THRUST_300001_SM_1000_NS12placeholders2_5E[1];
.global .align 1 .b8 _ZN30_INTERNAL_bfe273bf_4_k_cu_main6thrust24THRUST_300001_SM_1000_NS12placeholders2_6E[1];
.global .align 1 .b8 _ZN30_INTERNAL_bfe273bf_4_k_cu_main6thrust24THRUST_300001_SM_1000_NS12placeholders2_7E[1];
.global .align 1 .b8 _ZN30_INTERNAL_bfe273bf_4_k_cu_main6thrust24THRUST_300001_SM_1000_NS12placeholders2_8E[1];
.global .align 1 .b8 _ZN30_INTERNAL_bfe273bf_4_k_cu_main6thrust24THRUST_300001_SM_1000_NS12placeholders2_9E[1];
.global .align 1 .b8 _ZN30_INTERNAL_bfe273bf_4_k_cu_main6thrust24THRUST_300001_SM_1000_NS12placeholders3_10E[1];
.global .align 1 .b8 _ZN30_INTERNAL_bfe273bf_4_k_cu_main6thrust24THRUST_300001_SM_1000_NS3seqE[1];
.global .align 1 .b8 _ZN30_INTERNAL_bfe273bf_4_k_cu_main6thrust24THRUST_300001_SM_1000_NS6deviceE[1];

.visible .entry _Z6GPU_rsPiS_m(
	.param .u64 .ptr .align 1 _Z6GPU_rsPiS_m_param_0,
	.param .u64 .ptr .align 1 _Z6GPU_rsPiS_m_param_1,
	.param .u64 _Z6GPU_rsPiS_m_param_2
)
{
	.reg .pred 	%p<75>;
	.reg .b32 	%r<235>;
	.reg .b64 	%rd<59>;

	ld.param.u64 	%rd26, [_Z6GPU_rsPiS_m_param_0];
	ld.param.u64 	%rd25, [_Z6GPU_rsPiS_m_param_2];
	cvta.to.global.u64 	%rd1, %rd26;
	mov.u32 	%r80, %tid.x;
	mov.u32 	%r81, %ctaid.x;
	mov.u32 	%r82, %ntid.x;
	mad.lo.s32 	%r195, %r81, %r82, %r80;
	cvt.s64.s32 	%rd53, %r195;
	setp.le.u64 	%p1, %rd25, %rd53;
	@%p1 bra 	$L__BB0_76;
	and.b64  	%rd3, %rd25, 15;
	and.b64  	%rd4, %rd25, 7;
	and.b64  	%rd5, %rd25, -16;
	and.b64  	%rd6, %rd25, 3;
	neg.s64 	%rd7, %rd5;
	mov.u32 	%r193, %nctaid.x;
$L__BB0_2:
	setp.lt.u64 	%p2, %rd25, 16;
	shl.b64 	%rd28, %rd53, 2;
	add.s64 	%rd9, %rd1, %rd28;
	mov.b32 	%r198, 0;
	mov.b64 	%rd57, 0;
	@%p2 bra 	$L__BB0_37;
	sub.s32 	%r196, 7, %r195;
	mov.b32 	%r198, 0;
	mov.b64 	%rd55, 0;
	mov.u64 	%rd54, %rd1;
$L__BB0_4:
	.pragma "nounroll";
	setp.eq.s32 	%p3, %r196, 7;
	@%p3 bra 	$L__BB0_6;
	ld.global.u32 	%r86, [%rd9];
	ld.global.u32 	%r87, [%rd54];
	setp.gt.s32 	%p4, %r86, %r87;
	selp.u32 	%r88, 1, 0, %p4;
	add.s32 	%r198, %r198, %r88;
$L__BB0_6:
	setp.eq.s32 	%p5, %r196, 6;
	shl.b64 	%rd30, %rd55, 2;
	and.b64  	%rd31, %rd30, 17179869120;
	add.s64 	%rd12, %rd1, %rd31;
	@%p5 bra 	$L__BB0_8;
	ld.global.u32 	%r89, [%rd9];
	ld.global.u32 	%r90, [%rd12+4];
	setp.gt.s32 	%p6, %r89, %r90;
	selp.u32 	%r91, 1, 0, %p6;
	add.s32 	%r198, %r198, %r91;
$L__BB0_8:
	setp.eq.s32 	%p7, %r196, 5;
	@%p7 bra 	$L__BB0_10;
	ld.global.u32 	%r92, [%rd9];
	ld.global.u32 	%r93, [%rd12+8];
	setp.gt.s32 	%p8, %r92, %r93;
	selp.u32 	%r94, 1, 0, %p8;
	add.s32 	%r198, %r198, %r94;
$L__BB0_10:
	setp.eq.s32 	%p9, %r196, 4;
	@%p9 bra 	$L__BB0_12;
	ld.global.u32 	%r95, [%rd9];
	ld.global.u32 	%r96, [%rd12+12];
	setp.gt.s32 	%p10, %r95, %r96;
	selp.u32 	%r97, 1, 0, %p10;
	add.s32 	%r198, %r198, %r97;
$L__BB0_12:
	setp.eq.s32 	%p11, %r196, 3;
	@%p11 bra 	$L__BB0_14;
	ld.global.u32 	%r98, [%rd9];
	ld.global.u32 	%r99, [%rd12+16];
	setp.gt.s32 	%p12, %r98, %r99;
	selp.u32 	%r100, 1, 0, %p12;
	add.s32 	%r198, %r198, %r100;
$L__BB0_14:
	setp.eq.s32 	%p13, %r196, 2;
	@%p13 bra 	$L__BB0_16;
	ld.global.u32 	%r101, [%rd9];
	ld.global.u32 	%r102, [%rd12+20];
	setp.gt.s32 	%p14, %r101, %r102;
	selp.u32 	%r103, 1, 0, %p14;
	add.s32 	%r198, %r198, %r103;
$L__BB0_16:
	setp.eq.s32 	%p15, %r196, 1;
	@%p15 bra 	$L__BB0_18;
	ld.global.u32 	%r104, [%rd9];
	ld.global.u32 	%r105, [%rd12+24];
	setp.gt.s32 	%p16, %r104, %r105;
	selp.u32 	%r106, 1, 0, %p16;
	add.s32 	%r198, %r198, %r106;
$L__BB0_18:
	add.s32 	%r20, %r196, 8;
	setp.eq.s32 	%p17, %r20, 8;
	@%p17 bra 	$L__BB0_20;
	ld.global.u32 	%r107, [%rd9];
	ld.global.u32 	%r108, [%rd12+28];
	setp.gt.s32 	%p18, %r107, %r108;
	selp.u32 	%r109, 1, 0, %p18;
	add.s32 	%r198, %r198, %r109;
$L__BB0_20:
	setp.eq.s32 	%p19, %r196, -1;
	@%p19 bra 	$L__BB0_22;
	ld.global.u32 	%r110, [%rd9];
	ld.global.u32 	%r111, [%rd12+32];
	setp.gt.s32 	%p20, %r110, %r111;
	selp.u32 	%r112, 1, 0, %p20;
	add.s32 	%r198, %r198, %r112;
$L__BB0_22:
	setp.eq.s32 	%p21, %r196, -2;
	@%p21 bra 	$L__BB0_24;
	ld.global.u32 	%r113, [%rd9];
	ld.global.u32 	%r114, [%rd12+36];
	setp.gt.s32 	%p22, %r113, %r114;
	selp.u32 	%r115, 1, 0, %p22;
	add.s32 	%r198, %r198, %r115;
$L__BB0_24:
	setp.eq.s32 	%p23, %r196, -3;
	@%p23 bra 	$L__BB0_26;
	ld.global.u32 	%r116, [%rd9];
	ld.global.u32 	%r117, [%rd12+40];
	setp.gt.s32 	%p24, %r116, %r117;
	selp.u32 	%r118, 1, 0, %p24;
	add.s32 	%r198, %r198, %r118;
$L__BB0_26:
	setp.eq.s32 	%p25, %r196, -4;
	@%p25 bra 	$L__BB0_28;
	ld.global.u32 	%r119, [%rd9];
	ld.global.u32 	%r120, [%rd12+44];
	setp.gt.s32 	%p26, %r119, %r120;
	selp.u32 	%r121, 1, 0, %p26;
	add.s32 	%r198, %r198, %r121;
$L__BB0_28:
	setp.eq.s32 	%p27, %r196, -5;
	@%p27 bra 	$L__BB0_30;
	ld.global.u32 	%r122, [%rd9];
	ld.global.u32 	%r123, [%rd12+48];
	setp.gt.s32 	%p28, %r122, %r123;
	selp.u32 	%r124, 1, 0, %p28;
	add.s32 	%r198, %r198, %r124;
$L__BB0_30:
	setp.eq.s32 	%p29, %r196, -6;
	@%p29 bra 	$L__BB0_32;
	ld.global.u32 	%r125, [%rd9];
	ld.global.u32 	%r126, [%rd12+52];
	setp.gt.s32 	%p30, %r125, %r126;
	selp.u32 	%r127, 1, 0, %p30;
	add.s32 	%r198, %r198, %r127;
$L__BB0_32:
	setp.eq.s32 	%p31, %r20, 1;
	@%p31 bra 	$L__BB0_34;
	ld.global.u32 	%r128, [%rd9];
	ld.global.u32 	%r129, [%rd12+56];
	setp.gt.s32 	%p32, %r128, %r129;
	selp.u32 	%r130, 1, 0, %p32;
	add.s32 	%r198, %r198, %r130;
$L__BB0_34:
	setp.eq.s32 	%p33, %r196, -8;
	@%p33 bra 	$L__BB0_36;
	ld.global.u32 	%r131, [%rd9];
	ld.global.u32 	%r132, [%rd12+60];
	setp.gt.s32 	%p34, %r131, %r132;
	selp.u32 	%r133, 1, 0, %p34;
	add.s32 	%r198, %r198, %r133;
$L__BB0_36:
	add.s64 	%rd55, %rd55, 16;
	add.s64 	%rd32, %rd7, %rd55;
	add.s32 	%r196, %r196, 16;
	add.s64 	%rd54, %rd54, 64;
	setp.ne.s64 	%p35, %rd32, 0;
	mov.u64 	%rd57, %rd5;
	@%p35 bra 	$L__BB0_4;
$L__BB0_37:
	setp.eq.s64 	%p36, %rd3, 0;
	@%p36 bra 	$L__BB0_75;
	add.s64 	%rd33, %rd3, -1;
	setp.lt.u64 	%p37, %rd33, 7;
	@%p37 bra 	$L__BB0_56;
	cvt.u32.u64 	%r42, %rd57;
	setp.eq.s32 	%p38, %r195, %r42;
	@%p38 bra 	$L__BB0_41;
	ld.global.u32 	%r135, [%rd9];
	shl.b64 	%rd34, %rd57, 2;
	add.s64 	%rd35, %rd1, %rd34;
	ld.global.u32 	%r136, [%rd35];
	setp.gt.s32 	%p39, %r135, %r136;
	selp.u32 	%r137, 1, 0, %p39;
	add.s32 	%r198, %r198, %r137;
$L__BB0_41:
	add.s32 	%r138, %r42, 1;
	setp.eq.s32 	%p40, %r138, %r195;
	shl.b64 	%rd36, %rd57, 2;
	and.b64  	%rd37, %rd36, 17179869180;
	add.s64 	%rd16, %rd1, %rd37;
	@%p40 bra 	$L__BB0_43;
	ld.global.u32 	%r139, [%rd9];
	ld.global.u32 	%r140, [%rd16+4];
	setp.gt.s32 	%p41, %r139, %r140;
	selp.u32 	%r141, 1, 0, %p41;
	add.s32 	%r198, %r198, %r141;
$L__BB0_43:
	add.s32 	%r142, %r42, 2;
	setp.eq.s32 	%p42, %r142, %r195;
	@%p42 bra 	$L__BB0_45;
	ld.global.u32 	%r143, [%rd9];
	ld.global.u32 	%r144, [%rd16+8];
	setp.gt.s32 	%p43, %r143, %r144;
	selp.u32 	%r145, 1, 0, %p43;
	add.s32 	%r198, %r198, %r145;
$L__BB0_45:
	add.s32 	%r146, %r42, 3;
	setp.eq.s32 	%p44, %r146, %r195;
	@%p44 bra 	$L__BB0_47;
	ld.global.u32 	%r147, [%rd9];
	ld.global.u32 	%r148, [%rd16+12];
	setp.gt.s32 	%p45, %r147, %r148;
	selp.u32 	%r149, 1, 0, %p45;
	add.s32 	%r198, %r198, %r149;
$L__BB0_47:
	add.s32 	%r150, %r42, 4;
	setp.eq.s32 	%p46, %r150, %r195;
	@%p46 bra 	$L__BB0_49;
	ld.global.u32 	%r151, [%rd9];
	ld.global.u32 	%r152, [%rd16+16];
	setp.gt.s32 	%p47, %r151, %r152;
	selp.u32 	%r153, 1, 0, %p47;
	add.s32 	%r198, %r198, %r153;
$L__BB0_49:
	add.s32 	%r154, %r42, 5;
	setp.eq.s32 	%p48, %r154, %r195;
	@%p48 bra 	$L__BB0_51;
	ld.global.u32 	%r155, [%rd9];
	ld.global.u32 	%r156, [%rd16+20];
	setp.gt.s32 	%p49, %r155, %r156;
	selp.u32 	%r157, 1, 0, %p49;
	add.s32 	%r198, %r198, %r157;
$L__BB0_51:
	add.s32 	%r158, %r42, 6;
	setp.eq.s32 	%p50, %r158, %r195;
	@%p50 bra 	$L__BB0_53;
	ld.global.u32 	%r159, [%rd9];
	ld.global.u32 	%r160, [%rd16+24];
	setp.gt.s32 	%p51, %r159, %r160;
	selp.u32 	%r161, 1, 0, %p51;
	add.s32 	%r198, %r198, %r161;
$L__BB0_53:
	add.s32 	%r162, %r42, 7;
	setp.eq.s32 	%p52, %r162, %r195;
	@%p52 bra 	$L__BB0_55;
	ld.global.u32 	%r163, [%rd9];
	ld.global.u32 	%r164, [%rd16+28];
	setp.gt.s32 	%p53, %r163, %r164;
	selp.u32 	%r165, 1, 0, %p53;
	add.s32 	%r198, %r198, %r165;
$L__BB0_55:
	add.s64 	%rd38, %rd57, 8;
	and.b64  	%rd57, %rd38, 4294967295;
$L__BB0_56:
	setp.eq.s64 	%p54, %rd4, 0;
	@%p54 bra 	$L__BB0_75;
	add.s64 	%rd39, %rd4, -1;
	setp.lt.u64 	%p55, %rd39, 3;
	@%p55 bra 	$L__BB0_67;
	cvt.u32.u64 	%r61, %rd57;
	setp.eq.s32 	%p56, %r195, %r61;
	@%p56 bra 	$L__BB0_60;
	ld.global.u32 	%r167, [%rd9];
	shl.b64 	%rd40, %rd57, 2;
	add.s64 	%rd41, %rd1, %rd40;
	ld.global.u32 	%r168, [%rd41];
	setp.gt.s32 	%p57, %r167, %r168;
	selp.u32 	%r169, 1, 0, %p57;
	add.s32 	%r198, %r198, %r169;
$L__BB0_60:
	add.s32 	%r170, %r61, 1;
	setp.eq.s32 	%p58, %r170, %r195;
	shl.b64 	%rd42, %rd57, 2;
	and.b64  	%rd43, %rd42, 17179869180;
	add.s64 	%rd19, %rd1, %rd43;
	@%p58 bra 	$L__BB0_62;
	ld.global.u32 	%r171, [%rd9];
	ld.global.u32 	%r172, [%rd19+4];
	setp.gt.s32 	%p59, %r171, %r172;
	selp.u32 	%r173, 1, 0, %p59;
	add.s32 	%r198, %r198, %r173;
$L__BB0_62:
	add.s32 	%r174, %r61, 2;
	setp.eq.s32 	%p60, %r174, %r195;
	@%p60 bra 	$L__BB0_64;
	ld.global.u32 	%r175, [%rd9];
	ld.global.u32 	%r176, [%rd19+8];
	setp.gt.s32 	%p61, %r175, %r176;
	selp.u32 	%r177, 1, 0, %p61;
	add.s32 	%r198, %r198, %r177;
$L__BB0_64:
	add.s32 	%r178, %r61, 3;
	setp.eq.s32 	%p62, %r178, %r195;
	@%p62 bra 	$L__BB0_66;
	ld.global.u32 	%r179, [%rd9];
	ld.global.u32 	%r180, [%rd19+12];
	setp.gt.s32 	%p63, %r179, %r180;
	selp.u32 	%r181, 1, 0, %p63;
	add.s32 	%r198, %r198, %r181;
$L__BB0_66:
	add.s64 	%rd44, %rd57, 4;
	and.b64  	%rd57, %rd44, 4294967295;
$L__BB0_67:
	setp.eq.s64 	%p64, %rd6, 0;
	@%p64 bra 	$L__BB0_75;
	cvt.u32.u64 	%r72, %rd57;
	setp.eq.s32 	%p65, %r195, %r72;
	@%p65 bra 	$L__BB0_70;
	ld.global.u32 	%r182, [%rd9];
	shl.b64 	%rd45, %rd57, 2;
	add.s64 	%rd46, %rd1, %rd45;
	ld.global.u32 	%r183, [%rd46];
	setp.gt.s32 	%p66, %r182, %r183;
	selp.u32 	%r184, 1, 0, %p66;
	add.s32 	%r198, %r198, %r184;
$L__BB0_70:
	setp.eq.s64 	%p67, %rd6, 1;
	@%p67 bra 	$L__BB0_75;
	add.s32 	%r185, %r72, 1;
	setp.eq.s32 	%p68, %r185, %r195;
	shl.b64 	%rd47, %rd57, 2;
	and.b64  	%rd48, %rd47, 17179869180;
	add.s64 	%rd22, %rd1, %rd48;
	@%p68 bra 	$L__BB0_73;
	ld.global.u32 	%r186, [%rd9];
	ld.global.u32 	%r187, [%rd22+4];
	setp.gt.s32 	%p69, %r186, %r187;
	selp.u32 	%r188, 1, 0, %p69;
	add.s32 	%r198, %r198, %r188;
$L__BB0_73:
	setp.eq.s64 	%p70, %rd6, 2;
	add.s32 	%r189, %r72, 2;
	setp.eq.s32 	%p71, %r189, %r195;
	or.pred  	%p72, %p70, %p71;
	@%p72 bra 	$L__BB0_75;
	ld.global.u32 	%r190, [%rd9];
	ld.global.u32 	%r191, [%rd22+8];
	setp.gt.s32 	%p73, %r190, %r191;
	selp.u32 	%r192, 1, 0, %p73;
	add.s32 	%r198, %r198, %r192;
$L__BB0_75:
	ld.param.u64 	%rd52, [_Z6GPU_rsPiS_m_param_1];
	cvta.to.global.u64 	%rd49, %rd52;
	add.s64 	%rd51, %rd49, %rd28;
	st.global.u32 	[%rd51], %r198;
	mad.lo.s32 	%r195, %r193, %r82, %r195;
	cvt.s64.s32 	%rd53, %r195;
	setp.gt.u64 	%p74, %rd25, %rd53;
	@%p74 bra 	$L__BB0_2;
$L__BB0_76:
	ret;

}
	// .globl	_Z16GPU_rs_set_ranksPiS_S_m
.visible .entry _Z16GPU_rs_set_ranksPiS_S_m(
	.param .u64 .ptr .align 1 _Z16GPU_rs_set_ranksPiS_S_m_param_0,
	.param .u64 .ptr .align 1 _Z16GPU_rs_set_ranksPiS_S_m_param_1,
	.param .u64 .ptr .align 1 _Z16GPU_rs_set_ranksPiS_S_m_param_2,
	.param .u64 _Z16GPU_rs_set_ranksPiS_S_m_param_3
)
{
	.reg .pred 	%p<3>;
	.reg .b32 	%r<12>;
	.reg .b64 	%rd<17>;

	ld.param.u64 	%rd7, [_Z16GPU_rs_set_ranksPiS_S_m_param_0];
	ld.param.u64 	%rd8, [_Z16GPU_rs_set_ranksPiS_S_m_param_1];
	ld.param.u64 	%rd9, [_Z16GPU_rs_set_ranksPiS_S_m_param_2];
	ld.param.u64 	%rd10, [_Z16GPU_rs_set_ranksPiS_S_m_param_3];
	mov.u32 	%r6, %tid.x;
	mov.u32 	%r7, %ctaid.x;
	mov.u32 	%r1, %ntid.x;
	mad.lo.s32 	%r11, %r7, %r1, %r6;
	cvt.s64.s32 	%rd16, %r11;
	setp.le.u64 	%p1, %rd10, %rd16;
	@%p1 bra 	$L__BB1_3;
	mov.u32 	%r8, %nctaid.x;
	mul.lo.s32 	%r3, %r8, %r1;
	cvta.to.global.u64 	%rd2, %rd7;
	cvta.to.global.u64 	%rd3, %rd8;
	cvta.to.global.u64 	%rd4, %rd9;
$L__BB1_2:
	shl.b64 	%rd11, %rd16, 2;
	add.s64 	%rd12, %rd2, %rd11;
	ld.global.u32 	%r9, [%rd12];
	add.s64 	%rd13, %rd3, %rd11;
	ld.global.u32 	%r10, [%rd13];
	mul.wide.s32 	%rd14, %r10, 4;
	add.s64 	%rd15, %rd4, %rd14;
	st.global.u32 	[%rd15], %r9;
	add.s32 	%r11, %r11, %r3;
	cvt.s64.s32 	%rd16, %r11;
	setp.gt.u64 	%p2, %rd10, %rd16;
	@%p2 bra 	$L__BB1_2;
$L__BB1_3:
	ret;

}
	// .globl	_Z11GPU_oes_oddPim
.visible .entry _Z11GPU_oes_oddPim(
	.param .u64 .ptr .align 1 _Z11GPU_oes_oddPim_param_0,
	.param .u64 _Z11GPU_oes_oddPim_param_1
)
{
	.reg .pred 	%p<5>;
	.reg .b32 	%r<15>;
	.reg .b64 	%rd<12>;

	ld.param.u64 	%rd7, [_Z11GPU_oes_oddPim_param_0];
	ld.param.u64 	%rd8, [_Z11GPU_oes_oddPim_param_1];
	mov.u32 	%r8, %tid.x;
	mov.u32 	%r9, %ctaid.x;
	mov.u32 	%r1, %ntid.x;
	mad.lo.s32 	%r14, %r9, %r1, %r8;
	and.b32  	%r10, %r14, -2147483647;
	setp.ne.s32 	%p1, %r10, 1;
	@%p1 bra 	$L__BB2_6;
	add.s32 	%r11, %r14, 1;
	cvt.u64.u32 	%rd11, %r11;
	setp.le.u64 	%p2, %rd8, %rd11;
	@%p2 bra 	$L__BB2_6;
	cvta.to.global.u64 	%rd2, %rd7;
	mov.u32 	%r12, %nctaid.x;
	mul.lo.s32 	%r3, %r12, %r1;
$L__BB2_3:
	mul.wide.s32 	%rd9, %r14, 4;
	add.s64 	%rd4, %rd2, %rd9;
	ld.global.u32 	%r5, [%rd4];
	shl.b64 	%rd10, %rd11, 2;
	add.s64 	%rd5, %rd2, %rd10;
	ld.global.u32 	%r6, [%rd5];
	setp.le.s32 	%p3, %r5, %r6;
	@%p3 bra 	$L__BB2_5;
	st.global.u32 	[%rd4], %r6;
	st.global.u32 	[%rd5], %r5;
$L__BB2_5:
	add.s32 	%r14, %r14, %r3;
	add.s32 	%r13, %r14, 1;
	cvt.s64.s32 	%rd11, %r13;
	setp.gt.u64 	%p4, %rd8, %rd11;
	@%p4 bra 	$L__BB2_3;
$L__BB2_6:
	ret;

}
	// .globl	_Z12GPU_oes_evenPim
.visible .entry _Z12GPU_oes_evenPim(
	.param .u64 .ptr .align 1 _Z12GPU_oes_evenPim_param_0,
	.param .u64 _Z12GPU_oes_evenPim_param_1
)
{
	.reg .pred 	%p<5>;
	.reg .b32 	%r<15>;
	.reg .b64 	%rd<12>;

	ld.param.u64 	%rd7, [_Z12GPU_oes_evenPim_param_0];
	ld.param.u64 	%rd8, [_Z12GPU_oes_evenPim_param_1];
	mov.u32 	%r8, %tid.x;
	mov.u32 	%r9, %ctaid.x;
	mov.u32 	%r1, %ntid.x;
	mad.lo.s32 	%r14, %r9, %r1, %r8;
	and.b32  	%r10, %r14, 1;
	setp.eq.b32 	%p1, %r10, 1;
	@%p1 bra 	$L__BB3_6;
	add.s32 	%r11, %r14, 1;
	cvt.s64.s32 	%rd11, %r11;
	setp.le.u64 	%p2, %rd8, %rd11;
	@%p2 bra 	$L__BB3_6;
	cvta.to.global.u64 	%rd2, %rd7;
	mov.u32 	%r12, %nctaid.x;
	mul.lo.s32 	%r3, %r12, %r1;
$L__BB3_3:
	mul.wide.s32 	%rd9, %r14, 4;
	add.s64 	%rd4, %rd2, %rd9;
	ld.global.u32 	%r5, [%rd4];
	shl.b64 	%rd10, %rd11, 2;
	add.s64 	%rd5, %rd2, %rd10;
	ld.global.u32 	%r6, [%rd5];
	setp.le.s32 	%p3, %r5, %r6;
	@%p3 bra 	$L__BB3_5;
	st.global.u32 	[%rd4], %r6;
	st.global.u32 	[%rd5], %r5;
$L__BB3_5:
	add.s32 	%r14, %r14, %r3;
	add.s32 	%r13, %r14, 1;
	cvt.s64.s32 	%rd11, %r13;
	setp.gt.u64 	%p4, %rd8, %rd11;
	@%p4 bra 	$L__BB3_3;
$L__BB3_6:
	ret;

}
	// .globl	_ZN3cub18CUB_300001_SM_10006detail11EmptyKernelIvEEvv
.visible .entry _ZN3cub18CUB_300001_SM_10006detail11EmptyKernelIvEEvv()
{


	ret;

}
	// .globl	_ZN3cub18CUB_300001_SM_10006detail10radix_sort31DeviceRadixSortSingleTileKernelINS1_5radix10policy_hubIiNS0_8NullTypeEyE10Policy1000ELNS0_9SortOrderE0EiS6_yNS1_21identity_decomposer_tEEEvPKT1_PSB_PKT2_PSF_T3_iiT4_
.visible .entry _ZN3cub18CUB_300001_SM_10006detail10radix_sort31DeviceRadixSortSingleTileKernelINS1_5radix10policy_hubIiNS0_8NullTypeEyE10Policy1000ELNS0_9SortOrderE0EiS6_yNS1_21identity_decomposer_tEEEvPKT1_PSB_PKT2_PSF_T3_iiT4_(
	.param .u64 .ptr .align 1 _ZN3cub18CUB_300001_SM_10006detail10radix_sort31DeviceRadixSortSingleTileKernelINS1_5radix10policy_hubIiNS0_8NullTypeEyE10Policy1000ELNS0_9SortOrderE0EiS6_yNS1_21identity_decomposer_tEEEvPKT1_PSB_PKT2_PSF_T3_iiT4__param_0,
	.param .u64 .ptr .align 1 _ZN3cub18CUB_300001_SM_10006detail10radix_sort31DeviceRadixSortSingleTileKernelINS1_5radix10policy_hubIiNS0_8NullTypeEyE10Policy1000ELNS0_9SortOrderE0EiS6_yNS1_21identity_decomposer_tEEEvPKT1_PSB_PKT2_PSF_T3_iiT4__param_1,
	.param .u64 .ptr .align 1 _ZN3cub18CUB_300001_SM_10006detail10radix_sort31DeviceRadixSortSingleTileKernelINS1_5radix10policy_hubIiNS0_8NullTypeEyE10Policy1000ELNS0_9SortOrderE0EiS6_yNS1_21identity_decomposer_tEEEvPKT1_PSB_PKT2_PSF_T3_iiT4__param_2,
	.param .u64 .ptr .align 1 _ZN3cub18CUB_300001_SM_10006detail10radix_sort31DeviceRadixSortSingleTileKernelINS1_5radix10policy_hubIiNS0_8NullTypeEyE10Policy1000ELNS0_9SortOrderE0EiS6_yNS1_21identity_decomposer_tEEEvPKT1_PSB_PKT2_PSF_T3_iiT4__param_3,
	.param .u64 _ZN3cub18CUB_300001_SM_10006detail10radix_sort31DeviceRadixSortSingleTileKernelINS1_5radix10policy_hubIiNS0_8NullTypeEyE10Policy1000ELNS0_9SortOrderE0EiS6_yNS1_21identity_decomposer_tEEEvPKT1_PSB_PKT2_PSF_T3_iiT4__param_4,
	.param .u32 _ZN3cub18CUB_300001_SM_10006detail10radix_sort31DeviceRadixSortSingleTileKernelINS1_5radix10policy_hubIiNS0_8NullTypeEyE10Policy1000ELNS0_9SortOrderE0EiS6_yNS1_21identity_decomposer_tEEEvPKT1_PSB_PKT2_PSF_T3_iiT4__param_5,
	.param .u32 _ZN3cub18CUB_300001_SM_10006detail10radix_sort31DeviceRadixSortSingleTileKernelINS1_5radix10policy_hubIiNS0_8NullTypeEyE10Policy1000ELNS0_9SortOrderE0EiS6_yNS1_21identity_decomposer_tEEEvPKT1_PSB_PKT2_PSF_T3_iiT4__param_6,
	.param .align 1 .b8 _ZN3cub18CUB_300001_SM_10006detail10radix_sort31DeviceRadixSortSingleTileKernelINS1_5radix10policy_hubIiNS0_8NullTypeEyE10Policy1000ELNS0_9SortOrderE0EiS6_yNS1_21identity_decomposer_tEEEvPKT1_PSB_PKT2_PSF_T3_iiT4__param_7[1]
)
.maxntid 256
.minnctapersm 1
{
	.reg .pred 	%p<52>;
	.reg .b16 	%rs<39>;
	.reg .b32 	%r<744>;
	.reg .b64 	%rd<29>;
	// demoted variable
	.shared .align 16 .b8 _ZZN3cub18CUB_300001_SM_10006detail10radix_sort31DeviceRadixSortSingleTileKernelINS1_5radix10policy_hubIiNS0_8NullTypeEyE10Policy1000ELNS0_9SortOrderE0EiS6_yNS1_21identity_decomposer_tEEEvPKT1_PSB_PKT2_PSF_T3_iiT4_E12temp_storage[33856];
	ld.param.u64 	%rd5, [_ZN3cub18CUB_300001_SM_10006detail10radix_sort31DeviceRadixSortSingleTileKernelINS1_5radix10policy_hubIiNS0_8NullTypeEyE10Policy1000ELNS0_9SortOrderE0EiS6_yNS1_21identity_decomposer_tEEEvPKT1_PSB_PKT2_PSF_T3_iiT4__param_0];
	ld.param.u64 	%rd3, [_ZN3cub18CUB_300001_SM_10006detail10radix_sort31DeviceRadixSortSingleTileKernelINS1_5radix10policy_hubIiNS0_8NullTypeEyE10Policy1000ELNS0_9SortOrderE0EiS6_yNS1_21identity_decomposer_tEEEvPKT1_PSB_PKT2_PSF_T3_iiT4__param_1];
	ld.param.u64 	%rd4, [_ZN3cub18CUB_300001_SM_10006detail10radix_sort31DeviceRadixSortSingleTileKernelINS1_5radix10policy_hubIiNS0_8NullTypeEyE10Policy1000ELNS0_9SortOrderE0EiS6_yNS1_21identity_decomposer_tEEEvPKT1_PSB_PKT2_PSF_T3_iiT4__param_4];
	ld.param.u32 	%r189, [_ZN3cub18CUB_300001_SM_10006detail10radix_sort31DeviceRadixSortSingleTileKernelINS1_5radix10policy_hubIiNS0_8NullTypeEyE10Policy1000ELNS0_9SortOrderE0EiS6_yNS1_21identity_decomposer_tEEEvPKT1_PSB_PKT2_PSF_T3_iiT4__param_5];
	ld.param.u32 	%r190, [_ZN3cub18CUB_300001_SM_10006detail10radix_sort31DeviceRadixSortSingleTileKernelINS1_5radix10policy_hubIiNS0_8NullTypeEyE10Policy1000ELNS0_9SortOrderE0EiS6_yNS1_21identity_decomposer_tEEEvPKT1_PSB_PKT2_PSF_T3_iiT4__param_6];
	cvta.to.global.u64 	%rd6, %rd5;
	cvt.u32.u64 	%r1, %rd4;
	mov.u32 	%r2, %tid.x;
	mul.lo.s32 	%r3, %r2, 19;
	setp.ge.s32 	%p1, %r3, %r1;
	mul.wide.u32 	%rd7, %r3, 4;
	add.s64 	%rd1, %rd6, %rd7;
	mov.b32 	%r741, -1;
	@%p1 bra 	$L__BB5_2;
	ld.global.u32 	%r192, [%rd1];
	xor.b32  	%r741, %r192, -2147483648;
$L__BB5_2:
	add.s32 	%r194, %r3, 1;
	setp.ge.s32 	%p2, %r194, %r1;
	mov.b32 	%r740, -1;
	@%p2 bra 	$L__BB5_4;
	ld.global.u32 	%r195, [%rd1+4];
	xor.b32  	%r740, %r195, -2147483648;
$L__BB5_4:
	add.s32 	%r197, %r3, 2;
	setp.ge.s32 	%p3, %r197, %r1;
	mov.b32 	%r739, -1;
	@%p3 bra 	$L__BB5_6;
	ld.global.u32 	%r198, [%rd1+8];
	xor.b32  	%r739, %r198, -2147483648;
$L__BB5_6:
	add.s32 	%r200, %r3, 3;
	setp.ge.s32 	%p4, %r200, %r1;
	mov.b32 	%r738, -1;
	@%p4 bra 	$L__BB5_8;
	ld.global.u32 	%r201, [%rd1+12];
	xor.b32  	%r738, %r201, -2147483648;
$L__BB5_8:
	add.s32 	%r203, %r3, 4;
	setp.ge.s32 	%p5, %r203, %r1;
	mov.b32 	%r737, -1;
	@%p5 bra 	$L__BB5_10;
	ld.global.u32 	%r204, [%rd1+16];
	xor.b32  	%r737, %r204, -2147483648;
$L__BB5_10:
	add.s32 	%r206, %r3, 5;
	setp.ge.s32 	%p6, %r206, %r1;
	mov.b32 	%r736, -1;
	@%p6 bra 	$L__BB5_12;
	ld.global.u32 	%r207, [%rd1+20];
	xor.b32  	%r736, %r207, -2147483648;
$L__BB5_12:
	add.s32 	%r209, %r3, 6;
	setp.ge.s32 	%p7, %r209, %r1;
	mov.b32 	%r735, -1;
	@%p7 bra 	$L__BB5_14;
	ld.global.u32 	%r210, [%rd1+24];
	xor.b32  	%r735, %r210, -2147483648;
$L__BB5_14:
	add.s32 	%r212, %r3, 7;
	setp.ge.s32 	%p8, %r212, %r1;
	mov.b32 	%r734, -1;
	@%p8 bra 	$L__BB5_16;
	ld.global.u32 	%r213, [%rd1+28];
	xor.b32  	%r734, %r213, -2147483648;
$L__BB5_16:
	add.s32 	%r215, %r3, 8;
	setp.ge.s32 	%p9, %r215, %r1;
	mov.b32 	%r733, -1;
	@%p9 bra 	$L__BB5_18;
	ld.global.u32 	%r216, [%rd1+32];
	xor.b32  	%r733, %r216, -2147483648;
$L__BB5_18:
	add.s32 	%r218, %r3, 9;
	setp.ge.s32 	%p10, %r218, %r1;
	mov.b32 	%r732, -1;
	@%p10 bra 	$L__BB5_20;
	ld.global.u32 	%r219, [%rd1+36];
	xor.b32  	%r732, %r219, -2147483648;
$L__BB5_20:
	add.s32 	%r221, %r3, 10;
	setp.ge.s32 	%p11, %r221, %r1;
	mov.b32 	%r731, -1;
	@%p11 bra 	$L__BB5_22;
	ld.global.u32 	%r222, [%rd1+40];
	xor.b32  	%r731, %r222, -2147483648;
$L__BB5_22:
	add.s32 	%r224, %r3, 11;
	setp.ge.s32 	%p12, %r224, %r1;
	mov.b32 	%r730, -1;
	@%p12 bra 	$L__BB5_24;
	ld.global.u32 	%r225, [%rd1+44];
	xor.b32  	%r730, %r225, -2147483648;
$L__BB5_24:
	add.s32 	%r227, %r3, 12;
	setp.ge.s32 	%p13, %r227, %r1;
	mov.b32 	%r729, -1;
	@%p13 bra 	$L__BB5_26;
	ld.global.u32 	%r228, [%rd1+48];
	xor.b32  	%r729, %r228, -2147483648;
$L__BB5_26:
	add.s32 	%r230, %r3, 13;
	setp.ge.s32 	%p14, %r230, %r1;
	mov.b32 	%r728, -1;
	@%p14 bra 	$L__BB5_28;
	ld.global.u32 	%r231, [%rd1+52];
	xor.b32  	%r728, %r231, -2147483648;
$L__BB5_28:
	add.s32 	%r233, %r3, 14;
	setp.ge.s32 	%p15, %r233, %r1;
	mov.b32 	%r727, -1;
	@%p15 bra 	$L__BB5_30;
	ld.global.u32 	%r234, [%rd1+56];
	xor.b32  	%r727, %r234, -2147483648;
$L__BB5_30:
	add.s32 	%r236, %r3, 15;
	setp.ge.s32 	%p16, %r236, %r1;
	mov.b32 	%r726, -1;
	@%p16 bra 	$L__BB5_32;
	ld.global.u32 	%r237, [%rd1+60];
	xor.b32  	%r726, %r237, -2147483648;
$L__BB5_32:
	add.s32 	%r239, %r3, 16;
	setp.ge.s32 	%p17, %r239, %r1;
	mov.b32 	%r725, -1;
	@%p17 bra 	$L__BB5_34;
	ld.global.u32 	%r240, [%rd1+64];
	xor.b32  	%r725, %r240, -2147483648;
$L__BB5_34:
	add.s32 	%r242, %r3, 17;
	setp.ge.s32 	%p18, %r242, %r1;
	mov.b32 	%r724, -1;
	@%p18 bra 	$L__BB5_36;
	ld.global.u32 	%r243, [%rd1+68];
	xor.b32  	%r724, %r243, -2147483648;
$L__BB5_36:
	add.s32 	%r245, %r3, 18;
	setp.ge.s32 	%p19, %r245, %r1;
	mov.b32 	%r723, -1;
	@%p19 bra 	$L__BB5_38;
	ld.global.u32 	%r246, [%rd1+72];
	xor.b32  	%r723, %r246, -2147483648;
$L__BB5_38:
	bar.sync 	0;
	shr.u32 	%r42, %r2, 5;
	shl.b32 	%r248, %r2, 2;
	mov.u32 	%r249, _ZZN3cub18CUB_300001_SM_10006detail10radix_sort31DeviceRadixSortSingleTileKernelINS1_5radix10policy_hubIiNS0_8NullTypeEyE10Policy1000ELNS0_9SortOrderE0EiS6_yNS1_21identity_decomposer_tEEEvPKT1_PSB_PKT2_PSF_T3_iiT4_E12temp_storage;
	add.s32 	%r43, %r249, %r248;
	shl.b32 	%r250, %r2, 7;
	add.s32 	%r44, %r43, %r250;
	shl.b32 	%r251, %r42, 2;
	add.s32 	%r252, %r249, %r251;
	add.s32 	%r45, %r252, 33792;
	mad.lo.s32 	%r46, %r2, -56, %r44;
	add.s32 	%r722, %r189, 6;
	sub.s32 	%r721, %r190, %r189;
$L__BB5_39:
	add.s32 	%r312, %r722, -6;
	min.s32 	%r255, %r721, 6;
	mov.b32 	%r341, 0;
	st.shared.u32 	[%r43], %r341;
	st.shared.u32 	[%r43+1024], %r341;
	st.shared.u32 	[%r43+2048], %r341;
	st.shared.u32 	[%r43+3072], %r341;
	st.shared.u32 	[%r43+4096], %r341;
	st.shared.u32 	[%r43+5120], %r341;
	st.shared.u32 	[%r43+6144], %r341;
	st.shared.u32 	[%r43+7168], %r341;
	st.shared.u32 	[%r43+8192], %r341;
	st.shared.u32 	[%r43+9216], %r341;
	st.shared.u32 	[%r43+10240], %r341;
	st.shared.u32 	[%r43+11264], %r341;
	st.shared.u32 	[%r43+12288], %r341;
	st.shared.u32 	[%r43+13312], %r341;
	st.shared.u32 	[%r43+14336], %r341;
	st.shared.u32 	[%r43+15360], %r341;
	st.shared.u32 	[%r43+16384], %r341;
	st.shared.u32 	[%r43+17408], %r341;
	st.shared.u32 	[%r43+18432], %r341;
	st.shared.u32 	[%r43+19456], %r341;
	st.shared.u32 	[%r43+20480], %r341;
	st.shared.u32 	[%r43+21504], %r341;
	st.shared.u32 	[%r43+22528], %r341;
	st.shared.u32 	[%r43+23552], %r341;
	st.shared.u32 	[%r43+24576], %r341;
	st.shared.u32 	[%r43+25600], %r341;
	st.shared.u32 	[%r43+26624], %r341;
	st.shared.u32 	[%r43+27648], %r341;
	st.shared.u32 	[%r43+28672], %r341;
	st.shared.u32 	[%r43+29696], %r341;
	st.shared.u32 	[%r43+30720], %r341;
	st.shared.u32 	[%r43+31744], %r341;
	st.shared.u32 	[%r43+32768], %r341;
	// begin inline asm
	bmsk.clamp.b32 %r253, %r341, %r255;
	// end inline asm
	// begin inline asm
	shr.b32 %r256, %r741, %r312;
	// end inline asm
	and.b32  	%r344, %r253, %r256;
	shl.b32 	%r345, %r344, 10;
	and.b32  	%r346, %r345, 31744;
	add.s32 	%r347, %r43, %r346;
	shr.u32 	%r348, %r344, 4;
	and.b32  	%r349, %r348, 268435454;
	add.s32 	%r71, %r347, %r349;
	ld.shared.u16 	%rs1, [%r71];
	add.s16 	%rs20, %rs1, 1;
	st.shared.u16 	[%r71], %rs20;
	// begin inline asm
	shr.b32 %r259, %r740, %r312;
	// end inline asm
	and.b32  	%r350, %r253, %r259;
	shl.b32 	%r351, %r350, 10;
	and.b32  	%r352, %r351, 31744;
	add.s32 	%r353, %r43, %r352;
	shr.u32 	%r354, %r350, 4;
	and.b32  	%r355, %r354, 268435454;
	add.s32 	%r72, %r353, %r355;
	ld.shared.u16 	%rs2, [%r72];
	add.s16 	%rs21, %rs2, 1;
	st.shared.u16 	[%r72], %rs21;
	// begin inline asm
	shr.b32 %r262, %r739, %r312;
	// end inline asm
	and.b32  	%r356, %r253, %r262;
	shl.b32 	%r357, %r356, 10;
	and.b32  	%r358, %r357, 31744;
	add.s32 	%r359, %r43, %r358;
	shr.u32 	%r360, %r356, 4;
	and.b32  	%r361, %r360, 268435454;
	add.s32 	%r73, %r359, %r361;
	ld.shared.u16 	%rs3, [%r73];
	add.s16 	%rs22, %rs3, 1;
	st.shared.u16 	[%r73], %rs22;
	// begin inline asm
	shr.b32 %r265, %r738, %r312;
	// end inline asm
	and.b32  	%r362, %r253, %r265;
	shl.b32 	%r363, %r362, 10;
	and.b32  	%r364, %r363, 31744;
	add.s32 	%r365, %r43, %r364;
	shr.u32 	%r366, %r362, 4;
	and.b32  	%r367, %r366, 268435454;
	add.s32 	%r74, %r365, %r367;
	ld.shared.u16 	%rs4, [%r74];
	add.s16 	%rs23, %rs4, 1;
	st.shared.u16 	[%r74], %rs23;
	// begin inline asm
	shr.b32 %r268, %r737, %r312;
	// end inline asm
	and.b32  	%r368, %r253, %r268;
	shl.b32 	%r369, %r368, 10;
	and.b32  	%r370, %r369, 31744;
	add.s32 	%r371, %r43, %r370;
	shr.u32 	%r372, %r368, 4;
	and.b32  	%r373, %r372, 268435454;
	add.s32 	%r75, %r371, %r373;
	ld.shared.u16 	%rs5, [%r75];
	add.s16 	%rs24, %rs5, 1;
	st.shared.u16 	[%r75], %rs24;
	// begin inline asm
	shr.b32 %r271, %r736, %r312;
	// end inline asm
	and.b32  	%r374, %r253, %r271;
	shl.b32 	%r375, %r374, 10;
	and.b32  	%r376, %r375, 31744;
	add.s32 	%r377, %r43, %r376;
	shr.u32 	%r378, %r374, 4;
	and.b32  	%r379, %r378, 268435454;
	add.s32 	%r76, %r377, %r379;
	ld.shared.u16 	%rs6, [%r76];
	add.s16 	%rs25, %rs6, 1;
	st.shared.u16 	[%r76], %rs25;
	// begin inline asm
	shr.b32 %r274, %r735, %r312;
	// end inline asm
	and.b32  	%r380, %r253, %r274;
	shl.b32 	%r381, %r380, 10;
	and.b32  	%r382, %r381, 31744;
	add.s32 	%r383, %r43, %r382;
	shr.u32 	%r384, %r380, 4;
	and.b32  	%r385, %r384, 268435454;
	add.s32 	%r77, %r383, %r385;
	ld.shared.u16 	%rs7, [%r77];
	add.s16 	%rs26, %rs7, 1;
	st.shared.u16 	[%r77], %rs26;
	// begin inline asm
	shr.b32 %r277, %r734, %r312;
	// end inline asm
	and.b32  	%r386, %r253, %r277;
	shl.b32 	%r387, %r386, 10;
	and.b32  	%r388, %r387, 31744;
	add.s32 	%r389, %r43, %r388;
	shr.u32 	%r390, %r386, 4;
	and.b32  	%r391, %r390, 268435454;
	add.s32 	%r78, %r389, %r391;
	ld.shared.u16 	%rs8, [%r78];
	add.s16 	%rs27, %rs8, 1;
	st.shared.u16 	[%r78], %rs27;
	// begin inline asm
	shr.b32 %r280, %r733, %r312;
	// end inline asm
	and.b32  	%r392, %r253, %r280;
	shl.b32 	%r393, %r392, 10;
	and.b32  	%r394, %r393, 31744;
	add.s32 	%r395, %r43, %r394;
	shr.u32 	%r396, %r392, 4;
	and.b32  	%r397, %r396, 268435454;
	add.s32 	%r79, %r395, %r397;
	ld.shared.u16 	%rs9, [%r79];
	add.s16 	%rs28, %rs9, 1;
	st.shared.u16 	[%r79], %rs28;
	// begin inline asm
	shr.b32 %r283, %r732, %r312;
	// end inline asm
	and.b32  	%r398, %r253, %r283;
	shl.b32 	%r399, %r398, 10;
	and.b32  	%r400, %r399, 31744;
	add.s32 	%r401, %r43, %r400;
	shr.u32 	%r402, %r398, 4;
	and.b32  	%r403, %r402, 268435454;
	add.s32 	%r80, %r401, %r403;
	ld.shared.u16 	%rs10, [%r80];
	add.s16 	%rs29, %rs10, 1;
	st.shared.u16 	[%r80], %rs29;
	// begin inline asm
	shr.b32 %r286, %r731, %r312;
	// end inline asm
	and.b32  	%r404, %r253, %r286;
	shl.b32 	%r405, %r404, 10;
	and.b32  	%r406, %r405, 31744;
	add.s32 	%r407, %r43, %r406;
	shr.u32 	%r408, %r404, 4;
	and.b32  	%r409, %r408, 268435454;
	add.s32 	%r81, %r407, %r409;
	ld.shared.u16 	%rs11, [%r81];
	add.s16 	%rs30, %rs11, 1;
	st.shared.u16 	[%r81], %rs30;
	// begin inline asm
	shr.b32 %r289, %r730, %r312;
	// end inline asm
	and.b32  	%r410, %r253, %r289;
	shl.b32 	%r411, %r410, 10;
	and.b32  	%r412, %r411, 31744;
	add.s32 	%r413, %r43, %r412;
	shr.u32 	%r414, %r410, 4;
	and.b32  	%r415, %r414, 268435454;
	add.s32 	%r82, %r413, %r415;
	ld.shared.u16 	%rs12, [%r82];
	add.s16 	%rs31, %rs12, 1;
	st.shared.u16 	[%r82], %rs31;
	// begin inline asm
	shr.b32 %r292, %r729, %r312;
	// end inline asm
	and.b32  	%r416, %r253, %r292;
	shl.b32 	%r417, %r416, 10;
	and.b32  	%r418, %r417, 31744;
	add.s32 	%r419, %r43, %r418;
	shr.u32 	%r420, %r416, 4;
	and.b32  	%r421, %r420, 268435454;
	add.s32 	%r83, %r419, %r421;
	ld.shared.u16 	%rs13, [%r83];
	add.s16 	%rs32, %rs13, 1;
	st.shared.u16 	[%r83], %rs32;
	// begin inline asm
	shr.b32 %r295, %r728, %r312;
	// end inline asm
	and.b32  	%r422, %r253, %r295;
	shl.b32 	%r423, %r422, 10;
	and.b32  	%r424, %r423, 31744;
	add.s32 	%r425, %r43, %r424;
	shr.u32 	%r426, %r422, 4;
	and.b32  	%r427, %r426, 268435454;
	add.s32 	%r84, %r425, %r427;
	ld.shared.u16 	%rs14, [%r84];
	add.s16 	%rs33, %rs14, 1;
	st.shared.u16 	[%r84], %rs33;
	// begin inline asm
	shr.b32 %r298, %r727, %r312;
	// end inline asm
	and.b32  	%r428, %r253, %r298;
	shl.b32 	%r429, %r428, 10;
	and.b32  	%r430, %r429, 31744;
	add.s32 	%r431, %r43, %r430;
	shr.u32 	%r432, %r428, 4;
	and.b32  	%r433, %r432, 268435454;
	add.s32 	%r85, %r431, %r433;
	ld.shared.u16 	%rs15, [%r85];
	add.s16 	%rs34, %rs15, 1;
	st.shared.u16 	[%r85], %rs34;
	// begin inline asm
	shr.b32 %r301, %r726, %r312;
	// end inline asm
	and.b32  	%r434, %r253, %r301;
	shl.b32 	%r435, %r434, 10;
	and.b32  	%r436, %r435, 31744;
	add.s32 	%r437, %r43, %r436;
	shr.u32 	%r438, %r434, 4;
	and.b32  	%r439, %r438, 268435454;
	add.s32 	%r86, %r437, %r439;
	ld.shared.u16 	%rs16, [%r86];
	add.s16 	%rs35, %rs16, 1;
	st.shared.u16 	[%r86], %rs35;
	// begin inline asm
	shr.b32 %r304, %r725, %r312;
	// end inline asm
	and.b32  	%r440, %r253, %r304;
	shl.b32 	%r441, %r440, 10;
	and.b32  	%r442, %r441, 31744;
	add.s32 	%r443, %r43, %r442;
	shr.u32 	%r444, %r440, 4;
	and.b32  	%r445, %r444, 268435454;
	add.s32 	%r87, %r443, %r445;
	ld.shared.u16 	%rs17, [%r87];
	add.s16 	%rs36, %rs17, 1;
	st.shared.u16 	[%r87], %rs36;
	// begin inline asm
	shr.b32 %r307, %r724, %r312;
	// end inline asm
	and.b32  	%r446, %r253, %r307;
	shl.b32 	%r447, %r446, 10;
	and.b32  	%r448, %r447, 31744;
	add.s32 	%r449, %r43, %r448;
	shr.u32 	%r450, %r446, 4;
	and.b32  	%r451, %r450, 268435454;
	add.s32 	%r88, %r449, %r451;
	ld.shared.u16 	%rs18, [%r88];
	add.s16 	%rs37, %rs18, 1;
	st.shared.u16 	[%r88], %rs37;
	// begin inline asm
	shr.b32 %r310, %r723, %r312;
	// end inline asm
	and.b32  	%r452, %r253, %r310;
	shl.b32 	%r453, %r452, 10;
	and.b32  	%r454, %r453, 31744;
	add.s32 	%r455, %r43, %r454;
	shr.u32 	%r456, %r452, 4;
	and.b32  	%r457, %r456, 268435454;
	add.s32 	%r89, %r455, %r457;
	ld.shared.u16 	%rs19, [%r89];
	add.s16 	%rs38, %rs19, 1;
	st.shared.u16 	[%r89], %rs38;
	bar.sync 	0;
	ld.shared.u32 	%r90, [%r44];
	ld.shared.u32 	%r458, [%r44+4];
	ld.shared.u32 	%r459, [%r44+8];
	ld.shared.u32 	%r460, [%r44+12];
	ld.shared.u32 	%r461, [%r44+16];
	ld.shared.u32 	%r462, [%r44+20];
	ld.shared.u32 	%r463, [%r44+24];
	ld.shared.u32 	%r464, [%r44+28];
	ld.shared.u32 	%r465, [%r44+32];
	ld.shared.u32 	%r466, [%r44+36];
	ld.shared.u32 	%r467, [%r44+40];
	ld.shared.u32 	%r468, [%r44+44];
	ld.shared.u32 	%r469, [%r44+48];
	ld.shared.u32 	%r470, [%r44+52];
	ld.shared.u32 	%r471, [%r44+56];
	ld.shared.u32 	%r472, [%r44+60];
	ld.shared.u32 	%r473, [%r44+64];
	ld.shared.u32 	%r474, [%r44+68];
	ld.shared.u32 	%r475, [%r44+72];
	ld.shared.u32 	%r476, [%r44+76];
	ld.shared.u32 	%r477, [%r44+80];
	ld.shared.u32 	%r478, [%r44+84];
	ld.shared.u32 	%r479, [%r44+88];
	ld.shared.u32 	%r480, [%r44+92];
	ld.shared.u32 	%r481, [%r44+96];
	ld.shared.u32 	%r482, [%r44+100];
	ld.shared.u32 	%r483, [%r44+104];
	ld.shared.u32 	%r484, [%r44+108];
	ld.shared.u32 	%r485, [%r44+112];
	ld.shared.u32 	%r486, [%r44+116];
	ld.shared.u32 	%r487, [%r44+120];
	ld.shared.u32 	%r488, [%r44+124];
	ld.shared.u32 	%r489, [%r44+128];
	add.s32 	%r91, %r458, %r90;
	add.s32 	%r92, %r459, %r91;
	add.s32 	%r93, %r460, %r92;
	add.s32 	%r94, %r461, %r93;
	add.s32 	%r95, %r462, %r94;
	add.s32 	%r96, %r463, %r95;
	add.s32 	%r97, %r464, %r96;
	add.s32 	%r98, %r465, %r97;
	add.s32 	%r99, %r466, %r98;
	add.s32 	%r100, %r467, %r99;
	add.s32 	%r101, %r468, %r100;
	add.s32 	%r102, %r469, %r101;
	add.s32 	%r103, %r470, %r102;
	add.s32 	%r104, %r471, %r103;
	add.s32 	%r105, %r472, %r104;
	add.s32 	%r106, %r473, %r105;
	add.s32 	%r107, %r474, %r106;
	add.s32 	%r108, %r475, %r107;
	add.s32 	%r109, %r476, %r108;
	add.s32 	%r110, %r477, %r109;
	add.s32 	%r111, %r478, %r110;
	add.s32 	%r112, %r479, %r111;
	add.s32 	%r113, %r480, %r112;
	add.s32 	%r114, %r481, %r113;
	add.s32 	%r115, %r482, %r114;
	add.s32 	%r116, %r483, %r115;
	add.s32 	%r117, %r484, %r116;
	add.s32 	%r118, %r485, %r117;
	add.s32 	%r119, %r486, %r118;
	add.s32 	%r120, %r487, %r119;
	add.s32 	%r121, %r488, %r120;
	add.s32 	%r318, %r489, %r121;
	// begin inline asm
	mov.u32 %r313, %laneid;
	// end inline asm
	mov.b32 	%r316, 1;
	mov.b32 	%r343, -1;
	// begin inline asm
	{  .reg .u32 r0;  .reg .pred p;  shfl.sync.up.b32 r0|p, %r318, %r316, %r341, %r343;  @p add.u32 r0, r0, %r318;  mov.u32 %r314, r0;}
	// end inline asm
	mov.b32 	%r322, 2;
	// begin inline asm
	{  .reg .u32 r0;  .reg .pred p;  shfl.sync.up.b32 r0|p, %r314, %r322, %r341, %r343;  @p add.u32 r0, r0, %r314;  mov.u32 %r320, r0;}
	// end inline asm
	mov.b32 	%r328, 4;
	// begin inline asm
	{  .reg .u32 r0;  .reg .pred p;  shfl.sync.up.b32 r0|p, %r320, %r328, %r341, %r343;  @p add.u32 r0, r0, %r320;  mov.u32 %r326, r0;}
	// end inline asm
	mov.b32 	%r334, 8;
	// begin inline asm
	{  .reg .u32 r0;  .reg .pred p;  shfl.sync.up.b32 r0|p, %r326, %r334, %r341, %r343;  @p add.u32 r0, r0, %r326;  mov.u32 %r332, r0;}
	// end inline asm
	mov.b32 	%r340, 16;
	// begin inline asm
	{  .reg .u32 r0;  .reg .pred p;  shfl.sync.up.b32 r0|p, %r332, %r340, %r341, %r343;  @p add.u32 r0, r0, %r332;  mov.u32 %r338, r0;}
	// end inline asm
	setp.ne.s32 	%p20, %r313, 31;
	@%p20 bra 	$L__BB5_41;
	st.shared.u32 	[%r45], %r338;
$L__BB5_41:
	sub.s32 	%r490, %r338, %r318;
	setp.gt.u32 	%p21, %r2, 31;
	setp.eq.s32 	%p22, %r42, 7;
	setp.eq.s32 	%p23, %r42, 6;
	setp.eq.s32 	%p24, %r42, 5;
	setp.eq.s32 	%p25, %r42, 4;
	setp.eq.s32 	%p26, %r42, 3;
	setp.eq.s32 	%p27, %r42, 2;
	setp.eq.s32 	%p28, %r42, 1;
	bar.sync 	0;
	ld.shared.v4.u32 	{%r491, %r492, %r493, %r494}, [_ZZN3cub18CUB_300001_SM_10006detail10radix_sort31DeviceRadixSortSingleTileKernelINS1_5radix10policy_hubIiNS0_8NullTypeEyE10Policy1000ELNS0_9SortOrderE0EiS6_yNS1_21identity_decomposer_tEEEvPKT1_PSB_PKT2_PSF_T3_iiT4_E12temp_storage+33792];
	selp.b32 	%r495, %r491, %r742, %p28;
	add.s32 	%r496, %r492, %r491;
	selp.b32 	%r497, %r496, %r495, %p27;
	add.s32 	%r498, %r496, %r493;
	selp.b32 	%r499, %r498, %r497, %p26;
	add.s32 	%r500, %r498, %r494;
	selp.b32 	%r501, %r500, %r499, %p25;
	ld.shared.v4.u32 	{%r502, %r503, %r504, %r505}, [_ZZN3cub18CUB_300001_SM_10006detail10radix_sort31DeviceRadixSortSingleTileKernelINS1_5radix10policy_hubIiNS0_8NullTypeEyE10Policy1000ELNS0_9SortOrderE0EiS6_yNS1_21identity_decomposer_tEEEvPKT1_PSB_PKT2_PSF_T3_iiT4_E12temp_storage+33808];
	add.s32 	%r506, %r500, %r502;
	selp.b32 	%r507, %r506, %r501, %p24;
	add.s32 	%r508, %r506, %r503;
	selp.b32 	%r509, %r508, %r507, %p23;
	add.s32 	%r510, %r508, %r504;
	selp.b32 	%r742, %r510, %r509, %p22;
	add.s32 	%r126, %r510, %r505;
	setp.ne.s32 	%p29, %r313, 0;
	selp.b32 	%r511, %r490, 0, %p29;
	add.s32 	%r512, %r742, %r511;
	or.pred  	%p30, %p21, %p29;
	selp.b32 	%r743, %r512, %r490, %p21;
	@%p30 bra 	$L__BB5_43;
	shl.b32 	%r743, %r126, 16;
	st.shared.u32 	[_ZZN3cub18CUB_300001_SM_10006detail10radix_sort31DeviceRadixSortSingleTileKernelINS1_5radix10policy_hubIiNS0_8NullTypeEyE10Policy1000ELNS0_9SortOrderE0EiS6_yNS1_21identity_decomposer_tEEEvPKT1_PSB_PKT2_PSF_T3_iiT4_E12temp_storage+33832], %r743;
$L__BB5_43:
	setp.eq.s32 	%p31, %r2, 0;
	bar.sync 	0;
	ld.shared.u32 	%r513, [_ZZN3cub18CUB_300001_SM_10006detail10radix_sort31DeviceRadixSortSingleTileKernelINS1_5radix10policy_hubIiNS0_8NullTypeEyE10Policy1000ELNS0_9SortOrderE0EiS6_yNS1_21identity_decomposer_tEEEvPKT1_PSB_PKT2_PSF_T3_iiT4_E12temp_storage+33832];
	selp.b32 	%r514, 0, %r513, %p31;
	add.s32 	%r515, %r743, %r514;
	add.s32 	%r516, %r90, %r515;
	add.s32 	%r517, %r91, %r515;
	add.s32 	%r518, %r92, %r515;
	add.s32 	%r519, %r93, %r515;
	add.s32 	%r520, %r94, %r515;
	add.s32 	%r521, %r95, %r515;
	add.s32 	%r522, %r96, %r515;
	add.s32 	%r523, %r97, %r515;
	add.s32 	%r524, %r98, %r515;
	add.s32 	%r525, %r99, %r515;
	add.s32 	%r526, %r100, %r515;
	add.s32 	%r527, %r101, %r515;
	add.s32 	%r528, %r102, %r515;
	add.s32 	%r529, %r103, %r515;
	add.s32 	%r530, %r104, %r515;
	add.s32 	%r531, %r105, %r515;
	add.s32 	%r532, %r106, %r515;
	add.s32 	%r533, %r107, %r515;
	add.s32 	%r534, %r108, %r515;
	add.s32 	%r535, %r109, %r515;
	add.s32 	%r536, %r110, %r515;
	add.s32 	%r537, %r111, %r515;
	add.s32 	%r538, %r112, %r515;
	add.s32 	%r539, %r113, %r515;
	add.s32 	%r540, %r114, %r515;
	add.s32 	%r541, %r115, %r515;
	add.s32 	%r542, %r116, %r515;
	add.s32 	%r543, %r117, %r515;
	add.s32 	%r544, %r118, %r515;
	add.s32 	%r545, %r119, %r515;
	add.s32 	%r546, %r120, %r515;
	add.s32 	%r547, %r121, %r515;
	st.shared.u32 	[%r44], %r515;
	st.shared.u32 	[%r44+4], %r516;
	st.shared.u32 	[%r44+8], %r517;
	st.shared.u32 	[%r44+12], %r518;
	st.shared.u32 	[%r44+16], %r519;
	st.shared.u32 	[%r44+20], %r520;
	st.shared.u32 	[%r44+24], %r521;
	st.shared.u32 	[%r44+28], %r522;
	st.shared.u32 	[%r44+32], %r523;
	st.shared.u32 	[%r44+36], %r524;
	st.shared.u32 	[%r44+40], %r525;
	st.shared.u32 	[%r44+44], %r526;
	st.shared.u32 	[%r44+48], %r527;
	st.shared.u32 	[%r44+52], %r528;
	st.shared.u32 	[%r44+56], %r529;
	st.shared.u32 	[%r44+60], %r530;
	st.shared.u32 	[%r44+64], %r531;
	st.shared.u32 	[%r44+68], %r532;
	st.shared.u32 	[%r44+72], %r533;
	st.shared.u32 	[%r44+76], %r534;
	st.shared.u32 	[%r44+80], %r535;
	st.shared.u32 	[%r44+84], %r536;
	st.shared.u32 	[%r44+88], %r537;
	st.shared.u32 	[%r44+92], %r538;
	st.shared.u32 	[%r44+96], %r539;
	st.shared.u32 	[%r44+100], %r540;
	st.shared.u32 	[%r44+104], %r541;
	st.shared.u32 	[%r44+108], %r542;
	st.shared.u32 	[%r44+112], %r543;
	st.shared.u32 	[%r44+116], %r544;
	st.shared.u32 	[%r44+120], %r545;
	st.shared.u32 	[%r44+124], %r546;
	st.shared.u32 	[%r44+128], %r547;
	bar.sync 	0;
	cvt.u32.u16 	%r548, %rs1;
	ld.shared.u16 	%r549, [%r71];
	add.s32 	%r130, %r549, %r548;
	cvt.u32.u16 	%r550, %rs2;
	ld.shared.u16 	%r551, [%r72];
	add.s32 	%r131, %r551, %r550;
	cvt.u32.u16 	%r552, %rs3;
	ld.shared.u16 	%r553, [%r73];
	add.s32 	%r132, %r553, %r552;
	cvt.u32.u16 	%r554, %rs4;
	ld.shared.u16 	%r555, [%r74];
	add.s32 	%r133, %r555, %r554;
	cvt.u32.u16 	%r556, %rs5;
	ld.shared.u16 	%r557, [%r75];
	add.s32 	%r134, %r557, %r556;
	cvt.u32.u16 	%r558, %rs6;
	ld.shared.u16 	%r559, [%r76];
	add.s32 	%r135, %r559, %r558;
	cvt.u32.u16 	%r560, %rs7;
	ld.shared.u16 	%r561, [%r77];
	add.s32 	%r136, %r561, %r560;
	cvt.u32.u16 	%r562, %rs8;
	ld.shared.u16 	%r563, [%r78];
	add.s32 	%r137, %r563, %r562;
	cvt.u32.u16 	%r564, %rs9;
	ld.shared.u16 	%r565, [%r79];
	add.s32 	%r138, %r565, %r564;
	cvt.u32.u16 	%r566, %rs10;
	ld.shared.u16 	%r567, [%r80];
	add.s32 	%r139, %r567, %r566;
	cvt.u32.u16 	%r568, %rs11;
	ld.shared.u16 	%r569, [%r81];
	add.s32 	%r140, %r569, %r568;
	cvt.u32.u16 	%r570, %rs12;
	ld.shared.u16 	%r571, [%r82];
	add.s32 	%r141, %r571, %r570;
	cvt.u32.u16 	%r572, %rs13;
	ld.shared.u16 	%r573, [%r83];
	add.s32 	%r142, %r573, %r572;
	cvt.u32.u16 	%r574, %rs14;
	ld.shared.u16 	%r575, [%r84];
	add.s32 	%r143, %r575, %r574;
	cvt.u32.u16 	%r576, %rs15;
	ld.shared.u16 	%r577, [%r85];
	add.s32 	%r144, %r577, %r576;
	cvt.u32.u16 	%r578, %rs16;
	ld.shared.u16 	%r579, [%r86];
	add.s32 	%r145, %r579, %r578;
	cvt.u32.u16 	%r580, %rs17;
	ld.shared.u16 	%r581, [%r87];
	add.s32 	%r146, %r581, %r580;
	cvt.u32.u16 	%r582, %rs18;
	ld.shared.u16 	%r583, [%r88];
	add.s32 	%r147, %r583, %r582;
	cvt.u32.u16 	%r584, %rs19;
	ld.shared.u16 	%r585, [%r89];
	add.s32 	%r148, %r585, %r584;
	bar.sync 	0;
	setp.lt.s32 	%p32, %r722, %r190;
	@%p32 bra 	$L__BB5_83;
	cvt.u64.u32 	%rd8, %r2;
	shl.b32 	%r586, %r130, 2;
	mov.u32 	%r587, _ZZN3cub18CUB_300001_SM_10006detail10radix_sort31DeviceRadixSortSingleTileKernelINS1_5radix10policy_hubIiNS0_8NullTypeEyE10Policy1000ELNS0_9SortOrderE0EiS6_yNS1_21identity_decomposer_tEEEvPKT1_PSB_PKT2_PSF_T3_iiT4_E12temp_storage;
	add.s32 	%r588, %r587, %r586;
	st.shared.u32 	[%r588], %r741;
	shl.b32 	%r589, %r131, 2;
	add.s32 	%r590, %r587, %r589;
	st.shared.u32 	[%r590], %r740;
	shl.b32 	%r591, %r132, 2;
	add.s32 	%r592, %r587, %r591;
	st.shared.u32 	[%r592], %r739;
	shl.b32 	%r593, %r133, 2;
	add.s32 	%r594, %r587, %r593;
	st.shared.u32 	[%r594], %r738;
	shl.b32 	%r595, %r134, 2;
	add.s32 	%r596, %r587, %r595;
	st.shared.u32 	[%r596], %r737;
	shl.b32 	%r597, %r135, 2;
	add.s32 	%r598, %r587, %r597;
	st.shared.u32 	[%r598], %r736;
	shl.b32 	%r599, %r136, 2;
	add.s32 	%r600, %r587, %r599;
	st.shared.u32 	[%r600], %r735;
	shl.b32 	%r601, %r137, 2;
	add.s32 	%r602, %r587, %r601;
	st.shared.u32 	[%r602], %r734;
	shl.b32 	%r603, %r138, 2;
	add.s32 	%r604, %r587, %r603;
	st.shared.u32 	[%r604], %r733;
	shl.b32 	%r605, %r139, 2;
	add.s32 	%r606, %r587, %r605;
	st.shared.u32 	[%r606], %r732;
	shl.b32 	%r607, %r140, 2;
	add.s32 	%r608, %r587, %r607;
	st.shared.u32 	[%r608], %r731;
	shl.b32 	%r609, %r141, 2;
	add.s32 	%r610, %r587, %r609;
	st.shared.u32 	[%r610], %r730;
	shl.b32 	%r611, %r142, 2;
	add.s32 	%r612, %r587, %r611;
	st.shared.u32 	[%r612], %r729;
	shl.b32 	%r613, %r143, 2;
	add.s32 	%r614, %r587, %r613;
	st.shared.u32 	[%r614], %r728;
	shl.b32 	%r615, %r144, 2;
	add.s32 	%r616, %r587, %r615;
	st.shared.u32 	[%r616], %r727;
	shl.b32 	%r617, %r145, 2;
	add.s32 	%r618, %r587, %r617;
	st.shared.u32 	[%r618], %r726;
	shl.b32 	%r619, %r146, 2;
	add.s32 	%r620, %r587, %r619;
	st.shared.u32 	[%r620], %r725;
	shl.b32 	%r621, %r147, 2;
	add.s32 	%r622, %r587, %r621;
	st.shared.u32 	[%r622], %r724;
	shl.b32 	%r623, %r148, 2;
	add.s32 	%r624, %r587, %r623;
	st.shared.u32 	[%r624], %r723;
	bar.sync 	0;
	mad.lo.s32 	%r149, %r2, -72, %r46;
	ld.shared.u32 	%r150, [%r149+1024];
	ld.shared.u32 	%r151, [%r149+2048];
	ld.shared.u32 	%r152, [%r149+3072];
	ld.shared.u32 	%r153, [%r149+4096];
	ld.shared.u32 	%r154, [%r149+5120];
	ld.shared.u32 	%r155, [%r149+6144];
	ld.shared.u32 	%r156, [%r149+7168];
	ld.shared.u32 	%r157, [%r149+8192];
	ld.shared.u32 	%r158, [%r149+9216];
	ld.shared.u32 	%r159, [%r149+10240];
	ld.shared.u32 	%r160, [%r149+11264];
	ld.shared.u32 	%r161, [%r149+12288];
	ld.shared.u32 	%r162, [%r149+13312];
	ld.shared.u32 	%r163, [%r149+14336];
	ld.shared.u32 	%r164, [%r149+15360];
	ld.shared.u32 	%r165, [%r149+16384];
	ld.shared.u32 	%r166, [%r149+17408];
	ld.shared.u32 	%r167, [%r149+18432];
	setp.gt.u64 	%p33, %rd4, %rd8;
	cvta.to.global.u64 	%rd9, %rd3;
	mul.wide.u32 	%rd10, %r2, 4;
	add.s64 	%rd2, %rd9, %rd10;
	@%p33 bra 	$L__BB5_45;
	bra.uni 	$L__BB5_46;
$L__BB5_45:
	ld.shared.u32 	%r625, [%r149];
	xor.b32  	%r626, %r625, -2147483648;
	st.global.u32 	[%rd2], %r626;
$L__BB5_46:
	add.s32 	%r627, %r2, 256;
	cvt.u64.u32 	%rd11, %r627;
	setp.le.u64 	%p34, %rd4, %rd11;
	@%p34 bra 	$L__BB5_48;
	xor.b32  	%r628, %r150, -2147483648;
	st.global.u32 	[%rd2+1024], %r628;
$L__BB5_48:
	add.s32 	%r629, %r2, 512;
	cvt.u64.u32 	%rd12, %r629;
	setp.le.u64 	%p35, %rd4, %rd12;
	@%p35 bra 	$L__BB5_50;
	xor.b32  	%r630, %r151, -2147483648;
	st.global.u32 	[%rd2+2048], %r630;
$L__BB5_50:
	add.s32 	%r631, %r2, 768;
	cvt.u64.u32 	%rd13, %r631;
	setp.le.u64 	%p36, %rd4, %rd13;
	@%p36 bra 	$L__BB5_52;
	xor.b32  	%r632, %r152, -2147483648;
	st.global.u32 	[%rd2+3072], %r632;
$L__BB5_52:
	or.b32  	%r633, %r2, 1024;
	cvt.u64.u32 	%rd14, %r633;
	setp.le.u64 	%p37, %rd4, %rd14;
	@%p37 bra 	$L__BB5_54;
	xor.b32  	%r634, %r153, -2147483648;
	st.global.u32 	[%rd2+4096], %r634;
$L__BB5_54:
	add.s32 	%r635, %r2, 1280;
	cvt.u64.u32 	%rd15, %r635;
	setp.le.u64 	%p38, %rd4, %rd15;
	@%p38 bra 	$L__BB5_56;
	xor.b32  	%r636, %r154, -2147483648;
	st.global.u32 	[%rd2+5120], %r636;
$L__BB5_56:
	add.s32 	%r637, %r2, 1536;
	cvt.u64.u32 	%rd16, %r637;
	setp.le.u64 	%p39, %rd4, %rd16;
	@%p39 bra 	$L__BB5_58;
	xor.b32  	%r638, %r155, -2147483648;
	st.global.u32 	[%rd2+6144], %r638;
$L__BB5_58:
	add.s32 	%r639, %r2, 1792;
	cvt.u64.u32 	%rd17, %r639;
	setp.le.u64 	%p40, %rd4, %rd17;
	@%p40 bra 	$L__BB5_60;
	xor.b32  	%r640, %r156, -2147483648;
	st.global.u32 	[%rd2+7168], %r640;
$L__BB5_60:
	or.b32  	%r641, %r2, 2048;
	cvt.u64.u32 	%rd18, %r641;
	setp.le.u64 	%p41, %rd4, %rd18;
	@%p41 bra 	$L__BB5_62;
	xor.b32  	%r642, %r157, -2147483648;
	st.global.u32 	[%rd2+8192], %r642;
$L__BB5_62:
	add.s32 	%r643, %r2, 2304;
	cvt.u64.u32 	%rd19, %r643;
	setp.le.u64 	%p42, %rd4, %rd19;
	@%p42 bra 	$L__BB5_64;
	xor.b32  	%r644, %r158, -2147483648;
	st.global.u32 	[%rd2+9216], %r644;
$L__BB5_64:
	add.s32 	%r645, %r2, 2560;
	cvt.u64.u32 	%rd20, %r645;
	setp.le.u64 	%p43, %rd4, %rd20;
	@%p43 bra 	$L__BB5_66;
	xor.b32  	%r646, %r159, -2147483648;
	st.global.u32 	[%rd2+10240], %r646;
$L__BB5_66:
	add.s32 	%r647, %r2, 2816;
	cvt.u64.u32 	%rd21, %r647;
	setp.le.u64 	%p44, %rd4, %rd21;
	@%p44 bra 	$L__BB5_68;
	xor.b32  	%r648, %r160, -2147483648;
	st.global.u32 	[%rd2+11264], %r648;
$L__BB5_68:
	or.b32  	%r649, %r2, 3072;
	cvt.u64.u32 	%rd22, %r649;
	setp.le.u64 	%p45, %rd4, %rd22;
	@%p45 bra 	$L__BB5_70;
	xor.b32  	%r650, %r161, -2147483648;
	st.global.u32 	[%rd2+12288], %r650;
$L__BB5_70:
	add.s32 	%r651, %r2, 3328;
	cvt.u64.u32 	%rd23, %r651;
	setp.le.u64 	%p46, %rd4, %rd23;
	@%p46 bra 	$L__BB5_72;
	xor.b32  	%r652, %r162, -2147483648;
	st.global.u32 	[%rd2+13312], %r652;
$L__BB5_72:
	add.s32 	%r653, %r2, 3584;
	cvt.u64.u32 	%rd24, %r653;
	setp.le.u64 	%p47, %rd4, %rd24;
	@%p47 bra 	$L__BB5_74;
	xor.b32  	%r654, %r163, -2147483648;
	st.global.u32 	[%rd2+14336], %r654;
$L__BB5_74:
	add.s32 	%r655, %r2, 3840;
	cvt.u64.u32 	%rd25, %r655;
	setp.le.u64 	%p48, %rd4, %rd25;
	@%p48 bra 	$L__BB5_76;
	xor.b32  	%r656, %r164, -2147483648;
	st.global.u32 	[%rd2+15360], %r656;
$L__BB5_76:
	or.b32  	%r657, %r2, 4096;
	cvt.u64.u32 	%rd26, %r657;
	setp.le.u64 	%p49, %rd4, %rd26;
	@%p49 bra 	$L__BB5_78;
	xor.b32  	%r658, %r165, -2147483648;
	st.global.u32 	[%rd2+16384], %r658;
$L__BB5_78:
	add.s32 	%r659, %r2, 4352;
	cvt.u64.u32 	%rd27, %r659;
	setp.le.u64 	%p50, %rd4, %rd27;
	@%p50 bra 	$L__BB5_80;
	xor.b32  	%r660, %r166, -2147483648;
	st.global.u32 	[%rd2+17408], %r660;
$L__BB5_80:
	add.s32 	%r661, %r2, 4608;
	cvt.u64.u32 	%rd28, %r661;
	setp.le.u64 	%p51, %rd4, %rd28;
	@%p51 bra 	$L__BB5_82;
	xor.b32  	%r662, %r167, -2147483648;
	st.global.u32 	[%rd2+18432], %r662;
$L__BB5_82:
	ret;
$L__BB5_83:
	shl.b32 	%r663, %r130, 2;
	mov.u32 	%r664, _ZZN3cub18CUB_300001_SM_10006detail10radix_sort31DeviceRadixSortSingleTileKernelINS1_5radix10policy_hubIiNS0_8NullTypeEyE10Policy1000ELNS0_9SortOrderE0EiS6_yNS1_21identity_decomposer_tEEEvPKT1_PSB_PKT2_PSF_T3_iiT4_E12temp_storage;
	add.s32 	%r665, %r664, %r663;
	st.shared.u32 	[%r665], %r741;
	shl.b32 	%r666, %r131, 2;
	add.s32 	%r667, %r664, %r666;
	st.shared.u32 	[%r667], %r740;
	shl.b32 	%r668, %r132, 2;
	add.s32 	%r669, %r664, %r668;
	st.shared.u32 	[%r669], %r739;
	shl.b32 	%r670, %r133, 2;
	add.s32 	%r671, %r664, %r670;
	st.shared.u32 	[%r671], %r738;
	shl.b32 	%r672, %r134, 2;
	add.s32 	%r673, %r664, %r672;
	st.shared.u32 	[%r673], %r737;
	shl.b32 	%r674, %r135, 2;
	add.s32 	%r675, %r664, %r674;
	st.shared.u32 	[%r675], %r736;
	shl.b32 	%r676, %r136, 2;
	add.s32 	%r677, %r664, %r676;
	st.shared.u32 	[%r677], %r735;
	shl.b32 	%r678, %r137, 2;
	add.s32 	%r679, %r664, %r678;
	st.shared.u32 	[%r679], %r734;
	shl.b32 	%r680, %r138, 2;
	add.s32 	%r681, %r664, %r680;
	st.shared.u32 	[%r681], %r733;
	shl.b32 	%r682, %r139, 2;
	add.s32 	%r683, %r664, %r682;
	st.shared.u32 	[%r683], %r732;
	shl.b32 	%r684, %r140, 2;
	add.s32 	%r685, %r664, %r684;
	st.shared.u32 	[%r685], %r731;
	shl.b32 	%r686, %r141, 2;
	add.s32 	%r687, %r664, %r686;
	st.shared.u32 	[%r687], %r730;
	shl.b32 	%r688, %r142, 2;
	add.s32 	%r689, %r664, %r688;
	st.shared.u32 	[%r689], %r729;
	shl.b32 	%r690, %r143, 2;
	add.s32 	%r691, %r664, %r690;
	st.shared.u32 	[%r691], %r728;
	shl.b32 	%r692, %r144, 2;
	add.s32 	%r693, %r664, %r692;
	st.shared.u32 	[%r693], %r727;
	shl.b32 	%r694, %r145, 2;
	add.s32 	%r695, %r664, %r694;
	st.shared.u32 	[%r695], %r726;
	shl.b32 	%r696, %r146, 2;
	add.s32 	%r697, %r664, %r696;
	st.shared.u32 	[%r697], %r725;
	shl.b32 	%r698, %r147, 2;
	add.s32 	%r699, %r664, %r698;
	st.shared.u32 	[%r699], %r724;
	shl.b32 	%r700, %r148, 2;
	add.s32 	%r701, %r664, %r700;
	st.shared.u32 	[%r701], %r723;
	bar.sync 	0;
	ld.shared.u32 	%r741, [%r46];
	ld.shared.u32 	%r740, [%r46+4];
	ld.shared.u32 	%r739, [%r46+8];
	ld.shared.u32 	%r738, [%r46+12];
	ld.shared.u32 	%r737, [%r46+16];
	ld.shared.u32 	%r736, [%r46+20];
	ld.shared.u32 	%r735, [%r46+24];
	ld.shared.u32 	%r734, [%r46+28];
	ld.shared.u32 	%r733, [%r46+32];
	ld.shared.u32 	%r732, [%r46+36];
	ld.shared.u32 	%r731, [%r46+40];
	ld.shared.u32 	%r730, [%r46+44];
	ld.shared.u32 	%r729, [%r46+48];
	ld.shared.u32 	%r728, [%r46+52];
	ld.shared.u32 	%r727, [%r46+56];
	ld.shared.u32 	%r726, [%r46+60];
	ld.shared.u32 	%r725, [%r46+64];
	ld.shared.u32 	%r724, [%r46+68];
	ld.shared.u32 	%r723, [%r46+72];
	bar.sync 	0;
	add.s32 	%r722, %r722, 6;
	add.s32 	%r721, %r721, -6;
	bra.uni 	$L__BB5_39;

}
	// .globl	_ZN3cub18CUB_300001_SM_10006detail10radix_sort30DeviceRadixSortHistogramKernelINS1_5radix10policy_hubIiNS0_8NullTypeEyE10Policy1000ELNS0_9SortOrderE0EiyNS1_21identity_decomposer_tEEEvPT2_PKT1_SB_iiT3_
.visible .entry _ZN3cub18CUB_300001_SM_10006detail10radix_sort30DeviceRadixSortHistogramKernelINS1_5radix10policy_hubIiNS0_8NullTypeEyE10Policy1000ELNS0_9SortOrderE0EiyNS1_21identity_decomposer_tEEEvPT2_PKT1_SB_iiT3_(
	.param .u64 .ptr .align 1 _ZN3cub18CUB_300001_SM_10006detail10radix_sort30DeviceRadixSortHistogramKernelINS1_5radix10policy_hubIiNS0_8NullTypeEyE10Policy1000ELNS0_9SortOrderE0EiyNS1_21identity_decomposer_tEEEvPT2_PKT1_SB_iiT3__param_0,
	.param .u64 .ptr .align 1 _ZN3cub18CUB_300001_SM_10006detail10radix_sort30DeviceRadixSortHistogramKernelINS1_5radix10policy_hubIiNS0_8NullTypeEyE10Policy1000ELNS0_9SortOrderE0EiyNS1_21identity_decomposer_tEEEvPT2_PKT1_SB_iiT3__param_1,
	.param .u64 _ZN3cub18CUB_300001_SM_10006detail10radix_sort30DeviceRadixSortHistogramKernelINS1_5radix10policy_hubIiNS0_8NullTypeEyE10Policy1000ELNS0_9SortOrderE0EiyNS1_21identity_decomposer_tEEEvPT2_PKT1_SB_iiT3__param_2,
	.param .u32 _ZN3cub18CUB_300001_SM_10006detail10radix_sort30DeviceRadixSortHistogramKernelINS1_5radix10policy_hubIiNS0_8NullTypeEyE10Policy1000ELNS0_9SortOrderE0EiyNS1_21identity_decomposer_tEEEvPT2_PKT1_SB_iiT3__param_3,
	.param .u32 _ZN3cub18CUB_300001_SM_10006detail10radix_sort30DeviceRadixSortHistogramKernelINS1_5radix10policy_hubIiNS0_8NullTypeEyE10Policy1000ELNS0_9SortOrderE0EiyNS1_21identity_decomposer_tEEEvPT2_PKT1_SB_iiT3__param_4,
	.param .align 1 .b8 _ZN3cub18CUB_300001_SM_10006detail10radix_sort30DeviceRadixSortHistogramKernelINS1_5radix10policy_hubIiNS0_8NullTypeEyE10Policy1000ELNS0_9SortOrderE0EiyNS1_21identity_decomposer_tEEEvPT2_PKT1_SB_iiT3__param_5[1]
)
.maxntid 128
{
	.reg .pred 	%p<91>;
	.reg .b32 	%r<486>;
	.reg .b64 	%rd<137>;
	// demoted variable
	.shared .align 4 .b8 _ZZN3cub18CUB_300001_SM_10006detail10radix_sort30DeviceRadixSortHistogramKernelINS1_5radix10policy_hubIiNS0_8NullTypeEyE10Policy1000ELNS0_9SortOrderE0EiyNS1_21identity_decomposer_tEEEvPT2_PKT1_SB_iiT3_E12temp_storage[4096];
	ld.param.u64 	%rd18, [_ZN3cub18CUB_300001_SM_10006detail10radix_sort30DeviceRadixSortHistogramKernelINS1_5radix10policy_hubIiNS0_8NullTypeEyE10Policy1000ELNS0_9SortOrderE0EiyNS1_21identity_decomposer_tEEEvPT2_PKT1_SB_iiT3__param_0];
	ld.param.u64 	%rd19, [_ZN3cub18CUB_300001_SM_10006detail10radix_sort30DeviceRadixSortHistogramKernelINS1_5radix10policy_hubIiNS0_8NullTypeEyE10Policy1000ELNS0_9SortOrderE0EiyNS1_21identity_decomposer_tEEEvPT2_PKT1_SB_iiT3__param_1];
	ld.param.u64 	%rd17, [_ZN3cub18CUB_300001_SM_10006detail10radix_sort30DeviceRadixSortHistogramKernelINS1_5radix10policy_hubIiNS0_8NullTypeEyE10Policy1000ELNS0_9SortOrderE0EiyNS1_21identity_decomposer_tEEEvPT2_PKT1_SB_iiT3__param_2];
	ld.param.u32 	%r174, [_ZN3cub18CUB_300001_SM_10006detail10radix_sort30DeviceRadixSortHistogramKernelINS1_5radix10policy_hubIiNS0_8NullTypeEyE10Policy1000ELNS0_9SortOrderE0EiyNS1_21identity_decomposer_tEEEvPT2_PKT1_SB_iiT3__param_3];
	ld.param.u32 	%r175, [_ZN3cub18CUB_300001_SM_10006detail10radix_sort30DeviceRadixSortHistogramKernelINS1_5radix10policy_hubIiNS0_8NullTypeEyE10Policy1000ELNS0_9SortOrderE0EiyNS1_21identity_decomposer_tEEEvPT2_PKT1_SB_iiT3__param_4];
	cvta.to.global.u64 	%rd1, %rd19;
	cvta.to.global.u64 	%rd2, %rd18;
	setp.eq.s64 	%p2, %rd17, 0;
	@%p2 bra 	$L__BB6_153;
	sub.s32 	%r176, %r175, %r174;
	add.s32 	%r177, %r176, 7;
	shr.s32 	%r178, %r177, 31;
	shr.u32 	%r179, %r178, 29;
	add.s32 	%r180, %r177, %r179;
	shr.s32 	%r181, %r180, 3;
	mov.u32 	%r182, %tid.x;
	setp.gt.u32 	%p3, %r182, 255;
	setp.lt.s32 	%p4, %r177, 8;
	mov.u32 	%r183, %ctaid.x;
	shl.b32 	%r184, %r183, 11;
	cvt.u64.u32 	%rd3, %r184;
	mov.u32 	%r185, %nctaid.x;
	shl.b32 	%r186, %r185, 11;
	cvt.u64.u32 	%rd4, %r186;
	add.s32 	%r1, %r181, -1;
	and.b32  	%r2, %r181, 15;
	and.b32  	%r3, %r181, 7;
	add.s32 	%r4, %r3, -1;
	and.b32  	%r5, %r181, 3;
	or.pred  	%p1, %p3, %p4;
	shl.b32 	%r187, %r182, 2;
	mov.u32 	%r188, _ZZN3cub18CUB_300001_SM_10006detail10radix_sort30DeviceRadixSortHistogramKernelINS1_5radix10policy_hubIiNS0_8NullTypeEyE10Policy1000ELNS0_9SortOrderE0EiyNS1_21identity_decomposer_tEEEvPT2_PKT1_SB_iiT3_E12temp_storage;
	add.s32 	%r6, %r188, %r187;
	and.b32  	%r7, %r181, 268435440;
	cvt.u64.u32 	%rd5, %r182;
	add.s32 	%r8, %r182, 128;
	add.s32 	%r9, %r182, 256;
	add.s32 	%r10, %r182, 384;
	add.s32 	%r11, %r182, 512;
	add.s32 	%r12, %r182, 640;
	add.s32 	%r13, %r182, 768;
	or.b32  	%r14, %r182, 1024;
	add.s32 	%r15, %r182, 1920;
	and.b32  	%r16, %r181, 268435448;
	and.b32  	%r17, %r181, 1;
	neg.s32 	%r18, %r7;
	add.s32 	%r19, %r6, 8192;
	add.s64 	%rd21, %rd17, -1;
	shr.u64 	%rd22, %rd21, 30;
	add.s64 	%rd23, %rd22, 1;
	min.u64 	%rd6, %rd23, %rd17;
	mov.b64 	%rd135, 0;
$L__BB6_2:
	@%p1 bra 	$L__BB6_30;
	setp.lt.u32 	%p5, %r1, 15;
	mov.b32 	%r439, 0;
	@%p5 bra 	$L__BB6_6;
	mov.u32 	%r436, %r19;
	mov.u32 	%r437, %r18;
$L__BB6_5:
	.pragma "nounroll";
	mov.b32 	%r190, 0;
	st.shared.u32 	[%r436+-8192], %r190;
	st.shared.u32 	[%r436+-7168], %r190;
	st.shared.u32 	[%r436+-6144], %r190;
	st.shared.u32 	[%r436+-5120], %r190;
	st.shared.u32 	[%r436+-4096], %r190;
	st.shared.u32 	[%r436+-3072], %r190;
	st.shared.u32 	[%r436+-2048], %r190;
	st.shared.u32 	[%r436+-1024], %r190;
	st.shared.u32 	[%r436], %r190;
	st.shared.u32 	[%r436+1024], %r190;
	st.shared.u32 	[%r436+2048], %r190;
	st.shared.u32 	[%r436+3072], %r190;
	st.shared.u32 	[%r436+4096], %r190;
	st.shared.u32 	[%r436+5120], %r190;
	st.shared.u32 	[%r436+6144], %r190;
	st.shared.u32 	[%r436+7168], %r190;
	add.s32 	%r437, %r437, 16;
	add.s32 	%r436, %r436, 16384;
	setp.ne.s32 	%p6, %r437, 0;
	mov.u32 	%r439, %r7;
	@%p6 bra 	$L__BB6_5;
$L__BB6_6:
	add.s32 	%r25, %r2, -1;
	setp.eq.s32 	%p7, %r2, 0;
	@%p7 bra 	$L__BB6_16;
	setp.lt.u32 	%p8, %r25, 7;
	@%p8 bra 	$L__BB6_9;
	shl.b32 	%r191, %r439, 10;
	add.s32 	%r192, %r6, %r191;
	mov.b32 	%r193, 0;
	st.shared.u32 	[%r192], %r193;
	st.shared.u32 	[%r192+1024], %r193;
	st.shared.u32 	[%r192+2048], %r193;
	st.shared.u32 	[%r192+3072], %r193;
	st.shared.u32 	[%r192+4096], %r193;
	st.shared.u32 	[%r192+5120], %r193;
	st.shared.u32 	[%r192+6144], %r193;
	st.shared.u32 	[%r192+7168], %r193;
	add.s32 	%r439, %r439, 8;
$L__BB6_9:
	setp.eq.s32 	%p9, %r3, 0;
	@%p9 bra 	$L__BB6_16;
	setp.lt.u32 	%p10, %r4, 3;
	@%p10 bra 	$L__BB6_12;
	shl.b32 	%r194, %r439, 10;
	add.s32 	%r195, %r6, %r194;
	mov.b32 	%r196, 0;
	st.shared.u32 	[%r195], %r196;
	st.shared.u32 	[%r195+1024], %r196;
	st.shared.u32 	[%r195+2048], %r196;
	st.shared.u32 	[%r195+3072], %r196;
	add.s32 	%r439, %r439, 4;
$L__BB6_12:
	setp.eq.s32 	%p11, %r5, 0;
	@%p11 bra 	$L__BB6_16;
	setp.eq.s32 	%p12, %r5, 1;
	shl.b32 	%r197, %r439, 10;
	add.s32 	%r30, %r6, %r197;
	mov.b32 	%r198, 0;
	st.shared.u32 	[%r30], %r198;
	@%p12 bra 	$L__BB6_16;
	setp.eq.s32 	%p13, %r5, 2;
	mov.b32 	%r199, 0;
	st.shared.u32 	[%r30+1024], %r199;
	@%p13 bra 	$L__BB6_16;
	mov.b32 	%r200, 0;
	st.shared.u32 	[%r30+2048], %r200;
$L__BB6_16:
	cvt.u32.u64 	%r201, %rd5;
	setp.gt.u32 	%p14, %r201, 127;
	@%p14 bra 	$L__BB6_30;
	setp.lt.u32 	%p15, %r1, 15;
	mov.b32 	%r443, 0;
	@%p15 bra 	$L__BB6_20;
	mov.b32 	%r441, 0;
$L__BB6_19:
	.pragma "nounroll";
	shl.b32 	%r204, %r441, 10;
	add.s32 	%r205, %r6, %r204;
	mov.b32 	%r206, 0;
	st.shared.u32 	[%r205+512], %r206;
	st.shared.u32 	[%r205+1536], %r206;
	st.shared.u32 	[%r205+2560], %r206;
	st.shared.u32 	[%r205+3584], %r206;
	st.shared.u32 	[%r205+4608], %r206;
	st.shared.u32 	[%r205+5632], %r206;
	st.shared.u32 	[%r205+6656], %r206;
	st.shared.u32 	[%r205+7680], %r206;
	st.shared.u32 	[%r205+8704], %r206;
	st.shared.u32 	[%r205+9728], %r206;
	st.shared.u32 	[%r205+10752], %r206;
	st.shared.u32 	[%r205+11776], %r206;
	st.shared.u32 	[%r205+12800], %r206;
	st.shared.u32 	[%r205+13824], %r206;
	st.shared.u32 	[%r205+14848], %r206;
	st.shared.u32 	[%r205+15872], %r206;
	add.s32 	%r441, %r441, 16;
	setp.ne.s32 	%p16, %r441, %r7;
	mov.u32 	%r443, %r7;
	@%p16 bra 	$L__BB6_19;
$L__BB6_20:
	setp.eq.s32 	%p17, %r2, 0;
	@%p17 bra 	$L__BB6_30;
	setp.lt.u32 	%p18, %r25, 7;
	@%p18 bra 	$L__BB6_23;
	shl.b32 	%r207, %r443, 10;
	add.s32 	%r208, %r6, %r207;
	mov.b32 	%r209, 0;
	st.shared.u32 	[%r208+512], %r209;
	st.shared.u32 	[%r208+1536], %r209;
	st.shared.u32 	[%r208+2560], %r209;
	st.shared.u32 	[%r208+3584], %r209;
	st.shared.u32 	[%r208+4608], %r209;
	st.shared.u32 	[%r208+5632], %r209;
	st.shared.u32 	[%r208+6656], %r209;
	st.shared.u32 	[%r208+7680], %r209;
	add.s32 	%r443, %r443, 8;
$L__BB6_23:
	setp.eq.s32 	%p19, %r3, 0;
	@%p19 bra 	$L__BB6_30;
	setp.lt.u32 	%p20, %r4, 3;
	@%p20 bra 	$L__BB6_26;
	shl.b32 	%r210, %r443, 10;
	add.s32 	%r211, %r6, %r210;
	mov.b32 	%r212, 0;
	st.shared.u32 	[%r211+512], %r212;
	st.shared.u32 	[%r211+1536], %r212;
	st.shared.u32 	[%r211+2560], %r212;
	st.shared.u32 	[%r211+3584], %r212;
	add.s32 	%r443, %r443, 4;
$L__BB6_26:
	setp.eq.s32 	%p21, %r5, 0;
	@%p21 bra 	$L__BB6_30;
	setp.eq.s32 	%p22, %r5, 1;
	shl.b32 	%r213, %r443, 10;
	add.s32 	%r38, %r6, %r213;
	mov.b32 	%r214, 0;
	st.shared.u32 	[%r38+512], %r214;
	@%p22 bra 	$L__BB6_30;
	setp.eq.s32 	%p23, %r5, 2;
	mov.b32 	%r215, 0;
	st.shared.u32 	[%r38+1536], %r215;
	@%p23 bra 	$L__BB6_30;
	mov.b32 	%r216, 0;
	st.shared.u32 	[%r38+2560], %r216;
$L__BB6_30:
	bar.sync 	0;
	bar.sync 	0;
	shl.b64 	%rd8, %rd135, 30;
	sub.s64 	%rd24, %rd17, %rd8;
	min.u64 	%rd9, %rd24, 1073741824;
	setp.le.u64 	%p24, %rd9, %rd3;
	@%p24 bra 	$L__BB6_70;
	mov.u64 	%rd136, %rd3;
$L__BB6_32:
	add.s64 	%rd11, %rd136, %rd8;
	sub.s64 	%rd12, %rd17, %rd11;
	setp.lt.u64 	%p25, %rd12, 2048;
	@%p25 bra 	$L__BB6_34;
	add.s64 	%rd27, %rd11, %rd5;
	shl.b64 	%rd28, %rd27, 2;
	add.s64 	%rd29, %rd1, %rd28;
	ld.global.u32 	%r475, [%rd29];
	ld.global.u32 	%r474, [%rd29+512];
	ld.global.u32 	%r473, [%rd29+1024];
	ld.global.u32 	%r472, [%rd29+1536];
	ld.global.u32 	%r471, [%rd29+2048];
	ld.global.u32 	%r470, [%rd29+2560];
	ld.global.u32 	%r469, [%rd29+3072];
	ld.global.u32 	%r468, [%rd29+3584];
	ld.global.u32 	%r467, [%rd29+4096];
	ld.global.u32 	%r466, [%rd29+4608];
	ld.global.u32 	%r465, [%rd29+5120];
	ld.global.u32 	%r464, [%rd29+5632];
	ld.global.u32 	%r463, [%rd29+6144];
	ld.global.u32 	%r462, [%rd29+6656];
	ld.global.u32 	%r461, [%rd29+7168];
	ld.global.u32 	%r460, [%rd29+7680];
	bra.uni 	$L__BB6_66;
$L__BB6_34:
	cvt.u32.u64 	%r218, %rd5;
	cvt.u32.u64 	%r55, %rd12;
	setp.ge.s32 	%p26, %r218, %r55;
	add.s64 	%rd25, %rd11, %rd5;
	shl.b64 	%rd26, %rd25, 2;
	add.s64 	%rd13, %rd1, %rd26;
	mov.b32 	%r475, 2147483647;
	@%p26 bra 	$L__BB6_36;
	ld.global.u32 	%r475, [%rd13];
$L__BB6_36:
	setp.ge.s32 	%p27, %r8, %r55;
	mov.b32 	%r474, 2147483647;
	@%p27 bra 	$L__BB6_38;
	ld.global.u32 	%r474, [%rd13+512];
$L__BB6_38:
	setp.ge.s32 	%p28, %r9, %r55;
	mov.b32 	%r473, 2147483647;
	@%p28 bra 	$L__BB6_40;
	ld.global.u32 	%r473, [%rd13+1024];
$L__BB6_40:
	setp.ge.s32 	%p29, %r10, %r55;
	mov.b32 	%r472, 2147483647;
	@%p29 bra 	$L__BB6_42;
	ld.global.u32 	%r472, [%rd13+1536];
$L__BB6_42:
	setp.ge.s32 	%p30, %r11, %r55;
	mov.b32 	%r471, 2147483647;
	@%p30 bra 	$L__BB6_44;
	ld.global.u32 	%r471, [%rd13+2048];
$L__BB6_44:
	setp.ge.s32 	%p31, %r12, %r55;
	mov.b32 	%r470, 2147483647;
	@%p31 bra 	$L__BB6_46;
	ld.global.u32 	%r470, [%rd13+2560];
$L__BB6_46:
	setp.ge.s32 	%p32, %r13, %r55;
	mov.b32 	%r469, 2147483647;
	@%p32 bra 	$L__BB6_48;
	ld.global.u32 	%r469, [%rd13+3072];
$L__BB6_48:
	mov.u32 	%r226, %tid.x;
	add.s32 	%r227, %r226, 896;
	setp.ge.s32 	%p33, %r227, %r55;
	mov.b32 	%r468, 2147483647;
	@%p33 bra 	$L__BB6_50;
	ld.global.u32 	%r468, [%rd13+3584];
$L__BB6_50:
	setp.ge.s32 	%p34, %r14, %r55;
	mov.b32 	%r467, 2147483647;
	@%p34 bra 	$L__BB6_52;
	ld.global.u32 	%r467, [%rd13+4096];
$L__BB6_52:
	add.s32 	%r231, %r226, 1152;
	setp.ge.s32 	%p35, %r231, %r55;
	mov.b32 	%r466, 2147483647;
	@%p35 bra 	$L__BB6_54;
	ld.global.u32 	%r466, [%rd13+4608];
$L__BB6_54:
	add.s32 	%r234, %r226, 1280;
	setp.ge.s32 	%p36, %r234, %r55;
	mov.b32 	%r465, 2147483647;
	@%p36 bra 	$L__BB6_56;
	ld.global.u32 	%r465, [%rd13+5120];
$L__BB6_56:
	add.s32 	%r237, %r226, 1408;
	setp.ge.s32 	%p37, %r237, %r55;
	mov.b32 	%r464, 2147483647;
	@%p37 bra 	$L__BB6_58;
	ld.global.u32 	%r464, [%rd13+5632];
$L__BB6_58:
	add.s32 	%r240, %r226, 1536;
	setp.ge.s32 	%p38, %r240, %r55;
	mov.b32 	%r463, 2147483647;
	@%p38 bra 	$L__BB6_60;
	ld.global.u32 	%r463, [%rd13+6144];
$L__BB6_60:
	add.s32 	%r243, %r226, 1664;
	setp.ge.s32 	%p39, %r243, %r55;
	mov.b32 	%r462, 2147483647;
	@%p39 bra 	$L__BB6_62;
	ld.global.u32 	%r462, [%rd13+6656];
$L__BB6_62:
	add.s32 	%r246, %r226, 1792;
	setp.ge.s32 	%p40, %r246, %r55;
	mov.b32 	%r461, 2147483647;
	@%p40 bra 	$L__BB6_64;
	ld.global.u32 	%r461, [%rd13+7168];
$L__BB6_64:
	setp.ge.s32 	%p41, %r15, %r55;
	mov.b32 	%r460, 2147483647;
	@%p41 bra 	$L__BB6_66;
	ld.global.u32 	%r460, [%rd13+7680];
$L__BB6_66:
	setp.le.s32 	%p42, %r175, %r174;
	@%p42 bra 	$L__BB6_69;
	xor.b32  	%r103, %r460, -2147483648;
	xor.b32  	%r104, %r461, -2147483648;
	xor.b32  	%r105, %r462, -2147483648;
	xor.b32  	%r106, %r463, -2147483648;
	xor.b32  	%r107, %r464, -2147483648;
	xor.b32  	%r108, %r465, -2147483648;
	xor.b32  	%r109, %r466, -2147483648;
	xor.b32  	%r110, %r467, -2147483648;
	xor.b32  	%r111, %r468, -2147483648;
	xor.b32  	%r112, %r469, -2147483648;
	xor.b32  	%r113, %r470, -2147483648;
	xor.b32  	%r114, %r471, -2147483648;
	xor.b32  	%r115, %r472, -2147483648;
	xor.b32  	%r116, %r473, -2147483648;
	xor.b32  	%r117, %r474, -2147483648;
	xor.b32  	%r118, %r475, -2147483648;
	mov.b32 	%r476, 0;
	mov.u32 	%r477, %r174;
$L__BB6_68:
	sub.s32 	%r249, %r175, %r477;
	shl.b32 	%r250, %r476, 10;
	mov.u32 	%r251, _ZZN3cub18CUB_300001_SM_10006detail10radix_sort30DeviceRadixSortHistogramKernelINS1_5radix10policy_hubIiNS0_8NullTypeEyE10Policy1000ELNS0_9SortOrderE0EiyNS1_21identity_decomposer_tEEEvPT2_PKT1_SB_iiT3_E12temp_storage;
	add.s32 	%r252, %r251, %r250;
	min.s32 	%r253, %r249, 8;
	mov.b32 	%r254, -1;
	shl.b32 	%r255, %r254, %r253;
	not.b32 	%r256, %r255;
	shr.u32 	%r257, %r118, %r477;
	and.b32  	%r258, %r257, %r256;
	shl.b32 	%r259, %r258, 2;
	add.s32 	%r260, %r252, %r259;
	atom.shared.add.u32 	%r261, [%r260], 1;
	shr.u32 	%r262, %r117, %r477;
	and.b32  	%r263, %r262, %r256;
	shl.b32 	%r264, %r263, 2;
	add.s32 	%r265, %r252, %r264;
	atom.shared.add.u32 	%r266, [%r265], 1;
	shr.u32 	%r267, %r116, %r477;
	and.b32  	%r268, %r267, %r256;
	shl.b32 	%r269, %r268, 2;
	add.s32 	%r270, %r252, %r269;
	atom.shared.add.u32 	%r271, [%r270], 1;
	shr.u32 	%r272, %r115, %r477;
	and.b32  	%r273, %r272, %r256;
	shl.b32 	%r274, %r273, 2;
	add.s32 	%r275, %r252, %r274;
	atom.shared.add.u32 	%r276, [%r275], 1;
	shr.u32 	%r277, %r114, %r477;
	and.b32  	%r278, %r277, %r256;
	shl.b32 	%r279, %r278, 2;
	add.s32 	%r280, %r252, %r279;
	atom.shared.add.u32 	%r281, [%r280], 1;
	shr.u32 	%r282, %r113, %r477;
	and.b32  	%r283, %r282, %r256;
	shl.b32 	%r284, %r283, 2;
	add.s32 	%r285, %r252, %r284;
	atom.shared.add.u32 	%r286, [%r285], 1;
	shr.u32 	%r287, %r112, %r477;
	and.b32  	%r288, %r287, %r256;
	shl.b32 	%r289, %r288, 2;
	add.s32 	%r290, %r252, %r289;
	atom.shared.add.u32 	%r291, [%r290], 1;
	shr.u32 	%r292, %r111, %r477;
	and.b32  	%r293, %r292, %r256;
	shl.b32 	%r294, %r293, 2;
	add.s32 	%r295, %r252, %r294;
	atom.shared.add.u32 	%r296, [%r295], 1;
	shr.u32 	%r297, %r110, %r477;
	and.b32  	%r298, %r297, %r256;
	shl.b32 	%r299, %r298, 2;
	add.s32 	%r300, %r252, %r299;
	atom.shared.add.u32 	%r301, [%r300], 1;
	shr.u32 	%r302, %r109, %r477;
	and.b32  	%r303, %r302, %r256;
	shl.b32 	%r304, %r303, 2;
	add.s32 	%r305, %r252, %r304;
	atom.shared.add.u32 	%r306, [%r305], 1;
	shr.u32 	%r307, %r108, %r477;
	and.b32  	%r308, %r307, %r256;
	shl.b32 	%r309, %r308, 2;
	add.s32 	%r310, %r252, %r309;
	atom.shared.add.u32 	%r311, [%r310], 1;
	shr.u32 	%r312, %r107, %r477;
	and.b32  	%r313, %r312, %r256;
	shl.b32 	%r314, %r313, 2;
	add.s32 	%r315, %r252, %r314;
	atom.shared.add.u32 	%r316, [%r315], 1;
	shr.u32 	%r317, %r106, %r477;
	and.b32  	%r318, %r317, %r256;
	shl.b32 	%r319, %r318, 2;
	add.s32 	%r320, %r252, %r319;
	atom.shared.add.u32 	%r321, [%r320], 1;
	shr.u32 	%r322, %r105, %r477;
	and.b32  	%r323, %r322, %r256;
	shl.b32 	%r324, %r323, 2;
	add.s32 	%r325, %r252, %r324;
	atom.shared.add.u32 	%r326, [%r325], 1;
	shr.u32 	%r327, %r104, %r477;
	and.b32  	%r328, %r327, %r256;
	shl.b32 	%r329, %r328, 2;
	add.s32 	%r330, %r252, %r329;
	atom.shared.add.u32 	%r331, [%r330], 1;
	shr.u32 	%r332, %r103, %r477;
	and.b32  	%r333, %r332, %r256;
	shl.b32 	%r334, %r333, 2;
	add.s32 	%r335, %r252, %r334;
	atom.shared.add.u32 	%r336, [%r335], 1;
	add.s32 	%r477, %r477, 8;
	add.s32 	%r476, %r476, 1;
	setp.lt.s32 	%p43, %r477, %r175;
	@%p43 bra 	$L__BB6_68;
$L__BB6_69:
	add.s64 	%rd136, %rd136, %rd4;
	setp.lt.u64 	%p44, %rd136, %rd9;
	@%p44 bra 	$L__BB6_32;
$L__BB6_70:
	bar.sync 	0;
	@%p1 bra 	$L__BB6_152;
	setp.lt.u32 	%p45, %r1, 7;
	mov.b32 	%r480, 0;
	@%p45 bra 	$L__BB6_90;
	mov.b32 	%r478, 0;
$L__BB6_73:
	.pragma "nounroll";
	shl.b32 	%r339, %r478, 10;
	add.s32 	%r124, %r6, %r339;
	ld.shared.u32 	%r125, [%r124];
	setp.eq.s32 	%p46, %r125, 0;
	@%p46 bra 	$L__BB6_75;
	cvt.u32.u64 	%r340, %rd5;
	shl.b32 	%r341, %r478, 8;
	add.s32 	%r342, %r341, %r340;
	mul.wide.u32 	%rd30, %r342, 8;
	add.s64 	%rd31, %rd2, %rd30;
	cvt.u64.u32 	%rd32, %r125;
	atom.global.add.u64 	%rd33, [%rd31], %rd32;
$L__BB6_75:
	ld.shared.u32 	%r126, [%r124+1024];
	setp.eq.s32 	%p47, %r126, 0;
	@%p47 bra 	$L__BB6_77;
	cvt.u32.u64 	%r343, %rd5;
	shl.b32 	%r344, %r478, 8;
	add.s32 	%r345, %r344, %r343;
	add.s32 	%r346, %r345, 256;
	mul.wide.u32 	%rd34, %r346, 8;
	add.s64 	%rd35, %rd2, %rd34;
	cvt.u64.u32 	%rd36, %r126;
	atom.global.add.u64 	%rd37, [%rd35], %rd36;
$L__BB6_77:
	ld.shared.u32 	%r127, [%r124+2048];
	setp.eq.s32 	%p48, %r127, 0;
	@%p48 bra 	$L__BB6_79;
	cvt.u32.u64 	%r347, %rd5;
	shl.b32 	%r348, %r478, 8;
	add.s32 	%r349, %r348, %r347;
	add.s32 	%r350, %r349, 512;
	mul.wide.u32 	%rd38, %r350, 8;
	add.s64 	%rd39, %rd2, %rd38;
	cvt.u64.u32 	%rd40, %r127;
	atom.global.add.u64 	%rd41, [%rd39], %rd40;
$L__BB6_79:
	ld.shared.u32 	%r128, [%r124+3072];
	setp.eq.s32 	%p49, %r128, 0;
	@%p49 bra 	$L__BB6_81;
	cvt.u32.u64 	%r351, %rd5;
	shl.b32 	%r352, %r478, 8;
	add.s32 	%r353, %r352, %r351;
	add.s32 	%r354, %r353, 768;
	mul.wide.u32 	%rd42, %r354, 8;
	add.s64 	%rd43, %rd2, %rd42;
	cvt.u64.u32 	%rd44, %r128;
	atom.global.add.u64 	%rd45, [%rd43], %rd44;
$L__BB6_81:
	ld.shared.u32 	%r129, [%r124+4096];
	setp.eq.s32 	%p50, %r129, 0;
	@%p50 bra 	$L__BB6_83;
	cvt.u32.u64 	%r355, %rd5;
	shl.b32 	%r356, %r478, 8;
	add.s32 	%r357, %r356, %r355;
	add.s32 	%r358, %r357, 1024;
	mul.wide.u32 	%rd46, %r358, 8;
	add.s64 	%rd47, %rd2, %rd46;
	cvt.u64.u32 	%rd48, %r129;
	atom.global.add.u64 	%rd49, [%rd47], %rd48;
$L__BB6_83:
	ld.shared.u32 	%r130, [%r124+5120];
	setp.eq.s32 	%p51, %r130, 0;
	@%p51 bra 	$L__BB6_85;
	cvt.u32.u64 	%r359, %rd5;
	shl.b32 	%r360, %r478, 8;
	add.s32 	%r361, %r360, %r359;
	add.s32 	%r362, %r361, 1280;
	mul.wide.u32 	%rd50, %r362, 8;
	add.s64 	%rd51, %rd2, %rd50;
	cvt.u64.u32 	%rd52, %r130;
	atom.global.add.u64 	%rd53, [%rd51], %rd52;
$L__BB6_85:
	ld.shared.u32 	%r131, [%r124+6144];
	setp.eq.s32 	%p52, %r131, 0;
	@%p52 bra 	$L__BB6_87;
	cvt.u32.u64 	%r363, %rd5;
	shl.b32 	%r364, %r478, 8;
	add.s32 	%r365, %r364, %r363;
	add.s32 	%r366, %r365, 1536;
	mul.wide.u32 	%rd54, %r366, 8;
	add.s64 	%rd55, %rd2, %rd54;
	cvt.u64.u32 	%rd56, %r131;
	atom.global.add.u64 	%rd57, [%rd55], %rd56;
$L__BB6_87:
	ld.shared.u32 	%r132, [%r124+7168];
	setp.eq.s32 	%p53, %r132, 0;
	@%p53 bra 	$L__BB6_89;
	cvt.u32.u64 	%r367, %rd5;
	shl.b32 	%r368, %r478, 8;
	add.s32 	%r369, %r368, %r367;
	add.s32 	%r370, %r369, 1792;
	mul.wide.u32 	%rd58, %r370, 8;
	add.s64 	%rd59, %rd2, %rd58;
	cvt.u64.u32 	%rd60, %r132;
	atom.global.add.u64 	%rd61, [%rd59], %rd60;
$L__BB6_89:
	add.s32 	%r478, %r478, 8;
	setp.ne.s32 	%p54, %r478, %r16;
	mov.u32 	%r480, %r16;
	@%p54 bra 	$L__BB6_73;
$L__BB6_90:
	add.s32 	%r135, %r5, -1;
	setp.eq.s32 	%p55, %r3, 0;
	@%p55 bra 	$L__BB6_111;
	setp.lt.u32 	%p56, %r4, 3;
	@%p56 bra 	$L__BB6_101;
	shl.b32 	%r371, %r480, 10;
	add.s32 	%r136, %r6, %r371;
	ld.shared.u32 	%r137, [%r136];
	setp.eq.s32 	%p57, %r137, 0;
	@%p57 bra 	$L__BB6_94;
	cvt.u32.u64 	%r372, %rd5;
	shl.b32 	%r373, %r480, 8;
	add.s32 	%r374, %r373, %r372;
	mul.wide.u32 	%rd62, %r374, 8;
	add.s64 	%rd63, %rd2, %rd62;
	cvt.u64.u32 	%rd64, %r137;
	atom.global.add.u64 	%rd65, [%rd63], %rd64;
$L__BB6_94:
	ld.shared.u32 	%r138, [%r136+1024];
	setp.eq.s32 	%p58, %r138, 0;
	@%p58 bra 	$L__BB6_96;
	cvt.u32.u64 	%r375, %rd5;
	shl.b32 	%r376, %r480, 8;
	add.s32 	%r377, %r376, %r375;
	add.s32 	%r378, %r377, 256;
	mul.wide.u32 	%rd66, %r378, 8;
	add.s64 	%rd67, %rd2, %rd66;
	cvt.u64.u32 	%rd68, %r138;
	atom.global.add.u64 	%rd69, [%rd67], %rd68;
$L__BB6_96:
	ld.shared.u32 	%r139, [%r136+2048];
	setp.eq.s32 	%p59, %r139, 0;
	@%p59 bra 	$L__BB6_98;
	cvt.u32.u64 	%r379, %rd5;
	shl.b32 	%r380, %r480, 8;
	add.s32 	%r381, %r380, %r379;
	add.s32 	%r382, %r381, 512;
	mul.wide.u32 	%rd70, %r382, 8;
	add.s64 	%rd71, %rd2, %rd70;
	cvt.u64.u32 	%rd72, %r139;
	atom.global.add.u64 	%rd73, [%rd71], %rd72;
$L__BB6_98:
	ld.shared.u32 	%r140, [%r136+3072];
	setp.eq.s32 	%p60, %r140, 0;
	@%p60 bra 	$L__BB6_100;
	cvt.u32.u64 	%r383, %rd5;
	shl.b32 	%r384, %r480, 8;
	add.s32 	%r385, %r384, %r383;
	add.s32 	%r386, %r385, 768;
	mul.wide.u32 	%rd74, %r386, 8;
	add.s64 	%rd75, %rd2, %rd74;
	cvt.u64.u32 	%rd76, %r140;
	atom.global.add.u64 	%rd77, [%rd75], %rd76;
$L__BB6_100:
	add.s32 	%r480, %r480, 4;
$L__BB6_101:
	setp.eq.s32 	%p61, %r5, 0;
	@%p61 bra 	$L__BB6_111;
	setp.eq.s32 	%p62, %r135, 0;
	@%p62 bra 	$L__BB6_108;
	shl.b32 	%r387, %r480, 10;
	add.s32 	%r143, %r6, %r387;
	ld.shared.u32 	%r144, [%r143];
	setp.eq.s32 	%p63, %r144, 0;
	@%p63 bra 	$L__BB6_105;
	cvt.u32.u64 	%r388, %rd5;
	shl.b32 	%r389, %r480, 8;
	add.s32 	%r390, %r389, %r388;
	mul.wide.u32 	%rd78, %r390, 8;
	add.s64 	%rd79, %rd2, %rd78;
	cvt.u64.u32 	%rd80, %r144;
	atom.global.add.u64 	%rd81, [%rd79], %rd80;
$L__BB6_105:
	ld.shared.u32 	%r145, [%r143+1024];
	setp.eq.s32 	%p64, %r145, 0;
	@%p64 bra 	$L__BB6_107;
	cvt.u32.u64 	%r391, %rd5;
	shl.b32 	%r392, %r480, 8;
	add.s32 	%r393, %r392, %r391;
	add.s32 	%r394, %r393, 256;
	mul.wide.u32 	%rd82, %r394, 8;
	add.s64 	%rd83, %rd2, %rd82;
	cvt.u64.u32 	%rd84, %r145;
	atom.global.add.u64 	%rd85, [%rd83], %rd84;
$L__BB6_107:
	add.s32 	%r480, %r480, 2;
$L__BB6_108:
	setp.eq.s32 	%p65, %r17, 0;
	@%p65 bra 	$L__BB6_111;
	shl.b32 	%r395, %r480, 10;
	add.s32 	%r396, %r6, %r395;
	ld.shared.u32 	%r148, [%r396];
	setp.eq.s32 	%p66, %r148, 0;
	@%p66 bra 	$L__BB6_111;
	cvt.u32.u64 	%r397, %rd5;
	shl.b32 	%r398, %r480, 8;
	add.s32 	%r399, %r398, %r397;
	mul.wide.u32 	%rd86, %r399, 8;
	add.s64 	%rd87, %rd2, %rd86;
	cvt.u64.u32 	%rd88, %r148;
	atom.global.add.u64 	%rd89, [%rd87], %rd88;
$L__BB6_111:
	cvt.u32.u64 	%r400, %rd5;
	setp.gt.u32 	%p67, %r400, 127;
	@%p67 bra 	$L__BB6_152;
	setp.lt.u32 	%p68, %r1, 7;
	mov.b32 	%r484, 0;
	@%p68 bra 	$L__BB6_131;
	mov.b32 	%r482, 0;
$L__BB6_114:
	.pragma "nounroll";
	shl.b32 	%r404, %r482, 10;
	add.s32 	%r150, %r6, %r404;
	ld.shared.u32 	%r151, [%r150+512];
	setp.eq.s32 	%p69, %r151, 0;
	shl.b32 	%r405, %r482, 8;
	add.s32 	%r406, %r405, %r400;
	mul.wide.u32 	%rd90, %r406, 8;
	add.s64 	%rd15, %rd2, %rd90;
	@%p69 bra 	$L__BB6_116;
	cvt.u64.u32 	%rd91, %r151;
	atom.global.add.u64 	%rd92, [%rd15+1024], %rd91;
$L__BB6_116:
	ld.shared.u32 	%r152, [%r150+1536];
	setp.eq.s32 	%p70, %r152, 0;
	@%p70 bra 	$L__BB6_118;
	cvt.u64.u32 	%rd93, %r152;
	atom.global.add.u64 	%rd94, [%rd15+3072], %rd93;
$L__BB6_118:
	ld.shared.u32 	%r153, [%r150+2560];
	setp.eq.s32 	%p71, %r153, 0;
	@%p71 bra 	$L__BB6_120;
	cvt.u64.u32 	%rd95, %r153;
	atom.global.add.u64 	%rd96, [%rd15+5120], %rd95;
$L__BB6_120:
	ld.shared.u32 	%r154, [%r150+3584];
	setp.eq.s32 	%p72, %r154, 0;
	@%p72 bra 	$L__BB6_122;
	cvt.u64.u32 	%rd97, %r154;
	atom.global.add.u64 	%rd98, [%rd15+7168], %rd97;
$L__BB6_122:
	ld.shared.u32 	%r155, [%r150+4608];
	setp.eq.s32 	%p73, %r155, 0;
	@%p73 bra 	$L__BB6_124;
	cvt.u64.u32 	%rd99, %r155;
	atom.global.add.u64 	%rd100, [%rd15+9216], %rd99;
$L__BB6_124:
	ld.shared.u32 	%r156, [%r150+5632];
	setp.eq.s32 	%p74, %r156, 0;
	@%p74 bra 	$L__BB6_126;
	cvt.u64.u32 	%rd101, %r156;
	atom.global.add.u64 	%rd102, [%rd15+11264], %rd101;
$L__BB6_126:
	ld.shared.u32 	%r157, [%r150+6656];
	setp.eq.s32 	%p75, %r157, 0;
	@%p75 bra 	$L__BB6_128;
	cvt.u64.u32 	%rd103, %r157;
	atom.global.add.u64 	%rd104, [%rd15+13312], %rd103;
$L__BB6_128:
	ld.shared.u32 	%r158, [%r150+7680];
	setp.eq.s32 	%p76, %r158, 0;
	@%p76 bra 	$L__BB6_130;
	cvt.u64.u32 	%rd105, %r158;
	atom.global.add.u64 	%rd106, [%rd15+15360], %rd105;
$L__BB6_130:
	add.s32 	%r482, %r482, 8;
	setp.ne.s32 	%p77, %r482, %r16;
	mov.u32 	%r484, %r16;
	@%p77 bra 	$L__BB6_114;
$L__BB6_131:
	setp.eq.s32 	%p78, %r3, 0;
	@%p78 bra 	$L__BB6_152;
	setp.lt.u32 	%p79, %r4, 3;
	@%p79 bra 	$L__BB6_142;
	shl.b32 	%r407, %r484, 10;
	add.s32 	%r161, %r6, %r407;
	ld.shared.u32 	%r162, [%r161+512];
	setp.eq.s32 	%p80, %r162, 0;
	@%p80 bra 	$L__BB6_135;
	shl.b32 	%r409, %r484, 8;
	add.s32 	%r410, %r409, %r400;
	mul.wide.u32 	%rd107, %r410, 8;
	add.s64 	%rd108, %rd2, %rd107;
	cvt.u64.u32 	%rd109, %r162;
	atom.global.add.u64 	%rd110, [%rd108+1024], %rd109;
$L__BB6_135:
	ld.shared.u32 	%r163, [%r161+1536];
	setp.eq.s32 	%p81, %r163, 0;
	@%p81 bra 	$L__BB6_137;
	shl.b32 	%r412, %r484, 8;
	add.s32 	%r413, %r412, %r400;
	add.s32 	%r414, %r413, 256;
	mul.wide.u32 	%rd111, %r414, 8;
	add.s64 	%rd112, %rd2, %rd111;
	cvt.u64.u32 	%rd113, %r163;
	atom.global.add.u64 	%rd114, [%rd112+1024], %rd113;
$L__BB6_137:
	ld.shared.u32 	%r164, [%r161+2560];
	setp.eq.s32 	%p82, %r164, 0;
	@%p82 bra 	$L__BB6_139;
	shl.b32 	%r416, %r484, 8;
	add.s32 	%r417, %r416, %r400;
	add.s32 	%r418, %r417, 512;
	mul.wide.u32 	%rd115, %r418, 8;
	add.s64 	%rd116, %rd2, %rd115;
	cvt.u64.u32 	%rd117, %r164;
	atom.global.add.u64 	%rd118, [%rd116+1024], %rd117;
$L__BB6_139:
	ld.shared.u32 	%r165, [%r161+3584];
	setp.eq.s32 	%p83, %r165, 0;
	@%p83 bra 	$L__BB6_141;
	shl.b32 	%r420, %r484, 8;
	add.s32 	%r421, %r420, %r400;
	add.s32 	%r422, %r421, 768;
	mul.wide.u32 	%rd119, %r422, 8;
	add.s64 	%rd120, %rd2, %rd119;
	cvt.u64.u32 	%rd121, %r165;
	atom.global.add.u64 	%rd122, [%rd120+1024], %rd121;
$L__BB6_141:
	add.s32 	%r484, %r484, 4;
$L__BB6_142:
	setp.eq.s32 	%p84, %r5, 0;
	@%p84 bra 	$L__BB6_152;
	setp.eq.s32 	%p85, %r135, 0;
	@%p85 bra 	$L__BB6_149;
	shl.b32 	%r423, %r484, 10;
	add.s32 	%r168, %r6, %r423;
	ld.shared.u32 	%r169, [%r168+512];
	setp.eq.s32 	%p86, %r169, 0;
	@%p86 bra 	$L__BB6_146;
	shl.b32 	%r425, %r484, 8;
	add.s32 	%r426, %r425, %r400;
	mul.wide.u32 	%rd123, %r426, 8;
	add.s64 	%rd124, %rd2, %rd123;
	cvt.u64.u32 	%rd125, %r169;
	atom.global.add.u64 	%rd126, [%rd124+1024], %rd125;
$L__BB6_146:
	ld.shared.u32 	%r170, [%r168+1536];
	setp.eq.s32 	%p87, %r170, 0;
	@%p87 bra 	$L__BB6_148;
	shl.b32 	%r428, %r484, 8;
	add.s32 	%r429, %r428, %r400;
	add.s32 	%r430, %r429, 256;
	mul.wide.u32 	%rd127, %r430, 8;
	add.s64 	%rd128, %rd2, %rd127;
	cvt.u64.u32 	%rd129, %r170;
	atom.global.add.u64 	%rd130, [%rd128+1024], %rd129;
$L__BB6_148:
	add.s32 	%r484, %r484, 2;
$L__BB6_149:
	setp.eq.s32 	%p88, %r17, 0;
	@%p88 bra 	$L__BB6_152;
	shl.b32 	%r431, %r484, 10;
	add.s32 	%r432, %r6, %r431;
	ld.shared.u32 	%r173, [%r432+512];
	setp.eq.s32 	%p89, %r173, 0;
	@%p89 bra 	$L__BB6_152;
	shl.b32 	%r434, %r484, 8;
	add.s32 	%r435, %r434, %r400;
	mul.wide.u32 	%rd131, %r435, 8;
	add.s64 	%rd132, %rd2, %rd131;
	cvt.u64.u32 	%rd133, %r173;
	atom.global.add.u64 	%rd134, [%rd132+1024], %rd133;
$L__BB6_152:
	bar.sync 	0;
	add.s64 	%rd135, %rd135, 1;
	setp.ne.s64 	%p90, %rd135, %rd6;
	@%p90 bra 	$L__BB6_2;
$L__BB6_153:
	ret;

}
	// .globl	_ZN3cub18CUB_300001_SM_10006detail10radix_sort33DeviceRadixSortExclusiveSumKernelINS1_5radix10policy_hubIiNS0_8NullTypeEyE10Policy1000EyEEvPT0_
.visible .entry _ZN3cub18CUB_300001_SM_10006detail10radix_sort33DeviceRadixSortExclusiveSumKernelINS1_5radix10policy_hubIiNS0_8NullTypeEyE10Policy1000EyEEvPT0_(
	.param .u64 .ptr .align 1 _ZN3cub18CUB_300001_SM_10006detail10radix_sort33DeviceRadixSortExclusiveSumKernelINS1_5radix10policy_hubIiNS0_8NullTypeEyE10Policy1000EyEEvPT0__param_0
)
{
	.reg .pred 	%p<4>;
	.reg .b32 	%r<28>;
	.reg .b64 	%rd<54>;
	// demoted variable
	.shared .align 16 .b8 _ZZN3cub18CUB_300001_SM_10006detail10radix_sort33DeviceRadixSortExclusiveSumKernelINS1_5radix10policy_hubIiNS0_8NullTypeEyE10Policy1000EyEEvPT0_E12temp_storage[2336];
	ld.param.u64 	%rd5, [_ZN3cub18CUB_300001_SM_10006detail10radix_sort33DeviceRadixSortExclusiveSumKernelINS1_5radix10policy_hubIiNS0_8NullTypeEyE10Policy1000EyEEvPT0__param_0];
	cvta.to.global.u64 	%rd6, %rd5;
	mov.u32 	%r3, %ctaid.x;
	shl.b32 	%r4, %r3, 8;
	mov.u32 	%r1, %tid.x;
	setp.gt.u32 	%p1, %r1, 255;
	add.s32 	%r5, %r4, %r1;
	mul.wide.s32 	%rd7, %r5, 8;
	add.s64 	%rd1, %rd6, %rd7;
	@%p1 bra 	$L__BB7_2;
	ld.global.u64 	%rd53, [%rd1];
$L__BB7_2:
	shr.u32 	%r6, %r1, 3;
	add.s32 	%r7, %r6, %r1;
	shl.b32 	%r8, %r7, 3;
	mov.u32 	%r9, _ZZN3cub18CUB_300001_SM_10006detail10radix_sort33DeviceRadixSortExclusiveSumKernelINS1_5radix10policy_hubIiNS0_8NullTypeEyE10Policy1000EyEEvPT0_E12temp_storage;
	add.s32 	%r10, %r9, %r8;
	add.s32 	%r2, %r10, 16;
	st.shared.u64 	[%r10+16], %rd53;
	bar.sync 	0;
	setp.gt.u32 	%p2, %r1, 31;
	@%p2 bra 	$L__BB7_4;
	mad.lo.s32 	%r27, %r1, 72, %r9;
	ld.shared.u64 	%rd23, [%r27+16];
	ld.shared.u64 	%rd24, [%r27+24];
	ld.shared.u64 	%rd25, [%r27+32];
	ld.shared.u64 	%rd26, [%r27+40];
	ld.shared.u64 	%rd27, [%r27+48];
	ld.shared.u64 	%rd28, [%r27+56];
	ld.shared.u64 	%rd29, [%r27+64];
	ld.shared.u64 	%rd30, [%r27+72];
	add.s64 	%rd31, %rd24, %rd23;
	add.s64 	%rd32, %rd31, %rd25;
	add.s64 	%rd33, %rd32, %rd26;
	add.s64 	%rd34, %rd33, %rd27;
	add.s64 	%rd35, %rd34, %rd28;
	add.s64 	%rd36, %rd35, %rd29;
	add.s64 	%rd10, %rd36, %rd30;
	mov.b32 	%r11, 1;
	mov.b32 	%r24, 0;
	mov.b32 	%r25, -1;
	// begin inline asm
	{  .reg .u64 r0;  .reg .u32 lo;  .reg .u32 hi;  .reg .pred p;  mov.b64 {lo, hi}, %rd10;  shfl.sync.up.b32 lo|p, lo, %r11, %r24, %r25;  shfl.sync.up.b32 hi|p, hi, %r11, %r24, %r25;  mov.b64 r0, {lo, hi};  @p add.u64 r0, r0, %rd10;  mov.u64 %rd8, r0;}
	// end inline asm
	mov.b32 	%r14, 2;
	// begin inline asm
	{  .reg .u64 r0;  .reg .u32 lo;  .reg .u32 hi;  .reg .pred p;  mov.b64 {lo, hi}, %rd8;  shfl.sync.up.b32 lo|p, lo, %r14, %r24, %r25;  shfl.sync.up.b32 hi|p, hi, %r14, %r24, %r25;  mov.b64 r0, {lo, hi};  @p add.u64 r0, r0, %rd8;  mov.u64 %rd11, r0;}
	// end inline asm
	mov.b32 	%r17, 4;
	// begin inline asm
	{  .reg .u64 r0;  .reg .u32 lo;  .reg .u32 hi;  .reg .pred p;  mov.b64 {lo, hi}, %rd11;  shfl.sync.up.b32 lo|p, lo, %r17, %r24, %r25;  shfl.sync.up.b32 hi|p, hi, %r17, %r24, %r25;  mov.b64 r0, {lo, hi};  @p add.u64 r0, r0, %rd11;  mov.u64 %rd14, r0;}
	// end inline asm
	mov.b32 	%r20, 8;
	// begin inline asm
	{  .reg .u64 r0;  .reg .u32 lo;  .reg .u32 hi;  .reg .pred p;  mov.b64 {lo, hi}, %rd14;  shfl.sync.up.b32 lo|p, lo, %r20, %r24, %r25;  shfl.sync.up.b32 hi|p, hi, %r20, %r24, %r25;  mov.b64 r0, {lo, hi};  @p add.u64 r0, r0, %rd14;  mov.u64 %rd17, r0;}
	// end inline asm
	mov.b32 	%r23, 16;
	// begin inline asm
	{  .reg .u64 r0;  .reg .u32 lo;  .reg .u32 hi;  .reg .pred p;  mov.b64 {lo, hi}, %rd17;  shfl.sync.up.b32 lo|p, lo, %r23, %r24, %r25;  shfl.sync.up.b32 hi|p, hi, %r23, %r24, %r25;  mov.b64 r0, {lo, hi};  @p add.u64 r0, r0, %rd17;  mov.u64 %rd20, r0;}
	// end inline asm
	sub.s64 	%rd37, %rd20, %rd10;
	ld.shared.u64 	%rd38, [%r27+16];
	ld.shared.u64 	%rd39, [%r27+24];
	ld.shared.u64 	%rd40, [%r27+32];
	ld.shared.u64 	%rd41, [%r27+40];
	ld.shared.u64 	%rd42, [%r27+48];
	ld.shared.u64 	%rd43, [%r27+56];
	ld.shared.u64 	%rd44, [%r27+64];
	add.s64 	%rd45, %rd38, %rd37;
	add.s64 	%rd46, %rd39, %rd45;
	add.s64 	%rd47, %rd40, %rd46;
	add.s64 	%rd48, %rd41, %rd47;
	add.s64 	%rd49, %rd42, %rd48;
	add.s64 	%rd50, %rd43, %rd49;
	add.s64 	%rd51, %rd44, %rd50;
	st.shared.u64 	[%r27+16], %rd37;
	st.shared.u64 	[%r27+24], %rd45;
	st.shared.u64 	[%r27+32], %rd46;
	st.shared.u64 	[%r27+40], %rd47;
	st.shared.u64 	[%r27+48], %rd48;
	st.shared.u64 	[%r27+56], %rd49;
	st.shared.u64 	[%r27+64], %rd50;
	st.shared.u64 	[%r27+72], %rd51;
$L__BB7_4:
	setp.gt.u32 	%p3, %r1, 255;
	bar.sync 	0;
	@%p3 bra 	$L__BB7_6;
	ld.shared.u64 	%rd52, [%r2];
	st.global.u64 	[%rd1], %rd52;
$L__BB7_6:
	ret;

}
	// .globl	_ZN3cub18CUB_300001_SM_10006detail10radix_sort29DeviceRadixSortOnesweepKernelINS1_5radix10policy_hubIiNS0_8NullTypeEyE10Policy1000ELNS0_9SortOrderE0EiS6_yiiNS1_21identity_decomposer_tEEEvPT5_SC_PT3_PKSD_PT1_PKSH_PT2_PKSL_T4_iiT6_
.visible .entry _ZN3cub18CUB_300001_SM_10006detail10radix_sort29DeviceRadixSortOnesweepKernelINS1_5radix10policy_hubIiNS0_8NullTypeEyE10Policy1000ELNS0_9SortOrderE0EiS6_yiiNS1_21identity_decomposer_tEEEvPT5_SC_PT3_PKSD_PT1_PKSH_PT2_PKSL_T4_iiT6_(
	.param .u64 .ptr .align 1 _ZN3cub18CUB_300001_SM_10006detail10radix_sort29DeviceRadixSortOnesweepKernelINS1_5radix10policy_hubIiNS0_8NullTypeEyE10Policy1000ELNS0_9SortOrderE0EiS6_yiiNS1_21identity_decomposer_tEEEvPT5_SC_PT3_PKSD_PT1_PKSH_PT2_PKSL_T4_iiT6__param_0,
	.param .u64 .ptr .align 1 _ZN3cub18CUB_300001_SM_10006detail10radix_sort29DeviceRadixSortOnesweepKernelINS1_5radix10policy_hubIiNS0_8NullTypeEyE10Policy1000ELNS0_9SortOrderE0EiS6_yiiNS1_21identity_decomposer_tEEEvPT5_SC_PT3_PKSD_PT1_PKSH_PT2_PKSL_T4_iiT6__param_1,
	.param .u64 .ptr .align 1 _ZN3cub18CUB_300001_SM_10006detail10radix_sort29DeviceRadixSortOnesweepKernelINS1_5radix10policy_hubIiNS0_8NullTypeEyE10Policy1000ELNS0_9SortOrderE0EiS6_yiiNS1_21identity_decomposer_tEEEvPT5_SC_PT3_PKSD_PT1_PKSH_PT2_PKSL_T4_iiT6__param_2,
	.param .u64 .ptr .align 1 _ZN3cub18CUB_300001_SM_10006detail10radix_sort29DeviceRadixSortOnesweepKernelINS1_5radix10policy_hubIiNS0_8NullTypeEyE10Policy1000ELNS0_9SortOrderE0EiS6_yiiNS1_21identity_decomposer_tEEEvPT5_SC_PT3_PKSD_PT1_PKSH_PT2_PKSL_T4_iiT6__param_3,
	.param .u64 .ptr .align 1 _ZN3cub18CUB_300001_SM_10006detail10radix_sort29DeviceRadixSortOnesweepKernelINS1_5radix10policy_hubIiNS0_8NullTypeEyE10Policy1000ELNS0_9SortOrderE0EiS6_yiiNS1_21identity_decomposer_tEEEvPT5_SC_PT3_PKSD_PT1_PKSH_PT2_PKSL_T4_iiT6__param_4,
	.param .u64 .ptr .align 1 _ZN3cub18CUB_300001_SM_10006detail10radix_sort29DeviceRadixSortOnesweepKernelINS1_5radix10policy_hubIiNS0_8NullTypeEyE10Policy1000ELNS0_9SortOrderE0EiS6_yiiNS1_21identity_decomposer_tEEEvPT5_SC_PT3_PKSD_PT1_PKSH_PT2_PKSL_T4_iiT6__param_5,
	.param .u64 .ptr .align 1 _ZN3cub18CUB_300001_SM_10006detail10radix_sort29DeviceRadixSortOnesweepKernelINS1_5radix10policy_hubIiNS0_8NullTypeEyE10Policy1000ELNS0_9SortOrderE0EiS6_yiiNS1_21identity_decomposer_tEEEvPT5_SC_PT3_PKSD_PT1_PKSH_PT2_PKSL_T4_iiT6__param_6,
	.param .u64 .ptr .align 1 _ZN3cub18CUB_300001_SM_10006detail10radix_sort29DeviceRadixSortOnesweepKernelINS1_5radix10policy_hubIiNS0_8NullTypeEyE10Policy1000ELNS0_9SortOrderE0EiS6_yiiNS1_21identity_decomposer_tEEEvPT5_SC_PT3_PKSD_PT1_PKSH_PT2_PKSL_T4_iiT6__param_7,
	.param .u32 _ZN3cub18CUB_300001_SM_10006detail10radix_sort29DeviceRadixSortOnesweepKernelINS1_5radix10policy_hubIiNS0_8NullTypeEyE10Policy1000ELNS0_9SortOrderE0EiS6_yiiNS1_21identity_decomposer_tEEEvPT5_SC_PT3_PKSD_PT1_PKSH_PT2_PKSL_T4_iiT6__param_8,
	.param .u32 _ZN3cub18CUB_300001_SM_10006detail10radix_sort29DeviceRadixSortOnesweepKernelINS1_5radix10policy_hubIiNS0_8NullTypeEyE10Policy1000ELNS0_9SortOrderE0EiS6_yiiNS1_21identity_decomposer_tEEEvPT5_SC_PT3_PKSD_PT1_PKSH_PT2_PKSL_T4_iiT6__param_9,
	.param .u32 _ZN3cub18CUB_300001_SM_10006detail10radix_sort29DeviceRadixSortOnesweepKernelINS1_5radix10policy_hubIiNS0_8NullTypeEyE10Policy1000ELNS0_9SortOrderE0EiS6_yiiNS1_21identity_decomposer_tEEEvPT5_SC_PT3_PKSD_PT1_PKSH_PT2_PKSL_T4_iiT6__param_10,
	.param .align 1 .b8 _ZN3cub18CUB_300001_SM_10006detail10radix_sort29DeviceRadixSortOnesweepKernelINS1_5radix10policy_hubIiNS0_8NullTypeEyE10Policy1000ELNS0_9SortOrderE0EiS6_yiiNS1_21identity_decomposer_tEEEvPT5_SC_PT3_PKSD_PT1_PKSH_PT2_PKSL_T4_iiT6__param_11[1]
)
.maxntid 384
{
	.reg .pred 	%p<142>;
	.reg .b32 	%r<1806>;
	.reg .b64 	%rd<239>;
	// demoted variable
	.shared .align 16 .b8 _ZZN3cub18CUB_300001_SM_10006detail10radix_sort29DeviceRadixSortOnesweepKernelINS1_5radix10policy_hubIiNS0_8NullTypeEyE10Policy1000ELNS0_9SortOrderE0EiS6_yiiNS1_21identity_decomposer_tEEEvPT5_SC_PT3_PKSD_PT1_PKSH_PT2_PKSL_T4_iiT6_E1s[31232];
	ld.param.u64 	%rd21, [_ZN3cub18CUB_300001_SM_10006detail10radix_sort29DeviceRadixSortOnesweepKernelINS1_5radix10policy_hubIiNS0_8NullTypeEyE10Policy1000ELNS0_9SortOrderE0EiS6_yiiNS1_21identity_decomposer_tEEEvPT5_SC_PT3_PKSD_PT1_PKSH_PT2_PKSL_T4_iiT6__param_1];
	ld.param.u64 	%rd24, [_ZN3cub18CUB_300001_SM_10006detail10radix_sort29DeviceRadixSortOnesweepKernelINS1_5radix10policy_hubIiNS0_8NullTypeEyE10Policy1000ELNS0_9SortOrderE0EiS6_yiiNS1_21identity_decomposer_tEEEvPT5_SC_PT3_PKSD_PT1_PKSH_PT2_PKSL_T4_iiT6__param_4];
	ld.param.u64 	%rd25, [_ZN3cub18CUB_300001_SM_10006detail10radix_sort29DeviceRadixSortOnesweepKernelINS1_5radix10policy_hubIiNS0_8NullTypeEyE10Policy1000ELNS0_9SortOrderE0EiS6_yiiNS1_21identity_decomposer_tEEEvPT5_SC_PT3_PKSD_PT1_PKSH_PT2_PKSL_T4_iiT6__param_5];
	ld.param.u32 	%r293, [_ZN3cub18CUB_300001_SM_10006detail10radix_sort29DeviceRadixSortOnesweepKernelINS1_5radix10policy_hubIiNS0_8NullTypeEyE10Policy1000ELNS0_9SortOrderE0EiS6_yiiNS1_21identity_decomposer_tEEEvPT5_SC_PT3_PKSD_PT1_PKSH_PT2_PKSL_T4_iiT6__param_9];
	ld.param.u32 	%r294, [_ZN3cub18CUB_300001_SM_10006detail10radix_sort29DeviceRadixSortOnesweepKernelINS1_5radix10policy_hubIiNS0_8NullTypeEyE10Policy1000ELNS0_9SortOrderE0EiS6_yiiNS1_21identity_decomposer_tEEEvPT5_SC_PT3_PKSD_PT1_PKSH_PT2_PKSL_T4_iiT6__param_10];
	cvta.to.global.u64 	%rd1, %rd24;
	cvta.to.global.u64 	%rd2, %rd25;
	mov.u32 	%r1, %tid.x;
	// begin inline asm
	mov.u32 %r295, %laneid;
	// end inline asm
	setp.ne.s32 	%p1, %r1, 0;
	@%p1 bra 	$L__BB8_2;
	cvta.to.global.u64 	%rd26, %rd21;
	atom.global.add.u32 	%r296, [%rd26], 1;
	st.shared.u32 	[_ZZN3cub18CUB_300001_SM_10006detail10radix_sort29DeviceRadixSortOnesweepKernelINS1_5radix10policy_hubIiNS0_8NullTypeEyE10Policy1000ELNS0_9SortOrderE0EiS6_yiiNS1_21identity_decomposer_tEEEvPT5_SC_PT3_PKSD_PT1_PKSH_PT2_PKSL_T4_iiT6_E1s+29184], %r296;
$L__BB8_2:
	ld.param.u32 	%r1706, [_ZN3cub18CUB_300001_SM_10006detail10radix_sort29DeviceRadixSortOnesweepKernelINS1_5radix10policy_hubIiNS0_8NullTypeEyE10Policy1000ELNS0_9SortOrderE0EiS6_yiiNS1_21identity_decomposer_tEEEvPT5_SC_PT3_PKSD_PT1_PKSH_PT2_PKSL_T4_iiT6__param_8];
	bar.sync 	0;
	ld.shared.u32 	%r3, [_ZZN3cub18CUB_300001_SM_10006detail10radix_sort29DeviceRadixSortOnesweepKernelINS1_5radix10policy_hubIiNS0_8NullTypeEyE10Policy1000ELNS0_9SortOrderE0EiS6_yiiNS1_21identity_decomposer_tEEEvPT5_SC_PT3_PKSD_PT1_PKSH_PT2_PKSL_T4_iiT6_E1s+29184];
	mul.lo.s32 	%r297, %r3, 7296;
	add.s32 	%r4, %r297, 7296;
	setp.gt.s32 	%p2, %r4, %r1706;
	cvt.s64.s32 	%rd3, %r297;
	@%p2 bra 	$L__BB8_4;
	and.b32  	%r298, %r1, 31;
	and.b32  	%r299, %r1, 992;
	mul.lo.s32 	%r300, %r299, 19;
	or.b32  	%r301, %r300, %r298;
	cvt.u64.u32 	%rd27, %r301;
	add.s64 	%rd28, %rd27, %rd3;
	shl.b64 	%rd29, %rd28, 2;
	add.s64 	%rd30, %rd2, %rd29;
	ld.global.u32 	%r1732, [%rd30];
	ld.global.u32 	%r1733, [%rd30+128];
	ld.global.u32 	%r1734, [%rd30+256];
	ld.global.u32 	%r1735, [%rd30+384];
	ld.global.u32 	%r1736, [%rd30+512];
	ld.global.u32 	%r1737, [%rd30+640];
	ld.global.u32 	%r1738, [%rd30+768];
	ld.global.u32 	%r1739, [%rd30+896];
	ld.global.u32 	%r1740, [%rd30+1024];
	ld.global.u32 	%r1741, [%rd30+1152];
	ld.global.u32 	%r1742, [%rd30+1280];
	ld.global.u32 	%r1743, [%rd30+1408];
	ld.global.u32 	%r1744, [%rd30+1536];
	ld.global.u32 	%r1745, [%rd30+1664];
	ld.global.u32 	%r1746, [%rd30+1792];
	ld.global.u32 	%r1747, [%rd30+1920];
	ld.global.u32 	%r1748, [%rd30+2048];
	ld.global.u32 	%r1749, [%rd30+2176];
	ld.global.u32 	%r1750, [%rd30+2304];
	bra.uni 	$L__BB8_42;
$L__BB8_4:
	ld.param.u32 	%r1707, [_ZN3cub18CUB_300001_SM_10006detail10radix_sort29DeviceRadixSortOnesweepKernelINS1_5radix10policy_hubIiNS0_8NullTypeEyE10Policy1000ELNS0_9SortOrderE0EiS6_yiiNS1_21identity_decomposer_tEEEvPT5_SC_PT3_PKSD_PT1_PKSH_PT2_PKSL_T4_iiT6__param_8];
	cvt.u32.u64 	%r303, %rd3;
	sub.s32 	%r24, %r1707, %r303;
	and.b32  	%r304, %r1, 31;
	and.b32  	%r305, %r1, 992;
	mul.lo.s32 	%r306, %r305, 19;
	or.b32  	%r25, %r306, %r304;
	setp.ge.s32 	%p3, %r25, %r24;
	cvt.u64.u32 	%rd31, %r25;
	add.s64 	%rd32, %rd31, %rd3;
	shl.b64 	%rd33, %rd32, 2;
	add.s64 	%rd4, %rd2, %rd33;
	mov.b32 	%r1732, 2147483647;
	@%p3 bra 	$L__BB8_6;
	ld.global.u32 	%r1732, [%rd4];
$L__BB8_6:
	add.s32 	%r308, %r25, 32;
	setp.ge.s32 	%p4, %r308, %r24;
	mov.b32 	%r1733, 2147483647;
	@%p4 bra 	$L__BB8_8;
	ld.global.u32 	%r1733, [%rd4+128];
$L__BB8_8:
	add.s32 	%r310, %r25, 64;
	setp.ge.s32 	%p5, %r310, %r24;
	mov.b32 	%r1734, 2147483647;
	@%p5 bra 	$L__BB8_10;
	ld.global.u32 	%r1734, [%rd4+256];
$L__BB8_10:
	add.s32 	%r312, %r25, 96;
	setp.ge.s32 	%p6, %r312, %r24;
	mov.b32 	%r1735, 2147483647;
	@%p6 bra 	$L__BB8_12;
	ld.global.u32 	%r1735, [%rd4+384];
$L__BB8_12:
	add.s32 	%r314, %r25, 128;
	setp.ge.s32 	%p7, %r314, %r24;
	mov.b32 	%r1736, 2147483647;
	@%p7 bra 	$L__BB8_14;
	ld.global.u32 	%r1736, [%rd4+512];
$L__BB8_14:
	add.s32 	%r316, %r25, 160;
	setp.ge.s32 	%p8, %r316, %r24;
	mov.b32 	%r1737, 2147483647;
	@%p8 bra 	$L__BB8_16;
	ld.global.u32 	%r1737, [%rd4+640];
$L__BB8_16:
	add.s32 	%r318, %r25, 192;
	setp.ge.s32 	%p9, %r318, %r24;
	mov.b32 	%r1738, 2147483647;
	@%p9 bra 	$L__BB8_18;
	ld.global.u32 	%r1738, [%rd4+768];
$L__BB8_18:
	add.s32 	%r320, %r25, 224;
	setp.ge.s32 	%p10, %r320, %r24;
	mov.b32 	%r1739, 2147483647;
	@%p10 bra 	$L__BB8_20;
	ld.global.u32 	%r1739, [%rd4+896];
$L__BB8_20:
	add.s32 	%r322, %r25, 256;
	setp.ge.s32 	%p11, %r322, %r24;
	mov.b32 	%r1740, 2147483647;
	@%p11 bra 	$L__BB8_22;
	ld.global.u32 	%r1740, [%rd4+1024];
$L__BB8_22:
	add.s32 	%r324, %r25, 288;
	setp.ge.s32 	%p12, %r324, %r24;
	mov.b32 	%r1741, 2147483647;
	@%p12 bra 	$L__BB8_24;
	ld.global.u32 	%r1741, [%rd4+1152];
$L__BB8_24:
	add.s32 	%r326, %r25, 320;
	setp.ge.s32 	%p13, %r326, %r24;
	mov.b32 	%r1742, 2147483647;
	@%p13 bra 	$L__BB8_26;
	ld.global.u32 	%r1742, [%rd4+1280];
$L__BB8_26:
	add.s32 	%r328, %r25, 352;
	setp.ge.s32 	%p14, %r328, %r24;
	mov.b32 	%r1743, 2147483647;
	@%p14 bra 	$L__BB8_28;
	ld.global.u32 	%r1743, [%rd4+1408];
$L__BB8_28:
	add.s32 	%r330, %r25, 384;
	setp.ge.s32 	%p15, %r330, %r24;
	mov.b32 	%r1744, 2147483647;
	@%p15 bra 	$L__BB8_30;
	ld.global.u32 	%r1744, [%rd4+1536];
$L__BB8_30:
	add.s32 	%r332, %r25, 416;
	setp.ge.s32 	%p16, %r332, %r24;
	mov.b32 	%r1745, 2147483647;
	@%p16 bra 	$L__BB8_32;
	ld.global.u32 	%r1745, [%rd4+1664];
$L__BB8_32:
	add.s32 	%r334, %r25, 448;
	setp.ge.s32 	%p17, %r334, %r24;
	mov.b32 	%r1746, 2147483647;
	@%p17 bra 	$L__BB8_34;
	ld.global.u32 	%r1746, [%rd4+1792];
$L__BB8_34:
	add.s32 	%r336, %r25, 480;
	setp.ge.s32 	%p18, %r336, %r24;
	mov.b32 	%r1747, 2147483647;
	@%p18 bra 	$L__BB8_36;
	ld.global.u32 	%r1747, [%rd4+1920];
$L__BB8_36:
	add.s32 	%r338, %r25, 512;
	setp.ge.s32 	%p19, %r338, %r24;
	mov.b32 	%r1748, 2147483647;
	@%p19 bra 	$L__BB8_38;
	ld.global.u32 	%r1748, [%rd4+2048];
$L__BB8_38:
	add.s32 	%r340, %r25, 544;
	setp.ge.s32 	%p20, %r340, %r24;
	mov.b32 	%r1749, 2147483647;
	@%p20 bra 	$L__BB8_40;
	ld.global.u32 	%r1749, [%rd4+2176];
$L__BB8_40:
	add.s32 	%r342, %r25, 576;
	setp.ge.s32 	%p21, %r342, %r24;
	mov.b32 	%r1750, 2147483647;
	@%p21 bra 	$L__BB8_42;
	ld.global.u32 	%r1750, [%rd4+2304];
$L__BB8_42:
	mov.b32 	%r343, -1;
	shl.b32 	%r344, %r343, %r294;
	not.b32 	%r82, %r344;
	shr.u32 	%r83, %r1, 5;
	shl.b32 	%r345, %r83, 10;
	mov.u32 	%r346, _ZZN3cub18CUB_300001_SM_10006detail10radix_sort29DeviceRadixSortOnesweepKernelINS1_5radix10policy_hubIiNS0_8NullTypeEyE10Policy1000ELNS0_9SortOrderE0EiS6_yiiNS1_21identity_decomposer_tEEEvPT5_SC_PT3_PKSD_PT1_PKSH_PT2_PKSL_T4_iiT6_E1s;
	add.s32 	%r84, %r346, %r345;
	setp.gt.s32 	%p22, %r295, 255;
	@%p22 bra 	$L__BB8_55;
	max.s32 	%r347, %r295, 224;
	sub.s32 	%r348, %r347, %r295;
	add.s32 	%r349, %r348, 31;
	shr.u32 	%r350, %r349, 5;
	add.s32 	%r85, %r350, 1;
	and.b32  	%r86, %r85, 15;
	setp.lt.u32 	%p23, %r349, 480;
	mov.u32 	%r1754, %r295;
	@%p23 bra 	$L__BB8_46;
	and.b32  	%r351, %r85, 268435440;
	neg.s32 	%r1752, %r351;
	shl.b32 	%r353, %r295, 2;
	add.s32 	%r354, %r345, %r353;
	add.s32 	%r356, %r354, %r346;
	add.s32 	%r1751, %r356, 1024;
	mov.u32 	%r1754, %r295;
$L__BB8_45:
	.pragma "nounroll";
	mov.b32 	%r357, 0;
	st.shared.u32 	[%r1751+-1024], %r357;
	st.shared.u32 	[%r1751+-896], %r357;
	st.shared.u32 	[%r1751+-768], %r357;
	st.shared.u32 	[%r1751+-640], %r357;
	st.shared.u32 	[%r1751+-512], %r357;
	st.shared.u32 	[%r1751+-384], %r357;
	st.shared.u32 	[%r1751+-256], %r357;
	st.shared.u32 	[%r1751+-128], %r357;
	st.shared.u32 	[%r1751], %r357;
	st.shared.u32 	[%r1751+128], %r357;
	st.shared.u32 	[%r1751+256], %r357;
	st.shared.u32 	[%r1751+384], %r357;
	st.shared.u32 	[%r1751+512], %r357;
	st.shared.u32 	[%r1751+640], %r357;
	st.shared.u32 	[%r1751+768], %r357;
	st.shared.u32 	[%r1751+896], %r357;
	add.s32 	%r1754, %r1754, 512;
	add.s32 	%r1752, %r1752, 16;
	add.s32 	%r1751, %r1751, 2048;
	setp.ne.s32 	%p24, %r1752, 0;
	@%p24 bra 	$L__BB8_45;
$L__BB8_46:
	setp.eq.s32 	%p25, %r86, 0;
	@%p25 bra 	$L__BB8_55;
	and.b32  	%r96, %r85, 7;
	setp.lt.u32 	%p26, %r86, 8;
	@%p26 bra 	$L__BB8_49;
	shl.b32 	%r358, %r1754, 2;
	add.s32 	%r359, %r84, %r358;
	mov.b32 	%r360, 0;
	st.shared.u32 	[%r359], %r360;
	st.shared.u32 	[%r359+128], %r360;
	st.shared.u32 	[%r359+256], %r360;
	st.shared.u32 	[%r359+384], %r360;
	st.shared.u32 	[%r359+512], %r360;
	st.shared.u32 	[%r359+640], %r360;
	st.shared.u32 	[%r359+768], %r360;
	st.shared.u32 	[%r359+896], %r360;
	add.s32 	%r1754, %r1754, 256;
$L__BB8_49:
	setp.eq.s32 	%p27, %r96, 0;
	@%p27 bra 	$L__BB8_55;
	and.b32  	%r99, %r85, 3;
	setp.lt.u32 	%p28, %r96, 4;
	@%p28 bra 	$L__BB8_52;
	shl.b32 	%r361, %r1754, 2;
	add.s32 	%r362, %r84, %r361;
	mov.b32 	%r363, 0;
	st.shared.u32 	[%r362], %r363;
	st.shared.u32 	[%r362+128], %r363;
	st.shared.u32 	[%r362+256], %r363;
	st.shared.u32 	[%r362+384], %r363;
	add.s32 	%r1754, %r1754, 128;
$L__BB8_52:
	setp.eq.s32 	%p29, %r99, 0;
	@%p29 bra 	$L__BB8_55;
	shl.b32 	%r365, %r1754, 2;
	add.s32 	%r366, %r345, %r365;
	add.s32 	%r1758, %r346, %r366;
	neg.s32 	%r1757, %r99;
$L__BB8_54:
	.pragma "nounroll";
	mov.b32 	%r368, 0;
	st.shared.u32 	[%r1758], %r368;
	add.s32 	%r1758, %r1758, 128;
	add.s32 	%r1757, %r1757, 1;
	setp.ne.s32 	%p30, %r1757, 0;
	@%p30 bra 	$L__BB8_54;
$L__BB8_55:
	bar.warp.sync 	-1;
	xor.b32  	%r370, %r1732, -2147483648;
	shr.u32 	%r371, %r370, %r293;
	and.b32  	%r108, %r371, %r82;
	shl.b32 	%r372, %r108, 2;
	add.s32 	%r373, %r84, %r372;
	atom.shared.add.u32 	%r374, [%r373], 1;
	xor.b32  	%r375, %r1733, -2147483648;
	shr.u32 	%r376, %r375, %r293;
	and.b32  	%r377, %r376, %r82;
	shl.b32 	%r378, %r377, 2;
	add.s32 	%r379, %r84, %r378;
	atom.shared.add.u32 	%r380, [%r379], 1;
	xor.b32  	%r381, %r1734, -2147483648;
	shr.u32 	%r382, %r381, %r293;
	and.b32  	%r383, %r382, %r82;
	shl.b32 	%r384, %r383, 2;
	add.s32 	%r385, %r84, %r384;
	atom.shared.add.u32 	%r386, [%r385], 1;
	xor.b32  	%r387, %r1735, -2147483648;
	shr.u32 	%r388, %r387, %r293;
	and.b32  	%r389, %r388, %r82;
	shl.b32 	%r390, %r389, 2;
	add.s32 	%r391, %r84, %r390;
	atom.shared.add.u32 	%r392, [%r391], 1;
	xor.b32  	%r393, %r1736, -2147483648;
	shr.u32 	%r394, %r393, %r293;
	and.b32  	%r395, %r394, %r82;
	shl.b32 	%r396, %r395, 2;
	add.s32 	%r397, %r84, %r396;
	atom.shared.add.u32 	%r398, [%r397], 1;
	xor.b32  	%r399, %r1737, -2147483648;
	shr.u32 	%r400, %r399, %r293;
	and.b32  	%r401, %r400, %r82;
	shl.b32 	%r402, %r401, 2;
	add.s32 	%r403, %r84, %r402;
	atom.shared.add.u32 	%r404, [%r403], 1;
	xor.b32  	%r405, %r1738, -2147483648;
	shr.u32 	%r406, %r405, %r293;
	and.b32  	%r407, %r406, %r82;
	shl.b32 	%r408, %r407, 2;
	add.s32 	%r409, %r84, %r408;
	atom.shared.add.u32 	%r410, [%r409], 1;
	xor.b32  	%r1771, %r1739, -2147483648;
	shr.u32 	%r411, %r1771, %r293;
	and.b32  	%r412, %r411, %r82;
	shl.b32 	%r413, %r412, 2;
	add.s32 	%r414, %r84, %r413;
	atom.shared.add.u32 	%r415, [%r414], 1;
	xor.b32  	%r1772, %r1740, -2147483648;
	shr.u32 	%r416, %r1772, %r293;
	and.b32  	%r417, %r416, %r82;
	shl.b32 	%r418, %r417, 2;
	add.s32 	%r419, %r84, %r418;
	atom.shared.add.u32 	%r420, [%r419], 1;
	xor.b32  	%r421, %r1741, -2147483648;
	shr.u32 	%r422, %r421, %r293;
	and.b32  	%r423, %r422, %r82;
	shl.b32 	%r424, %r423, 2;
	add.s32 	%r425, %r84, %r424;
	atom.shared.add.u32 	%r426, [%r425], 1;
	xor.b32  	%r427, %r1742, -2147483648;
	shr.u32 	%r428, %r427, %r293;
	and.b32  	%r429, %r428, %r82;
	shl.b32 	%r430, %r429, 2;
	add.s32 	%r431, %r84, %r430;
	atom.shared.add.u32 	%r432, [%r431], 1;
	xor.b32  	%r433, %r1743, -2147483648;
	shr.u32 	%r434, %r433, %r293;
	and.b32  	%r435, %r434, %r82;
	shl.b32 	%r436, %r435, 2;
	add.s32 	%r437, %r84, %r436;
	atom.shared.add.u32 	%r438, [%r437], 1;
	xor.b32  	%r439, %r1744, -2147483648;
	shr.u32 	%r440, %r439, %r293;
	and.b32  	%r441, %r440, %r82;
	shl.b32 	%r442, %r441, 2;
	add.s32 	%r443, %r84, %r442;
	atom.shared.add.u32 	%r444, [%r443], 1;
	xor.b32  	%r445, %r1745, -2147483648;
	shr.u32 	%r446, %r445, %r293;
	and.b32  	%r447, %r446, %r82;
	shl.b32 	%r448, %r447, 2;
	add.s32 	%r449, %r84, %r448;
	atom.shared.add.u32 	%r450, [%r449], 1;
	xor.b32  	%r451, %r1746, -2147483648;
	shr.u32 	%r452, %r451, %r293;
	and.b32  	%r453, %r452, %r82;
	shl.b32 	%r454, %r453, 2;
	add.s32 	%r455, %r84, %r454;
	atom.shared.add.u32 	%r456, [%r455], 1;
	xor.b32  	%r457, %r1747, -2147483648;
	shr.u32 	%r458, %r457, %r293;
	and.b32  	%r459, %r458, %r82;
	shl.b32 	%r460, %r459, 2;
	add.s32 	%r461, %r84, %r460;
	atom.shared.add.u32 	%r462, [%r461], 1;
	xor.b32  	%r463, %r1748, -2147483648;
	shr.u32 	%r464, %r463, %r293;
	and.b32  	%r465, %r464, %r82;
	shl.b32 	%r466, %r465, 2;
	add.s32 	%r467, %r84, %r466;
	atom.shared.add.u32 	%r468, [%r467], 1;
	xor.b32  	%r469, %r1749, -2147483648;
	shr.u32 	%r470, %r469, %r293;
	and.b32  	%r471, %r470, %r82;
	shl.b32 	%r472, %r471, 2;
	add.s32 	%r473, %r84, %r472;
	atom.shared.add.u32 	%r474, [%r473], 1;
	xor.b32  	%r475, %r1750, -2147483648;
	shr.u32 	%r476, %r475, %r293;
	and.b32  	%r477, %r476, %r82;
	shl.b32 	%r478, %r477, 2;
	add.s32 	%r479, %r84, %r478;
	atom.shared.add.u32 	%r480, [%r479], 1;
	bar.sync 	0;
	setp.gt.u32 	%p31, %r1, 255;
	shl.b32 	%r481, %r1, 2;
	add.s32 	%r111, %r346, %r481;
	mov.b32 	%r1759, 0;
	@%p31 bra 	$L__BB8_57;
	ld.shared.u32 	%r483, [%r111];
	mov.b32 	%r484, 0;
	st.shared.u32 	[%r111], %r484;
	ld.shared.u32 	%r485, [%r111+1024];
	st.shared.u32 	[%r111+1024], %r483;
	add.s32 	%r486, %r485, %r483;
	ld.shared.u32 	%r487, [%r111+2048];
	st.shared.u32 	[%r111+2048], %r486;
	add.s32 	%r488, %r487, %r486;
	ld.shared.u32 	%r489, [%r111+3072];
	st.shared.u32 	[%r111+3072], %r488;
	add.s32 	%r490, %r489, %r488;
	ld.shared.u32 	%r491, [%r111+4096];
	st.shared.u32 	[%r111+4096], %r490;
	add.s32 	%r492, %r491, %r490;
	ld.shared.u32 	%r493, [%r111+5120];
	st.shared.u32 	[%r111+5120], %r492;
	add.s32 	%r494, %r493, %r492;
	ld.shared.u32 	%r495, [%r111+6144];
	st.shared.u32 	[%r111+6144], %r494;
	add.s32 	%r496, %r495, %r494;
	ld.shared.u32 	%r497, [%r111+7168];
	st.shared.u32 	[%r111+7168], %r496;
	add.s32 	%r498, %r497, %r496;
	ld.shared.u32 	%r499, [%r111+8192];
	st.shared.u32 	[%r111+8192], %r498;
	add.s32 	%r500, %r499, %r498;
	ld.shared.u32 	%r501, [%r111+9216];
	st.shared.u32 	[%r111+9216], %r500;
	add.s32 	%r502, %r501, %r500;
	ld.shared.u32 	%r503, [%r111+10240];
	st.shared.u32 	[%r111+10240], %r502;
	add.s32 	%r504, %r503, %r502;
	ld.shared.u32 	%r505, [%r111+11264];
	st.shared.u32 	[%r111+11264], %r504;
	add.s32 	%r1759, %r505, %r504;
$L__BB8_57:
	ld.param.u64 	%rd228, [_ZN3cub18CUB_300001_SM_10006detail10radix_sort29DeviceRadixSortOnesweepKernelINS1_5radix10policy_hubIiNS0_8NullTypeEyE10Policy1000ELNS0_9SortOrderE0EiS6_yiiNS1_21identity_decomposer_tEEEvPT5_SC_PT3_PKSD_PT1_PKSH_PT2_PKSL_T4_iiT6__param_0];
	setp.gt.u32 	%p32, %r1, 255;
	shl.b32 	%r506, %r3, 8;
	add.s32 	%r507, %r506, %r1;
	cvta.to.global.u64 	%rd5, %rd228;
	mul.wide.s32 	%rd34, %r507, 4;
	add.s64 	%rd6, %rd5, %rd34;
	@%p32 bra 	$L__BB8_59;
	or.b32  	%r508, %r1759, 1073741824;
	st.volatile.global.u32 	[%rd6], %r508;
$L__BB8_59:
	ld.param.u64 	%rd235, [_ZN3cub18CUB_300001_SM_10006detail10radix_sort29DeviceRadixSortOnesweepKernelINS1_5radix10policy_hubIiNS0_8NullTypeEyE10Policy1000ELNS0_9SortOrderE0EiS6_yiiNS1_21identity_decomposer_tEEEvPT5_SC_PT3_PKSD_PT1_PKSH_PT2_PKSL_T4_iiT6__param_3];
	xor.b32  	%r1773, %r1741, -2147483648;
	xor.b32  	%r1774, %r1742, -2147483648;
	xor.b32  	%r1765, %r1733, -2147483648;
	xor.b32  	%r1766, %r1734, -2147483648;
	xor.b32  	%r1777, %r1745, -2147483648;
	xor.b32  	%r1778, %r1746, -2147483648;
	xor.b32  	%r1764, %r1732, -2147483648;
	xor.b32  	%r1779, %r1747, -2147483648;
	xor.b32  	%r1780, %r1748, -2147483648;
	xor.b32  	%r1768, %r1736, -2147483648;
	xor.b32  	%r1767, %r1735, -2147483648;
	xor.b32  	%r1775, %r1743, -2147483648;
	xor.b32  	%r1782, %r1750, -2147483648;
	xor.b32  	%r1781, %r1749, -2147483648;
	xor.b32  	%r1769, %r1737, -2147483648;
	xor.b32  	%r1776, %r1744, -2147483648;
	xor.b32  	%r1770, %r1738, -2147483648;
	setp.lt.u32 	%p33, %r1, 256;
	setp.eq.s32 	%p34, %r1759, 7296;
	and.pred  	%p35, %p33, %p34;
	selp.u32 	%r509, 1, 0, %p35;
	{ 
	.reg .pred 	%p1; 
	.reg .pred 	%p2; 
	setp.ne.u32 	%p1, %r509, 0; 
	bar.red.or.pred 	%p2, 0, %p1; 
	selp.u32 	%r510, 1, 0, %p2; 
	}
	setp.eq.s32 	%p36, %r510, 0;
	cvt.u64.u32 	%rd7, %r1;
	cvta.to.global.u64 	%rd35, %rd235;
	mul.wide.u32 	%rd36, %r1, 8;
	add.s64 	%rd8, %rd35, %rd36;
	@%p36 bra 	$L__BB8_111;
	setp.gt.u32 	%p37, %r1, 255;
	setp.gt.u32 	%p38, %r1, %r108;
	selp.b32 	%r131, 7296, 0, %p38;
	shl.b32 	%r511, %r1, 3;
	mov.u32 	%r512, _ZZN3cub18CUB_300001_SM_10006detail10radix_sort29DeviceRadixSortOnesweepKernelINS1_5radix10policy_hubIiNS0_8NullTypeEyE10Policy1000ELNS0_9SortOrderE0EiS6_yiiNS1_21identity_decomposer_tEEEvPT5_SC_PT3_PKSD_PT1_PKSH_PT2_PKSL_T4_iiT6_E1s;
	add.s32 	%r513, %r512, %r511;
	add.s32 	%r132, %r513, 29184;
	@%p37 bra 	$L__BB8_68;
	ld.global.u64 	%rd37, [%rd8];
	cvt.u64.u32 	%rd38, %r131;
	sub.s64 	%rd237, %rd37, %rd38;
	st.shared.u64 	[%r132], %rd237;
	setp.lt.s32 	%p39, %r3, 1;
	mov.u32 	%r1763, %r1759;
	@%p39 bra 	$L__BB8_67;
	mov.b32 	%r1761, -1;
	mov.u32 	%r1760, %r3;
	mov.u32 	%r1763, %r1759;
$L__BB8_63:
	add.s32 	%r136, %r1760, -1;
	shl.b32 	%r515, %r136, 8;
	add.s32 	%r516, %r515, %r1;
	mul.wide.s32 	%rd39, %r516, 4;
	add.s64 	%rd10, %rd5, %rd39;
$L__BB8_64:
	membar.cta;
	ld.volatile.global.u32 	%r137, [%rd10];
	setp.eq.s32 	%p40, %r137, 0;
	@%p40 bra 	$L__BB8_64;
	and.b32  	%r517, %r137, 1073741823;
	add.s32 	%r1763, %r517, %r1763;
	setp.gt.s32 	%p41, %r137, -1;
	vote.sync.ballot.b32 	%r1761, %p41, %r1761;
	setp.gt.u32 	%p43, %r1760, 1;
	and.pred  	%p44, %p41, %p43;
	mov.u32 	%r1760, %r136;
	@%p44 bra 	$L__BB8_63;
	ld.shared.u64 	%rd237, [%r132];
$L__BB8_67:
	or.b32  	%r518, %r1763, -2147483648;
	st.volatile.global.u32 	[%rd6], %r518;
	sub.s32 	%r519, %r1763, %r1759;
	cvt.s64.s32 	%rd40, %r519;
	add.s64 	%rd41, %rd237, %rd40;
	st.shared.u64 	[%r132], %rd41;
$L__BB8_68:
	ld.param.u32 	%r1708, [_ZN3cub18CUB_300001_SM_10006detail10radix_sort29DeviceRadixSortOnesweepKernelINS1_5radix10policy_hubIiNS0_8NullTypeEyE10Policy1000ELNS0_9SortOrderE0EiS6_yiiNS1_21identity_decomposer_tEEEvPT5_SC_PT3_PKSD_PT1_PKSH_PT2_PKSL_T4_iiT6__param_8];
	ld.param.u64 	%rd231, [_ZN3cub18CUB_300001_SM_10006detail10radix_sort29DeviceRadixSortOnesweepKernelINS1_5radix10policy_hubIiNS0_8NullTypeEyE10Policy1000ELNS0_9SortOrderE0EiS6_yiiNS1_21identity_decomposer_tEEEvPT5_SC_PT3_PKSD_PT1_PKSH_PT2_PKSL_T4_iiT6__param_2];
	setp.gt.u32 	%p45, %r1, 255;
	setp.lt.s32 	%p46, %r4, %r1708;
	setp.eq.s64 	%p47, %rd231, 0;
	or.pred  	%p48, %p47, %p46;
	or.pred  	%p49, %p45, %p48;
	@%p49 bra 	$L__BB8_70;
	ld.param.u64 	%rd232, [_ZN3cub18CUB_300001_SM_10006detail10radix_sort29DeviceRadixSortOnesweepKernelINS1_5radix10policy_hubIiNS0_8NullTypeEyE10Policy1000ELNS0_9SortOrderE0EiS6_yiiNS1_21identity_decomposer_tEEEvPT5_SC_PT3_PKSD_PT1_PKSH_PT2_PKSL_T4_iiT6__param_2];
	ld.shared.u64 	%rd42, [%r132];
	cvt.u64.u32 	%rd43, %r131;
	cvt.s64.s32 	%rd44, %r1759;
	add.s64 	%rd45, %rd43, %rd44;
	add.s64 	%rd46, %rd45, %rd42;
	cvta.to.global.u64 	%rd47, %rd232;
	shl.b64 	%rd48, %rd7, 3;
	add.s64 	%rd49, %rd47, %rd48;
	st.global.u64 	[%rd49], %rd46;
$L__BB8_70:
	ld.param.u32 	%r1709, [_ZN3cub18CUB_300001_SM_10006detail10radix_sort29DeviceRadixSortOnesweepKernelINS1_5radix10policy_hubIiNS0_8NullTypeEyE10Policy1000ELNS0_9SortOrderE0EiS6_yiiNS1_21identity_decomposer_tEEEvPT5_SC_PT3_PKSD_PT1_PKSH_PT2_PKSL_T4_iiT6__param_8];
	setp.gt.s32 	%p50, %r4, %r1709;
	bar.sync 	0;
	shl.b32 	%r520, %r108, 3;
	add.s32 	%r522, %r512, %r520;
	ld.shared.u64 	%rd13, [%r522+29184];
	@%p50 bra 	$L__BB8_72;
	and.b32  	%r523, %r1, 31;
	and.b32  	%r524, %r1, 992;
	mul.lo.s32 	%r525, %r524, 19;
	or.b32  	%r526, %r525, %r523;
	cvt.u64.u32 	%rd50, %r526;
	add.s64 	%rd51, %rd13, %rd50;
	shl.b64 	%rd52, %rd51, 2;
	add.s64 	%rd53, %rd1, %rd52;
	st.global.u32 	[%rd53], %r1732;
	st.global.u32 	[%rd53+128], %r1733;
	st.global.u32 	[%rd53+256], %r1734;
	st.global.u32 	[%rd53+384], %r1735;
	st.global.u32 	[%rd53+512], %r1736;
	st.global.u32 	[%rd53+640], %r1737;
	st.global.u32 	[%rd53+768], %r1738;
	st.global.u32 	[%rd53+896], %r1739;
	st.global.u32 	[%rd53+1024], %r1740;
	st.global.u32 	[%rd53+1152], %r1741;
	st.global.u32 	[%rd53+1280], %r1742;
	st.global.u32 	[%rd53+1408], %r1743;
	st.global.u32 	[%rd53+1536], %r1744;
	st.global.u32 	[%rd53+1664], %r1745;
	st.global.u32 	[%rd53+1792], %r1746;
	st.global.u32 	[%rd53+1920], %r1747;
	st.global.u32 	[%rd53+2048], %r1748;
	st.global.u32 	[%rd53+2176], %r1749;
	st.global.u32 	[%rd53+2304], %r1750;
	bra.uni 	$L__BB8_110;
$L__BB8_72:
	ld.param.u32 	%r1710, [_ZN3cub18CUB_300001_SM_10006detail10radix_sort29DeviceRadixSortOnesweepKernelINS1_5radix10policy_hubIiNS0_8NullTypeEyE10Policy1000ELNS0_9SortOrderE0EiS6_yiiNS1_21identity_decomposer_tEEEvPT5_SC_PT3_PKSD_PT1_PKSH_PT2_PKSL_T4_iiT6__param_8];
	mad.lo.s32 	%r141, %r3, -7296, %r1710;
	and.b32  	%r527, %r1, 31;
	and.b32  	%r528, %r1, 992;
	mul.lo.s32 	%r529, %r528, 19;
	or.b32  	%r142, %r529, %r527;
	setp.ge.s32 	%p51, %r142, %r141;
	cvt.u64.u32 	%rd54, %r142;
	add.s64 	%rd55, %rd13, %rd54;
	shl.b64 	%rd56, %rd55, 2;
	add.s64 	%rd14, %rd1, %rd56;
	@%p51 bra 	$L__BB8_74;
	st.global.u32 	[%rd14], %r1732;
$L__BB8_74:
	add.s32 	%r530, %r142, 32;
	setp.ge.s32 	%p52, %r530, %r141;
	@%p52 bra 	$L__BB8_76;
	st.global.u32 	[%rd14+128], %r1733;
$L__BB8_76:
	add.s32 	%r531, %r142, 64;
	setp.ge.s32 	%p53, %r531, %r141;
	@%p53 bra 	$L__BB8_78;
	st.global.u32 	[%rd14+256], %r1734;
$L__BB8_78:
	add.s32 	%r532, %r142, 96;
	setp.ge.s32 	%p54, %r532, %r141;
	@%p54 bra 	$L__BB8_80;
	st.global.u32 	[%rd14+384], %r1735;
$L__BB8_80:
	add.s32 	%r533, %r142, 128;
	setp.ge.s32 	%p55, %r533, %r141;
	@%p55 bra 	$L__BB8_82;
	st.global.u32 	[%rd14+512], %r1736;
$L__BB8_82:
	add.s32 	%r534, %r142, 160;
	setp.ge.s32 	%p56, %r534, %r141;
	@%p56 bra 	$L__BB8_84;
	st.global.u32 	[%rd14+640], %r1737;
$L__BB8_84:
	add.s32 	%r535, %r142, 192;
	setp.ge.s32 	%p57, %r535, %r141;
	@%p57 bra 	$L__BB8_86;
	st.global.u32 	[%rd14+768], %r1738;
$L__BB8_86:
	add.s32 	%r536, %r142, 224;
	setp.ge.s32 	%p58, %r536, %r141;
	@%p58 bra 	$L__BB8_88;
	st.global.u32 	[%rd14+896], %r1739;
$L__BB8_88:
	add.s32 	%r537, %r142, 256;
	setp.ge.s32 	%p59, %r537, %r141;
	@%p59 bra 	$L__BB8_90;
	st.global.u32 	[%rd14+1024], %r1740;
$L__BB8_90:
	add.s32 	%r538, %r142, 288;
	setp.ge.s32 	%p60, %r538, %r141;
	@%p60 bra 	$L__BB8_92;
	st.global.u32 	[%rd14+1152], %r1741;
$L__BB8_92:
	add.s32 	%r539, %r142, 320;
	setp.ge.s32 	%p61, %r539, %r141;
	@%p61 bra 	$L__BB8_94;
	st.global.u32 	[%rd14+1280], %r1742;
$L__BB8_94:
	add.s32 	%r540, %r142, 352;
	setp.ge.s32 	%p62, %r540, %r141;
	@%p62 bra 	$L__BB8_96;
	st.global.u32 	[%rd14+1408], %r1743;
$L__BB8_96:
	add.s32 	%r541, %r142, 384;
	setp.ge.s32 	%p63, %r541, %r141;
	@%p63 bra 	$L__BB8_98;
	st.global.u32 	[%rd14+1536], %r1744;
$L__BB8_98:
	add.s32 	%r542, %r142, 416;
	setp.ge.s32 	%p64, %r542, %r141;
	@%p64 bra 	$L__BB8_100;
	st.global.u32 	[%rd14+1664], %r1745;
$L__BB8_100:
	add.s32 	%r543, %r142, 448;
	setp.ge.s32 	%p65, %r543, %r141;
	@%p65 bra 	$L__BB8_102;
	st.global.u32 	[%rd14+1792], %r1746;
$L__BB8_102:
	add.s32 	%r544, %r142, 480;
	setp.ge.s32 	%p66, %r544, %r141;
	@%p66 bra 	$L__BB8_104;
	st.global.u32 	[%rd14+1920], %r1747;
$L__BB8_104:
	add.s32 	%r545, %r142, 512;
	setp.ge.s32 	%p67, %r545, %r141;
	@%p67 bra 	$L__BB8_106;
	st.global.u32 	[%rd14+2048], %r1748;
$L__BB8_106:
	add.s32 	%r546, %r142, 544;
	setp.ge.s32 	%p68, %r546, %r141;
	@%p68 bra 	$L__BB8_108;
	st.global.u32 	[%rd14+2176], %r1749;
$L__BB8_108:
	add.s32 	%r547, %r142, 576;
	setp.ge.s32 	%p69, %r547, %r141;
	@%p69 bra 	$L__BB8_110;
	st.global.u32 	[%rd14+2304], %r1750;
$L__BB8_110:
	// begin inline asm
	exit;
	// end inline asm
	mov.u32 	%r1764, %r1732;
	mov.u32 	%r1765, %r1733;
	mov.u32 	%r1766, %r1734;
	mov.u32 	%r1767, %r1735;
	mov.u32 	%r1768, %r1736;
	mov.u32 	%r1769, %r1737;
	mov.u32 	%r1770, %r1738;
	mov.u32 	%r1771, %r1739;
	mov.u32 	%r1772, %r1740;
	mov.u32 	%r1773, %r1741;
	mov.u32 	%r1774, %r1742;
	mov.u32 	%r1775, %r1743;
	mov.u32 	%r1776, %r1744;
	mov.u32 	%r1777, %r1745;
	mov.u32 	%r1778, %r1746;
	mov.u32 	%r1779, %r1747;
	mov.u32 	%r1780, %r1748;
	mov.u32 	%r1781, %r1749;
	mov.u32 	%r1782, %r1750;
$L__BB8_111:
	mul.hi.u32 	%r548, %r1, 357913942;
	add.s32 	%r549, %r548, %r1;
	shl.b32 	%r550, %r549, 2;
	mov.u32 	%r551, _ZZN3cub18CUB_300001_SM_10006detail10radix_sort29DeviceRadixSortOnesweepKernelINS1_5radix10policy_hubIiNS0_8NullTypeEyE10Policy1000ELNS0_9SortOrderE0EiS6_yiiNS1_21identity_decomposer_tEEEvPT5_SC_PT3_PKSD_PT1_PKSH_PT2_PKSL_T4_iiT6_E1s;
	add.s32 	%r552, %r551, %r550;
	add.s32 	%r162, %r552, 13328;
	st.shared.u32 	[%r552+13328], %r1759;
	bar.sync 	0;
	setp.gt.u32 	%p70, %r1, 31;
	@%p70 bra 	$L__BB8_113;
	mad.lo.s32 	%r584, %r1, 52, %r551;
	ld.shared.u32 	%r585, [%r584+13328];
	ld.shared.u32 	%r586, [%r584+13332];
	ld.shared.u32 	%r587, [%r584+13336];
	ld.shared.u32 	%r588, [%r584+13340];
	ld.shared.u32 	%r589, [%r584+13344];
	ld.shared.u32 	%r590, [%r584+13348];
	ld.shared.u32 	%r591, [%r584+13352];
	ld.shared.u32 	%r592, [%r584+13356];
	ld.shared.u32 	%r593, [%r584+13360];
	ld.shared.u32 	%r594, [%r584+13364];
	ld.shared.u32 	%r595, [%r584+13368];
	ld.shared.u32 	%r596, [%r584+13372];
	add.s32 	%r597, %r586, %r585;
	add.s32 	%r598, %r597, %r587;
	add.s32 	%r599, %r598, %r588;
	add.s32 	%r600, %r599, %r589;
	add.s32 	%r601, %r600, %r590;
	add.s32 	%r602, %r601, %r591;
	add.s32 	%r603, %r602, %r592;
	add.s32 	%r604, %r603, %r593;
	add.s32 	%r605, %r604, %r594;
	add.s32 	%r606, %r605, %r595;
	add.s32 	%r557, %r606, %r596;
	mov.b32 	%r555, 1;
	mov.b32 	%r580, 0;
	mov.b32 	%r582, -1;
	// begin inline asm
	{  .reg .s32 r0;  .reg .pred p;  shfl.sync.up.b32 r0|p, %r557, %r555, %r580, %r582;  @p add.s32 r0, r0, %r557;  mov.s32 %r553, r0;}
	// end inline asm
	mov.b32 	%r561, 2;
	// begin inline asm
	{  .reg .s32 r0;  .reg .pred p;  shfl.sync.up.b32 r0|p, %r553, %r561, %r580, %r582;  @p add.s32 r0, r0, %r553;  mov.s32 %r559, r0;}
	// end inline asm
	mov.b32 	%r567, 4;
	// begin inline asm
	{  .reg .s32 r0;  .reg .pred p;  shfl.sync.up.b32 r0|p, %r559, %r567, %r580, %r582;  @p add.s32 r0, r0, %r559;  mov.s32 %r565, r0;}
	// end inline asm
	mov.b32 	%r573, 8;
	// begin inline asm
	{  .reg .s32 r0;  .reg .pred p;  shfl.sync.up.b32 r0|p, %r565, %r573, %r580, %r582;  @p add.s32 r0, r0, %r565;  mov.s32 %r571, r0;}
	// end inline asm
	mov.b32 	%r579, 16;
	// begin inline asm
	{  .reg .s32 r0;  .reg .pred p;  shfl.sync.up.b32 r0|p, %r571, %r579, %r580, %r582;  @p add.s32 r0, r0, %r571;  mov.s32 %r577, r0;}
	// end inline asm
	sub.s32 	%r607, %r577, %r557;
	add.s32 	%r608, %r585, %r607;
	add.s32 	%r609, %r586, %r608;
	add.s32 	%r610, %r587, %r609;
	add.s32 	%r611, %r588, %r610;
	add.s32 	%r612, %r589, %r611;
	add.s32 	%r613, %r590, %r612;
	add.s32 	%r614, %r591, %r613;
	add.s32 	%r615, %r592, %r614;
	add.s32 	%r616, %r593, %r615;
	add.s32 	%r617, %r594, %r616;
	add.s32 	%r618, %r595, %r617;
	st.shared.u32 	[%r584+13328], %r607;
	st.shared.u32 	[%r584+13332], %r608;
	st.shared.u32 	[%r584+13336], %r609;
	st.shared.u32 	[%r584+13340], %r610;
	st.shared.u32 	[%r584+13344], %r611;
	st.shared.u32 	[%r584+13348], %r612;
	st.shared.u32 	[%r584+13352], %r613;
	st.shared.u32 	[%r584+13356], %r614;
	st.shared.u32 	[%r584+13360], %r615;
	st.shared.u32 	[%r584+13364], %r616;
	st.shared.u32 	[%r584+13368], %r617;
	st.shared.u32 	[%r584+13372], %r618;
$L__BB8_113:
	setp.gt.u32 	%p71, %r1, 255;
	bar.sync 	0;
	ld.shared.u32 	%r163, [%r162];
	@%p71 bra 	$L__BB8_115;
	shl.b32 	%r619, %r1, 2;
	add.s32 	%r621, %r551, %r619;
	ld.shared.u32 	%r622, [%r621];
	add.s32 	%r623, %r622, %r163;
	st.shared.u32 	[%r621], %r623;
	ld.shared.u32 	%r624, [%r621+1024];
	add.s32 	%r625, %r624, %r163;
	st.shared.u32 	[%r621+1024], %r625;
	ld.shared.u32 	%r626, [%r621+2048];
	add.s32 	%r627, %r626, %r163;
	st.shared.u32 	[%r621+2048], %r627;
	ld.shared.u32 	%r628, [%r621+3072];
	add.s32 	%r629, %r628, %r163;
	st.shared.u32 	[%r621+3072], %r629;
	ld.shared.u32 	%r630, [%r621+4096];
	add.s32 	%r631, %r630, %r163;
	st.shared.u32 	[%r621+4096], %r631;
	ld.shared.u32 	%r632, [%r621+5120];
	add.s32 	%r633, %r632, %r163;
	st.shared.u32 	[%r621+5120], %r633;
	ld.shared.u32 	%r634, [%r621+6144];
	add.s32 	%r635, %r634, %r163;
	st.shared.u32 	[%r621+6144], %r635;
	ld.shared.u32 	%r636, [%r621+7168];
	add.s32 	%r637, %r636, %r163;
	st.shared.u32 	[%r621+7168], %r637;
	ld.shared.u32 	%r638, [%r621+8192];
	add.s32 	%r639, %r638, %r163;
	st.shared.u32 	[%r621+8192], %r639;
	ld.shared.u32 	%r640, [%r621+9216];
	add.s32 	%r641, %r640, %r163;
	st.shared.u32 	[%r621+9216], %r641;
	ld.shared.u32 	%r642, [%r621+10240];
	add.s32 	%r643, %r642, %r163;
	st.shared.u32 	[%r621+10240], %r643;
	ld.shared.u32 	%r644, [%r621+11264];
	add.s32 	%r645, %r644, %r163;
	st.shared.u32 	[%r621+11264], %r645;
$L__BB8_115:
	shl.b32 	%r672, %r1, 5;
	and.b32  	%r673, %r672, 31744;
	add.s32 	%r164, %r551, %r673;
	bar.sync 	0;
	// begin inline asm
	mov.u32 %r646, %lanemask_le;
	// end inline asm
	shr.u32 	%r675, %r1764, %r293;
	and.b32  	%r669, %r675, %r82;
	mov.b32 	%r649, 1;
	// begin inline asm
	{
    .reg .pred p;
    and.b32 %r647, %r669, %r649;    setp.ne.u32 p, %r647, 0;
    vote.ballot.sync.b32 %r647, p, 0xffffffff;
    @!p not.b32 %r647, %r647;
}

	// end inline asm
	mov.b32 	%r652, 2;
	// begin inline asm
	{
    .reg .pred p;
    and.b32 %r650, %r669, %r652;    setp.ne.u32 p, %r650, 0;
    vote.ballot.sync.b32 %r650, p, 0xffffffff;
    @!p not.b32 %r650, %r650;
}

	// end inline asm
	and.b32  	%r676, %r650, %r647;
	mov.b32 	%r655, 4;
	// begin inline asm
	{
    .reg .pred p;
    and.b32 %r653, %r669, %r655;    setp.ne.u32 p, %r653, 0;
    vote.ballot.sync.b32 %r653, p, 0xffffffff;
    @!p not.b32 %r653, %r653;
}

	// end inline asm
	and.b32  	%r677, %r653, %r676;
	mov.b32 	%r658, 8;
	// begin inline asm
	{
    .reg .pred p;
    and.b32 %r656, %r669, %r658;    setp.ne.u32 p, %r656, 0;
    vote.ballot.sync.b32 %r656, p, 0xffffffff;
    @!p not.b32 %r656, %r656;
}

	// end inline asm
	and.b32  	%r678, %r656, %r677;
	mov.b32 	%r661, 16;
	// begin inline asm
	{
    .reg .pred p;
    and.b32 %r659, %r669, %r661;    setp.ne.u32 p, %r659, 0;
    vote.ballot.sync.b32 %r659, p, 0xffffffff;
    @!p not.b32 %r659, %r659;
}

	// end inline asm
	and.b32  	%r679, %r659, %r678;
	mov.b32 	%r664, 32;
	// begin inline asm
	{
    .reg .pred p;
    and.b32 %r662, %r669, %r664;    setp.ne.u32 p, %r662, 0;
    vote.ballot.sync.b32 %r662, p, 0xffffffff;
    @!p not.b32 %r662, %r662;
}

	// end inline asm
	and.b32  	%r680, %r662, %r679;
	mov.b32 	%r667, 64;
	// begin inline asm
	{
    .reg .pred p;
    and.b32 %r665, %r669, %r667;    setp.ne.u32 p, %r665, 0;
    vote.ballot.sync.b32 %r665, p, 0xffffffff;
    @!p not.b32 %r665, %r665;
}

	// end inline asm
	and.b32  	%r681, %r665, %r680;
	mov.b32 	%r670, 128;
	// begin inline asm
	{
    .reg .pred p;
    and.b32 %r668, %r669, %r670;    setp.ne.u32 p, %r668, 0;
    vote.ballot.sync.b32 %r668, p, 0xffffffff;
    @!p not.b32 %r668, %r668;
}

	// end inline asm
	and.b32  	%r682, %r668, %r681;
	clz.b32 	%r683, %r682;
	sub.s32 	%r167, 31, %r683;
	and.b32  	%r684, %r646, %r682;
	popc.b32 	%r168, %r684;
	setp.ne.s32 	%p72, %r295, %r167;
	mov.b32 	%r1783, 0;
	@%p72 bra 	$L__BB8_117;
	shl.b32 	%r685, %r669, 2;
	add.s32 	%r686, %r164, %r685;
	atom.shared.add.u32 	%r1783, [%r686], %r168;
$L__BB8_117:
	shfl.sync.idx.b32	%r712|%p73, %r1783, %r167, 31, -1;
	add.s32 	%r171, %r168, %r712;
	shr.u32 	%r713, %r1765, %r293;
	and.b32  	%r709, %r713, %r82;
	mov.b32 	%r689, 1;
	// begin inline asm
	{
    .reg .pred p;
    and.b32 %r687, %r709, %r689;    setp.ne.u32 p, %r687, 0;
    vote.ballot.sync.b32 %r687, p, 0xffffffff;
    @!p not.b32 %r687, %r687;
}

	// end inline asm
	mov.b32 	%r692, 2;
	// begin inline asm
	{
    .reg .pred p;
    and.b32 %r690, %r709, %r692;    setp.ne.u32 p, %r690, 0;
    vote.ballot.sync.b32 %r690, p, 0xffffffff;
    @!p not.b32 %r690, %r690;
}

	// end inline asm
	and.b32  	%r714, %r690, %r687;
	mov.b32 	%r695, 4;
	// begin inline asm
	{
    .reg .pred p;
    and.b32 %r693, %r709, %r695;    setp.ne.u32 p, %r693, 0;
    vote.ballot.sync.b32 %r693, p, 0xffffffff;
    @!p not.b32 %r693, %r693;
}

	// end inline asm
	and.b32  	%r715, %r693, %r714;
	mov.b32 	%r698, 8;
	// begin inline asm
	{
    .reg .pred p;
    and.b32 %r696, %r709, %r698;    setp.ne.u32 p, %r696, 0;
    vote.ballot.sync.b32 %r696, p, 0xffffffff;
    @!p not.b32 %r696, %r696;
}

	// end inline asm
	and.b32  	%r716, %r696, %r715;
	mov.b32 	%r701, 16;
	// begin inline asm
	{
    .reg .pred p;
    and.b32 %r699, %r709, %r701;    setp.ne.u32 p, %r699, 0;
    vote.ballot.sync.b32 %r699, p, 0xffffffff;
    @!p not.b32 %r699, %r699;
}

	// end inline asm
	and.b32  	%r717, %r699, %r716;
	mov.b32 	%r704, 32;
	// begin inline asm
	{
    .reg .pred p;
    and.b32 %r702, %r709, %r704;    setp.ne.u32 p, %r702, 0;
    vote.ballot.sync.b32 %r702, p, 0xffffffff;
    @!p not.b32 %r702, %r702;
}

	// end inline asm
	and.b32  	%r718, %r702, %r717;
	mov.b32 	%r707, 64;
	// begin inline asm
	{
    .reg .pred p;
    and.b32 %r705, %r709, %r707;    setp.ne.u32 p, %r705, 0;
    vote.ballot.sync.b32 %r705, p, 0xffffffff;
    @!p not.b32 %r705, %r705;
}

	// end inline asm
	and.b32  	%r719, %r705, %r718;
	mov.b32 	%r710, 128;
	// begin inline asm
	{
    .reg .pred p;
    and.b32 %r708, %r709, %r710;    setp.ne.u32 p, %r708, 0;
    vote.ballot.sync.b32 %r708, p, 0xffffffff;
    @!p not.b32 %r708, %r708;
}

	// end inline asm
	and.b32  	%r720, %r708, %r719;
	clz.b32 	%r721, %r720;
	sub.s32 	%r173, 31, %r721;
	and.b32  	%r722, %r646, %r720;
	popc.b32 	%r174, %r722;
	setp.ne.s32 	%p74, %r295, %r173;
	mov.b32 	%r1784, 0;
	@%p74 bra 	$L__BB8_119;
	shl.b32 	%r723, %r709, 2;
	add.s32 	%r724, %r164, %r723;
	atom.shared.add.u32 	%r1784, [%r724], %r174;
$L__BB8_119:
	shfl.sync.idx.b32	%r750|%p75, %r1784, %r173, 31, -1;
	add.s32 	%r177, %r174, %r750;
	shr.u32 	%r751, %r1766, %r293;
	and.b32  	%r747, %r751, %r82;
	mov.b32 	%r727, 1;
	// begin inline asm
	{
    .reg .pred p;
    and.b32 %r725, %r747, %r727;    setp.ne.u32 p, %r725, 0;
    vote.ballot.sync.b32 %r725, p, 0xffffffff;
    @!p not.b32 %r725, %r725;
}

	// end inline asm
	mov.b32 	%r730, 2;
	// begin inline asm
	{
    .reg .pred p;
    and.b32 %r728, %r747, %r730;    setp.ne.u32 p, %r728, 0;
    vote.ballot.sync.b32 %r728, p, 0xffffffff;
    @!p not.b32 %r728, %r728;
}

	// end inline asm
	and.b32  	%r752, %r728, %r725;
	mov.b32 	%r733, 4;
	// begin inline asm
	{
    .reg .pred p;
    and.b32 %r731, %r747, %r733;    setp.ne.u32 p, %r731, 0;
    vote.ballot.sync.b32 %r731, p, 0xffffffff;
    @!p not.b32 %r731, %r731;
}

	// end inline asm
	and.b32  	%r753, %r731, %r752;
	mov.b32 	%r736, 8;
	// begin inline asm
	{
    .reg .pred p;
    and.b32 %r734, %r747, %r736;    setp.ne.u32 p, %r734, 0;
    vote.ballot.sync.b32 %r734, p, 0xffffffff;
    @!p not.b32 %r734, %r734;
}

	// end inline asm
	and.b32  	%r754, %r734, %r753;
	mov.b32 	%r739, 16;
	// begin inline asm
	{
    .reg .pred p;
    and.b32 %r737, %r747, %r739;    setp.ne.u32 p, %r737, 0;
    vote.ballot.sync.b32 %r737, p, 0xffffffff;
    @!p not.b32 %r737, %r737;
}

	// end inline asm
	and.b32  	%r755, %r737, %r754;
	mov.b32 	%r742, 32;
	// begin inline asm
	{
    .reg .pred p;
    and.b32 %r740, %r747, %r742;    setp.ne.u32 p, %r740, 0;
    vote.ballot.sync.b32 %r740, p, 0xffffffff;
    @!p not.b32 %r740, %r740;
}

	// end inline asm
	and.b32  	%r756, %r740, %r755;
	mov.b32 	%r745, 64;
	// begin inline asm
	{
    .reg .pred p;
    and.b32 %r743, %r747, %r745;    setp.ne.u32 p, %r743, 0;
    vote.ballot.sync.b32 %r743, p, 0xffffffff;
    @!p not.b32 %r743, %r743;
}

	// end inline asm
	and.b32  	%r757, %r743, %r756;
	mov.b32 	%r748, 128;
	// begin inline asm
	{
    .reg .pred p;
    and.b32 %r746, %r747, %r748;    setp.ne.u32 p, %r746, 0;
    vote.ballot.sync.b32 %r746, p, 0xffffffff;
    @!p not.b32 %r746, %r746;
}

	// end inline asm
	and.b32  	%r758, %r746, %r757;
	clz.b32 	%r759, %r758;
	sub.s32 	%r179, 31, %r759;
	and.b32  	%r760, %r646, %r758;
	popc.b32 	%r180, %r760;
	setp.ne.s32 	%p76, %r295, %r179;
	mov.b32 	%r1785, 0;
	@%p76 bra 	$L__BB8_121;
	shl.b32 	%r761, %r747, 2;
	add.s32 	%r762, %r164, %r761;
	atom.shared.add.u32 	%r1785, [%r762], %r180;
$L__BB8_121:
	shfl.sync.idx.b32	%r788|%p77, %r1785, %r179, 31, -1;
	add.s32 	%r183, %r180, %r788;
	shr.u32 	%r789, %r1767, %r293;
	and.b32  	%r785, %r789, %r82;
	mov.b32 	%r765, 1;
	// begin inline asm
	{
    .reg .pred p;
    and.b32 %r763, %r785, %r765;    setp.ne.u32 p, %r763, 0;
    vote.ballot.sync.b32 %r763, p, 0xffffffff;
    @!p not.b32 %r763, %r763;
}

	// end inline asm
	mov.b32 	%r768, 2;
	// begin inline asm
	{
    .reg .pred p;
    and.b32 %r766, %r785, %r768;    setp.ne.u32 p, %r766, 0;
    vote.ballot.sync.b32 %r766, p, 0xffffffff;
    @!p not.b32 %r766, %r766;
}

	// end inline asm
	and.b32  	%r790, %r766, %r763;
	mov.b32 	%r771, 4;
	// begin inline asm
	{
    .reg .pred p;
    and.b32 %r769, %r785, %r771;    setp.ne.u32 p, %r769, 0;
    vote.ballot.sync.b32 %r769, p, 0xffffffff;
    @!p not.b32 %r769, %r769;
}

	// end inline asm
	and.b32  	%r791, %r769, %r790;
	mov.b32 	%r774, 8;
	// begin inline asm
	{
    .reg .pred p;
    and.b32 %r772, %r785, %r774;    setp.ne.u32 p, %r772, 0;
    vote.ballot.sync.b32 %r772, p, 0xffffffff;
    @!p not.b32 %r772, %r772;
}

	// end inline asm
	and.b32  	%r792, %r772, %r791;
	mov.b32 	%r777, 16;
	// begin inline asm
	{
    .reg .pred p;
    and.b32 %r775, %r785, %r777;    setp.ne.u32 p, %r775, 0;
    vote.ballot.sync.b32 %r775, p, 0xffffffff;
    @!p not.b32 %r775, %r775;
}

	// end inline asm
	and.b32  	%r793, %r775, %r792;
	mov.b32 	%r780, 32;
	// begin inline asm
	{
    .reg .pred p;
    and.b32 %r778, %r785, %r780;    setp.ne.u32 p, %r778, 0;
    vote.ballot.sync.b32 %r778, p, 0xffffffff;
    @!p not.b32 %r778, %r778;
}

	// end inline asm
	and.b32  	%r794, %r778, %r793;
	mov.b32 	%r783, 64;
	// begin inline asm
	{
    .reg .pred p;
    and.b32 %r781, %r785, %r783;    setp.ne.u32 p, %r781, 0;
    vote.ballot.sync.b32 %r781, p, 0xffffffff;
    @!p not.b32 %r781, %r781;
}

	// end inline asm
	and.b32  	%r795, %r781, %r794;
	mov.b32 	%r786, 128;
	// begin inline asm
	{
    .reg .pred p;
    and.b32 %r784, %r785, %r786;    setp.ne.u32 p, %r784, 0;
    vote.ballot.sync.b32 %r784, p, 0xffffffff;
    @!p not.b32 %r784, %r784;
}

	// end inline asm
	and.b32  	%r796, %r784, %r795;
	clz.b32 	%r797, %r796;
	sub.s32 	%r185, 31, %r797;
	and.b32  	%r798, %r646, %r796;
	popc.b32 	%r186, %r798;
	setp.ne.s32 	%p78, %r295, %r185;
	mov.b32 	%r1786, 0;
	@%p78 bra 	$L__BB8_123;
	shl.b32 	%r799, %r785, 2;
	add.s32 	%r800, %r164, %r799;
	atom.shared.add.u32 	%r1786, [%r800], %r186;
$L__BB8_123:
	shfl.sync.idx.b32	%r826|%p79, %r1786, %r185, 31, -1;
	add.s32 	%r189, %r186, %r826;
	shr.u32 	%r827, %r1768, %r293;
	and.b32  	%r823, %r827, %r82;
	mov.b32 	%r803, 1;
	// begin inline asm
	{
    .reg .pred p;
    and.b32 %r801, %r823, %r803;    setp.ne.u32 p, %r801, 0;
    vote.ballot.sync.b32 %r801, p, 0xffffffff;
    @!p not.b32 %r801, %r801;
}

	// end inline asm
	mov.b32 	%r806, 2;
	// begin inline asm
	{
    .reg .pred p;
    and.b32 %r804, %r823, %r806;    setp.ne.u32 p, %r804, 0;
    vote.ballot.sync.b32 %r804, p, 0xffffffff;
    @!p not.b32 %r804, %r804;
}

	// end inline asm
	and.b32  	%r828, %r804, %r801;
	mov.b32 	%r809, 4;
	// begin inline asm
	{
    .reg .pred p;
    and.b32 %r807, %r823, %r809;    setp.ne.u32 p, %r807, 0;
    vote.ballot.sync.b32 %r807, p, 0xffffffff;
    @!p not.b32 %r807, %r807;
}

	// end inline asm
	and.b32  	%r829, %r807, %r828;
	mov.b32 	%r812, 8;
	// begin inline asm
	{
    .reg .pred p;
    and.b32 %r810, %r823, %r812;    setp.ne.u32 p, %r810, 0;
    vote.ballot.sync.b32 %r810, p, 0xffffffff;
    @!p not.b32 %r810, %r810;
}

	// end inline asm
	and.b32  	%r830, %r810, %r829;
	mov.b32 	%r815, 16;
	// begin inline asm
	{
    .reg .pred p;
    and.b32 %r813, %r823, %r815;    setp.ne.u32 p, %r813, 0;
    vote.ballot.sync.b32 %r813, p, 0xffffffff;
    @!p not.b32 %r813, %r813;
}

	// end inline asm
	and.b32  	%r831, %r813, %r830;
	mov.b32 	%r818, 32;
	// begin inline asm
	{
    .reg .pred p;
    and.b32 %r816, %r823, %r818;    setp.ne.u32 p, %r816, 0;
    vote.ballot.sync.b32 %r816, p, 0xffffffff;
    @!p not.b32 %r816, %r816;
}

	// end inline asm
	and.b32  	%r832, %r816, %r831;
	mov.b32 	%r821, 64;
	// begin inline asm
	{
    .reg .pred p;
    and.b32 %r819, %r823, %r821;    setp.ne.u32 p, %r819, 0;
    vote.ballot.sync.b32 %r819, p, 0xffffffff;
    @!p not.b32 %r819, %r819;
}

	// end inline asm
	and.b32  	%r833, %r819, %r832;
	mov.b32 	%r824, 128;
	// begin inline asm
	{
    .reg .pred p;
    and.b32 %r822, %r823, %r824;    setp.ne.u32 p, %r822, 0;
    vote.ballot.sync.b32 %r822, p, 0xffffffff;
    @!p not.b32 %r822, %r822;
}

	// end inline asm
	and.b32  	%r834, %r822, %r833;
	clz.b32 	%r835, %r834;
	sub.s32 	%r191, 31, %r835;
	and.b32  	%r836, %r646, %r834;
	popc.b32 	%r192, %r836;
	setp.ne.s32 	%p80, %r295, %r191;
	mov.b32 	%r1787, 0;
	@%p80 bra 	$L__BB8_125;
	shl.b32 	%r837, %r823, 2;
	add.s32 	%r838, %r164, %r837;
	atom.shared.add.u32 	%r1787, [%r838], %r192;
$L__BB8_125:
	shfl.sync.idx.b32	%r864|%p81, %r1787, %r191, 31, -1;
	add.s32 	%r195, %r192, %r864;
	shr.u32 	%r865, %r1769, %r293;
	and.b32  	%r861, %r865, %r82;
	mov.b32 	%r841, 1;
	// begin inline asm
	{
    .reg .pred p;
    and.b32 %r839, %r861, %r841;    setp.ne.u32 p, %r839, 0;
    vote.ballot.sync.b32 %r839, p, 0xffffffff;
    @!p not.b32 %r839, %r839;
}

	// end inline asm
	mov.b32 	%r844, 2;
	// begin inline asm
	{
    .reg .pred p;
    and.b32 %r842, %r861, %r844;    setp.ne.u32 p, %r842, 0;
    vote.ballot.sync.b32 %r842, p, 0xffffffff;
    @!p not.b32 %r842, %r842;
}

	// end inline asm
	and.b32  	%r866, %r842, %r839;
	mov.b32 	%r847, 4;
	// begin inline asm
	{
    .reg .pred p;
    and.b32 %r845, %r861, %r847;    setp.ne.u32 p, %r845, 0;
    vote.ballot.sync.b32 %r845, p, 0xffffffff;
    @!p not.b32 %r845, %r845;
}

	// end inline asm
	and.b32  	%r867, %r845, %r866;
	mov.b32 	%r850, 8;
	// begin inline asm
	{
    .reg .pred p;
    and.b32 %r848, %r861, %r850;    setp.ne.u32 p, %r848, 0;
    vote.ballot.sync.b32 %r848, p, 0xffffffff;
    @!p not.b32 %r848, %r848;
}

	// end inline asm
	and.b32  	%r868, %r848, %r867;
	mov.b32 	%r853, 16;
	// begin inline asm
	{
    .reg .pred p;
    and.b32 %r851, %r861, %r853;    setp.ne.u32 p, %r851, 0;
    vote.ballot.sync.b32 %r851, p, 0xffffffff;
    @!p not.b32 %r851, %r851;
}

	// end inline asm
	and.b32  	%r869, %r851, %r868;
	mov.b32 	%r856, 32;
	// begin inline asm
	{
    .reg .pred p;
    and.b32 %r854, %r861, %r856;    setp.ne.u32 p, %r854, 0;
    vote.ballot.sync.b32 %r854, p, 0xffffffff;
    @!p not.b32 %r854, %r854;
}

	// end inline asm
	and.b32  	%r870, %r854, %r869;
	mov.b32 	%r859, 64;
	// begin inline asm
	{
    .reg .pred p;
    and.b32 %r857, %r861, %r859;    setp.ne.u32 p, %r857, 0;
    vote.ballot.sync.b32 %r857, p, 0xffffffff;
    @!p not.b32 %r857, %r857;
}

	// end inline asm
	and.b32  	%r871, %r857, %r870;
	mov.b32 	%r862, 128;
	// begin inline asm
	{
    .reg .pred p;
    and.b32 %r860, %r861, %r862;    setp.ne.u32 p, %r860, 0;
    vote.ballot.sync.b32 %r860, p, 0xffffffff;
    @!p not.b32 %r860, %r860;
}

	// end inline asm
	and.b32  	%r872, %r860, %r871;
	clz.b32 	%r873, %r872;
	sub.s32 	%r197, 31, %r873;
	and.b32  	%r874, %r646, %r872;
	popc.b32 	%r198, %r874;
	setp.ne.s32 	%p82, %r295, %r197;
	mov.b32 	%r1788, 0;
	@%p82 bra 	$L__BB8_127;
	shl.b32 	%r875, %r861, 2;
	add.s32 	%r876, %r164, %r875;
	atom.shared.add.u32 	%r1788, [%r876], %r198;
$L__BB8_127:
	shfl.sync.idx.b32	%r902|%p83, %r1788, %r197, 31, -1;
	add.s32 	%r201, %r198, %r902;
	shr.u32 	%r903, %r1770, %r293;
	and.b32  	%r899, %r903, %r82;
	mov.b32 	%r879, 1;
	// begin inline asm
	{
    .reg .pred p;
    and.b32 %r877, %r899, %r879;    setp.ne.u32 p, %r877, 0;
    vote.ballot.sync.b32 %r877, p, 0xffffffff;
    @!p not.b32 %r877, %r877;
}

	// end inline asm
	mov.b32 	%r882, 2;
	// begin inline asm
	{
    .reg .pred p;
    and.b32 %r880, %r899, %r882;    setp.ne.u32 p, %r880, 0;
    vote.ballot.sync.b32 %r880, p, 0xffffffff;
    @!p not.b32 %r880, %r880;
}

	// end inline asm
	and.b32  	%r904, %r880, %r877;
	mov.b32 	%r885, 4;
	// begin inline asm
	{
    .reg .pred p;
    and.b32 %r883, %r899, %r885;    setp.ne.u32 p, %r883, 0;
    vote.ballot.sync.b32 %r883, p, 0xffffffff;
    @!p not.b32 %r883, %r883;
}

	// end inline asm
	and.b32  	%r905, %r883, %r904;
	mov.b32 	%r888, 8;
	// begin inline asm
	{
    .reg .pred p;
    and.b32 %r886, %r899, %r888;    setp.ne.u32 p, %r886, 0;
    vote.ballot.sync.b32 %r886, p, 0xffffffff;
    @!p not.b32 %r886, %r886;
}

	// end inline asm
	and.b32  	%r906, %r886, %r905;
	mov.b32 	%r891, 16;
	// begin inline asm
	{
    .reg .pred p;
    and.b32 %r889, %r899, %r891;    setp.ne.u32 p, %r889, 0;
    vote.ballot.sync.b32 %r889, p, 0xffffffff;
    @!p not.b32 %r889, %r889;
}

	// end inline asm
	and.b32  	%r907, %r889, %r906;
	mov.b32 	%r894, 32;
	// begin inline asm
	{
    .reg .pred p;
    and.b32 %r892, %r899, %r894;    setp.ne.u32 p, %r892, 0;
    vote.ballot.sync.b32 %r892, p, 0xffffffff;
    @!p not.b32 %r892, %r892;
}

	// end inline asm
	and.b32  	%r908, %r892, %r907;
	mov.b32 	%r897, 64;
	// begin inline asm
	{
    .reg .pred p;
    and.b32 %r895, %r899, %r897;    setp.ne.u32 p, %r895, 0;
    vote.ballot.sync.b32 %r895, p, 0xffffffff;
    @!p not.b32 %r895, %r895;
}

	// end inline asm
	and.b32  	%r909, %r895, %r908;
	mov.b32 	%r900, 128;
	// begin inline asm
	{
    .reg .pred p;
    and.b32 %r898, %r899, %r900;    setp.ne.u32 p, %r898, 0;
    vote.ballot.sync.b32 %r898, p, 0xffffffff;
    @!p not.b32 %r898, %r898;
}

	// end inline asm
	and.b32  	%r910, %r898, %r909;
	clz.b32 	%r911, %r910;
	sub.s32 	%r203, 31, %r911;
	and.b32  	%r912, %r646, %r910;
	popc.b32 	%r204, %r912;
	setp.ne.s32 	%p84, %r295, %r203;
	mov.b32 	%r1789, 0;
	@%p84 bra 	$L__BB8_129;
	shl.b32 	%r913, %r899, 2;
	add.s32 	%r914, %r164, %r913;
	atom.shared.add.u32 	%r1789, [%r914], %r204;
$L__BB8_129:
	shfl.sync.idx.b32	%r940|%p85, %r1789, %r203, 31, -1;
	add.s32 	%r207, %r204, %r940;
	shr.u32 	%r941, %r1771, %r293;
	and.b32  	%r937, %r941, %r82;
	mov.b32 	%r917, 1;
	// begin inline asm
	{
    .reg .pred p;
    and.b32 %r915, %r937, %r917;    setp.ne.u32 p, %r915, 0;
    vote.ballot.sync.b32 %r915, p, 0xffffffff;
    @!p not.b32 %r915, %r915;
}

	// end inline asm
	mov.b32 	%r920, 2;
	// begin inline asm
	{
    .reg .pred p;
    and.b32 %r918, %r937, %r920;    setp.ne.u32 p, %r918, 0;
    vote.ballot.sync.b32 %r918, p, 0xffffffff;
    @!p not.b32 %r918, %r918;
}

	// end inline asm
	and.b32  	%r942, %r918, %r915;
	mov.b32 	%r923, 4;
	// begin inline asm
	{
    .reg .pred p;
    and.b32 %r921, %r937, %r923;    setp.ne.u32 p, %r921, 0;
    vote.ballot.sync.b32 %r921, p, 0xffffffff;
    @!p not.b32 %r921, %r921;
}

	// end inline asm
	and.b32  	%r943, %r921, %r942;
	mov.b32 	%r926, 8;
	// begin inline asm
	{
    .reg .pred p;
    and.b32 %r924, %r937, %r926;    setp.ne.u32 p, %r924, 0;
    vote.ballot.sync.b32 %r924, p, 0xffffffff;
    @!p not.b32 %r924, %r924;
}

	// end inline asm
	and.b32  	%r944, %r924, %r943;
	mov.b32 	%r929, 16;
	// begin inline asm
	{
    .reg .pred p;
    and.b32 %r927, %r937, %r929;    setp.ne.u32 p, %r927, 0;
    vote.ballot.sync.b32 %r927, p, 0xffffffff;
    @!p not.b32 %r927, %r927;
}

	// end inline asm
	and.b32  	%r945, %r927, %r944;
	mov.b32 	%r932, 32;
	// begin inline asm
	{
    .reg .pred p;
    and.b32 %r930, %r937, %r932;    setp.ne.u32 p, %r930, 0;
    vote.ballot.sync.b32 %r930, p, 0xffffffff;
    @!p not.b32 %r930, %r930;
}

	// end inline asm
	and.b32  	%r946, %r930, %r945;
	mov.b32 	%r935, 64;
	// begin inline asm
	{
    .reg .pred p;
    and.b32 %r933, %r937, %r935;    setp.ne.u32 p, %r933, 0;
    vote.ballot.sync.b32 %r933, p, 0xffffffff;
    @!p not.b32 %r933, %r933;
}

	// end inline asm
	and.b32  	%r947, %r933, %r946;
	mov.b32 	%r938, 128;
	// begin inline asm
	{
    .reg .pred p;
    and.b32 %r936, %r937, %r938;    setp.ne.u32 p, %r936, 0;
    vote.ballot.sync.b32 %r936, p, 0xffffffff;
    @!p not.b32 %r936, %r936;
}

	// end inline asm
	and.b32  	%r948, %r936, %r947;
	clz.b32 	%r949, %r948;
	sub.s32 	%r209, 31, %r949;
	and.b32  	%r950, %r646, %r948;
	popc.b32 	%r210, %r950;
	setp.ne.s32 	%p86, %r295, %r209;
	mov.b32 	%r1790, 0;
	@%p86 bra 	$L__BB8_131;
	shl.b32 	%r951, %r937, 2;
	add.s32 	%r952, %r164, %r951;
	atom.shared.add.u32 	%r1790, [%r952], %r210;
$L__BB8_131:
	shfl.sync.idx.b32	%r978|%p87, %r1790, %r209, 31, -1;
	add.s32 	%r213, %r210, %r978;
	shr.u32 	%r979, %r1772, %r293;
	and.b32  	%r975, %r979, %r82;
	mov.b32 	%r955, 1;
	// begin inline asm
	{
    .reg .pred p;
    and.b32 %r953, %r975, %r955;    setp.ne.u32 p, %r953, 0;
    vote.ballot.sync.b32 %r953, p, 0xffffffff;
    @!p not.b32 %r953, %r953;
}

	// end inline asm
	mov.b32 	%r958, 2;
	// begin inline asm
	{
    .reg .pred p;
    and.b32 %r956, %r975, %r958;    setp.ne.u32 p, %r956, 0;
    vote.ballot.sync.b32 %r956, p, 0xffffffff;
    @!p not.b32 %r956, %r956;
}

	// end inline asm
	and.b32  	%r980, %r956, %r953;
	mov.b32 	%r961, 4;
	// begin inline asm
	{
    .reg .pred p;
    and.b32 %r959, %r975, %r961;    setp.ne.u32 p, %r959, 0;
    vote.ballot.sync.b32 %r959, p, 0xffffffff;
    @!p not.b32 %r959, %r959;
}

	// end inline asm
	and.b32  	%r981, %r959, %r980;
	mov.b32 	%r964, 8;
	// begin inline asm
	{
    .reg .pred p;
    and.b32 %r962, %r975, %r964;    setp.ne.u32 p, %r962, 0;
    vote.ballot.sync.b32 %r962, p, 0xffffffff;
    @!p not.b32 %r962, %r962;
}

	// end inline asm
	and.b32  	%r982, %r962, %r981;
	mov.b32 	%r967, 16;
	// begin inline asm
	{
    .reg .pred p;
    and.b32 %r965, %r975, %r967;    setp.ne.u32 p, %r965, 0;
    vote.ballot.sync.b32 %r965, p, 0xffffffff;
    @!p not.b32 %r965, %r965;
}

	// end inline asm
	and.b32  	%r983, %r965, %r982;
	mov.b32 	%r970, 32;
	// begin inline asm
	{
    .reg .pred p;
    and.b32 %r968, %r975, %r970;    setp.ne.u32 p, %r968, 0;
    vote.ballot.sync.b32 %r968, p, 0xffffffff;
    @!p not.b32 %r968, %r968;
}

	// end inline asm
	and.b32  	%r984, %r968, %r983;
	mov.b32 	%r973, 64;
	// begin inline asm
	{
    .reg .pred p;
    and.b32 %r971, %r975, %r973;    setp.ne.u32 p, %r971, 0;
    vote.ballot.sync.b32 %r971, p, 0xffffffff;
    @!p not.b32 %r971, %r971;
}

	// end inline asm
	and.b32  	%r985, %r971, %r984;
	mov.b32 	%r976, 128;
	// begin inline asm
	{
    .reg .pred p;
    and.b32 %r974, %r975, %r976;    setp.ne.u32 p, %r974, 0;
    vote.ballot.sync.b32 %r974, p, 0xffffffff;
    @!p not.b32 %r974, %r974;
}

	// end inline asm
	and.b32  	%r986, %r974, %r985;
	clz.b32 	%r987, %r986;
	sub.s32 	%r215, 31, %r987;
	and.b32  	%r988, %r646, %r986;
	popc.b32 	%r216, %r988;
	setp.ne.s32 	%p88, %r295, %r215;
	mov.b32 	%r1791, 0;
	@%p88 bra 	$L__BB8_133;
	shl.b32 	%r989, %r975, 2;
	add.s32 	%r990, %r164, %r989;
	atom.shared.add.u32 	%r1791, [%r990], %r216;
$L__BB8_133:
	shfl.sync.idx.b32	%r1016|%p89, %r1791, %r215, 31, -1;
	add.s32 	%r219, %r216, %r1016;
	shr.u32 	%r1017, %r1773, %r293;
	and.b32  	%r1013, %r1017, %r82;
	mov.b32 	%r993, 1;
	// begin inline asm
	{
    .reg .pred p;
    and.b32 %r991, %r1013, %r993;    setp.ne.u32 p, %r991, 0;
    vote.ballot.sync.b32 %r991, p, 0xffffffff;
    @!p not.b32 %r991, %r991;
}

	// end inline asm
	mov.b32 	%r996, 2;
	// begin inline asm
	{
    .reg .pred p;
    and.b32 %r994, %r1013, %r996;    setp.ne.u32 p, %r994, 0;
    vote.ballot.sync.b32 %r994, p, 0xffffffff;
    @!p not.b32 %r994, %r994;
}

	// end inline asm
	and.b32  	%r1018, %r994, %r991;
	mov.b32 	%r999, 4;
	// begin inline asm
	{
    .reg .pred p;
    and.b32 %r997, %r1013, %r999;    setp.ne.u32 p, %r997, 0;
    vote.ballot.sync.b32 %r997, p, 0xffffffff;
    @!p not.b32 %r997, %r997;
}

	// end inline asm
	and.b32  	%r1019, %r997, %r1018;
	mov.b32 	%r1002, 8;
	// begin inline asm
	{
    .reg .pred p;
    and.b32 %r1000, %r1013, %r1002;    setp.ne.u32 p, %r1000, 0;
    vote.ballot.sync.b32 %r1000, p, 0xffffffff;
    @!p not.b32 %r1000, %r1000;
}

	// end inline asm
	and.b32  	%r1020, %r1000, %r1019;
	mov.b32 	%r1005, 16;
	// begin inline asm
	{
    .reg .pred p;
    and.b32 %r1003, %r1013, %r1005;    setp.ne.u32 p, %r1003, 0;
    vote.ballot.sync.b32 %r1003, p, 0xffffffff;
    @!p not.b32 %r1003, %r1003;
}

	// end inline asm
	and.b32  	%r1021, %r1003, %r1020;
	mov.b32 	%r1008, 32;
	// begin inline asm
	{
    .reg .pred p;
    and.b32 %r1006, %r1013, %r1008;    setp.ne.u32 p, %r1006, 0;
    vote.ballot.sync.b32 %r1006, p, 0xffffffff;
    @!p not.b32 %r1006, %r1006;
}

	// end inline asm
	and.b32  	%r1022, %r1006, %r1021;
	mov.b32 	%r1011, 64;
	// begin inline asm
	{
    .reg .pred p;
    and.b32 %r1009, %r1013, %r1011;    setp.ne.u32 p, %r1009, 0;
    vote.ballot.sync.b32 %r1009, p, 0xffffffff;
    @!p not.b32 %r1009, %r1009;
}

	// end inline asm
	and.b32  	%r1023, %r1009, %r1022;
	mov.b32 	%r1014, 128;
	// begin inline asm
	{
    .reg .pred p;
    and.b32 %r1012, %r1013, %r1014;    setp.ne.u32 p, %r1012, 0;
    vote.ballot.sync.b32 %r1012, p, 0xffffffff;
    @!p not.b32 %r1012, %r1012;
}

	// end inline asm
	and.b32  	%r1024, %r1012, %r1023;
	clz.b32 	%r1025, %r1024;
	sub.s32 	%r221, 31, %r1025;
	and.b32  	%r1026, %r646, %r1024;
	popc.b32 	%r222, %r1026;
	setp.ne.s32 	%p90, %r295, %r221;
	mov.b32 	%r1792, 0;
	@%p90 bra 	$L__BB8_135;
	shl.b32 	%r1027, %r1013, 2;
	add.s32 	%r1028, %r164, %r1027;
	atom.shared.add.u32 	%r1792, [%r1028], %r222;
$L__BB8_135:
	shfl.sync.idx.b32	%r1054|%p91, %r1792, %r221, 31, -1;
	add.s32 	%r225, %r222, %r1054;
	shr.u32 	%r1055, %r1774, %r293;
	and.b32  	%r1051, %r1055, %r82;
	mov.b32 	%r1031, 1;
	// begin inline asm
	{
    .reg .pred p;
    and.b32 %r1029, %r1051, %r1031;    setp.ne.u32 p, %r1029, 0;
    vote.ballot.sync.b32 %r1029, p, 0xffffffff;
    @!p not.b32 %r1029, %r1029;
}

	// end inline asm
	mov.b32 	%r1034, 2;
	// begin inline asm
	{
    .reg .pred p;
    and.b32 %r1032, %r1051, %r1034;    setp.ne.u32 p, %r1032, 0;
    vote.ballot.sync.b32 %r1032, p, 0xffffffff;
    @!p not.b32 %r1032, %r1032;
}

	// end inline asm
	and.b32  	%r1056, %r1032, %r1029;
	mov.b32 	%r1037, 4;
	// begin inline asm
	{
    .reg .pred p;
    and.b32 %r1035, %r1051, %r1037;    setp.ne.u32 p, %r1035, 0;
    vote.ballot.sync.b32 %r1035, p, 0xffffffff;
    @!p not.b32 %r1035, %r1035;
}

	// end inline asm
	and.b32  	%r1057, %r1035, %r1056;
	mov.b32 	%r1040, 8;
	// begin inline asm
	{
    .reg .pred p;
    and.b32 %r1038, %r1051, %r1040;    setp.ne.u32 p, %r1038, 0;
    vote.ballot.sync.b32 %r1038, p, 0xffffffff;
    @!p not.b32 %r1038, %r1038;
}

	// end inline asm
	and.b32  	%r1058, %r1038, %r1057;
	mov.b32 	%r1043, 16;
	// begin inline asm
	{
    .reg .pred p;
    and.b32 %r1041, %r1051, %r1043;    setp.ne.u32 p, %r1041, 0;
    vote.ballot.sync.b32 %r1041, p, 0xffffffff;
    @!p not.b32 %r1041, %r1041;
}

	// end inline asm
	and.b32  	%r1059, %r1041, %r1058;
	mov.b32 	%r1046, 32;
	// begin inline asm
	{
    .reg .pred p;
    and.b32 %r1044, %r1051, %r1046;    setp.ne.u32 p, %r1044, 0;
    vote.ballot.sync.b32 %r1044, p, 0xffffffff;
    @!p not.b32 %r1044, %r1044;
}

	// end inline asm
	and.b32  	%r1060, %r1044, %r1059;
	mov.b32 	%r1049, 64;
	// begin inline asm
	{
    .reg .pred p;
    and.b32 %r1047, %r1051, %r1049;    setp.ne.u32 p, %r1047, 0;
    vote.ballot.sync.b32 %r1047, p, 0xffffffff;
    @!p not.b32 %r1047, %r1047;
}

	// end inline asm
	and.b32  	%r1061, %r1047, %r1060;
	mov.b32 	%r1052, 128;
	// begin inline asm
	{
    .reg .pred p;
    and.b32 %r1050, %r1051, %r1052;    setp.ne.u32 p, %r1050, 0;
    vote.ballot.sync.b32 %r1050, p, 0xffffffff;
    @!p not.b32 %r1050, %r1050;
}

	// end inline asm
	and.b32  	%r1062, %r1050, %r1061;
	clz.b32 	%r1063, %r1062;
	sub.s32 	%r227, 31, %r1063;
	and.b32  	%r1064, %r646, %r1062;
	popc.b32 	%r228, %r1064;
	setp.ne.s32 	%p92, %r295, %r227;
	mov.b32 	%r1793, 0;
	@%p92 bra 	$L__BB8_137;
	shl.b32 	%r1065, %r1051, 2;
	add.s32 	%r1066, %r164, %r1065;
	atom.shared.add.u32 	%r1793, [%r1066], %r228;
$L__BB8_137:
	shfl.sync.idx.b32	%r1092|%p93, %r1793, %r227, 31, -1;
	add.s32 	%r231, %r228, %r1092;
	shr.u32 	%r1093, %r1775, %r293;
	and.b32  	%r1089, %r1093, %r82;
	mov.b32 	%r1069, 1;
	// begin inline asm
	{
    .reg .pred p;
    and.b32 %r1067, %r1089, %r1069;    setp.ne.u32 p, %r1067, 0;
    vote.ballot.sync.b32 %r1067, p, 0xffffffff;
    @!p not.b32 %r1067, %r1067;
}

	// end inline asm
	mov.b32 	%r1072, 2;
	// begin inline asm
	{
    .reg .pred p;
    and.b32 %r1070, %r1089, %r1072;    setp.ne.u32 p, %r1070, 0;
    vote.ballot.sync.b32 %r1070, p, 0xffffffff;
    @!p not.b32 %r1070, %r1070;
}

	// end inline asm
	and.b32  	%r1094, %r1070, %r1067;
	mov.b32 	%r1075, 4;
	// begin inline asm
	{
    .reg .pred p;
    and.b32 %r1073, %r1089, %r1075;    setp.ne.u32 p, %r1073, 0;
    vote.ballot.sync.b32 %r1073, p, 0xffffffff;
    @!p not.b32 %r1073, %r1073;
}

	// end inline asm
	and.b32  	%r1095, %r1073, %r1094;
	mov.b32 	%r1078, 8;
	// begin inline asm
	{
    .reg .pred p;
    and.b32 %r1076, %r1089, %r1078;    setp.ne.u32 p, %r1076, 0;
    vote.ballot.sync.b32 %r1076, p, 0xffffffff;
    @!p not.b32 %r1076, %r1076;
}

	// end inline asm
	and.b32  	%r1096, %r1076, %r1095;
	mov.b32 	%r1081, 16;
	// begin inline asm
	{
    .reg .pred p;
    and.b32 %r1079, %r1089, %r1081;    setp.ne.u32 p, %r1079, 0;
    vote.ballot.sync.b32 %r1079, p, 0xffffffff;
    @!p not.b32 %r1079, %r1079;
}

	// end inline asm
	and.b32  	%r1097, %r1079, %r1096;
	mov.b32 	%r1084, 32;
	// begin inline asm
	{
    .reg .pred p;
    and.b32 %r1082, %r1089, %r1084;    setp.ne.u32 p, %r1082, 0;
    vote.ballot.sync.b32 %r1082, p, 0xffffffff;
    @!p not.b32 %r1082, %r1082;
}

	// end inline asm
	and.b32  	%r1098, %r1082, %r1097;
	mov.b32 	%r1087, 64;
	// begin inline asm
	{
    .reg .pred p;
    and.b32 %r1085, %r1089, %r1087;    setp.ne.u32 p, %r1085, 0;
    vote.ballot.sync.b32 %r1085, p, 0xffffffff;
    @!p not.b32 %r1085, %r1085;
}

	// end inline asm
	and.b32  	%r1099, %r1085, %r1098;
	mov.b32 	%r1090, 128;
	// begin inline asm
	{
    .reg .pred p;
    and.b32 %r1088, %r1089, %r1090;    setp.ne.u32 p, %r1088, 0;
    vote.ballot.sync.b32 %r1088, p, 0xffffffff;
    @!p not.b32 %r1088, %r1088;
}

	// end inline asm
	and.b32  	%r1100, %r1088, %r1099;
	clz.b32 	%r1101, %r1100;
	sub.s32 	%r233, 31, %r1101;
	and.b32  	%r1102, %r646, %r1100;
	popc.b32 	%r234, %r1102;
	setp.ne.s32 	%p94, %r295, %r233;
	mov.b32 	%r1794, 0;
	@%p94 bra 	$L__BB8_139;
	shl.b32 	%r1103, %r1089, 2;
	add.s32 	%r1104, %r164, %r1103;
	atom.shared.add.u32 	%r1794, [%r1104], %r234;
$L__BB8_139:
	shfl.sync.idx.b32	%r1130|%p95, %r1794, %r233, 31, -1;
	add.s32 	%r237, %r234, %r1130;
	shr.u32 	%r1131, %r1776, %r293;
	and.b32  	%r1127, %r1131, %r82;
	mov.b32 	%r1107, 1;
	// begin inline asm
	{
    .reg .pred p;
    and.b32 %r1105, %r1127, %r1107;    setp.ne.u32 p, %r1105, 0;
    vote.ballot.sync.b32 %r1105, p, 0xffffffff;
    @!p not.b32 %r1105, %r1105;
}

	// end inline asm
	mov.b32 	%r1110, 2;
	// begin inline asm
	{
    .reg .pred p;
    and.b32 %r1108, %r1127, %r1110;    setp.ne.u32 p, %r1108, 0;
    vote.ballot.sync.b32 %r1108, p, 0xffffffff;
    @!p not.b32 %r1108, %r1108;
}

	// end inline asm
	and.b32  	%r1132, %r1108, %r1105;
	mov.b32 	%r1113, 4;
	// begin inline asm
	{
    .reg .pred p;
    and.b32 %r1111, %r1127, %r1113;    setp.ne.u32 p, %r1111, 0;
    vote.ballot.sync.b32 %r1111, p, 0xffffffff;
    @!p not.b32 %r1111, %r1111;
}

	// end inline asm
	and.b32  	%r1133, %r1111, %r1132;
	mov.b32 	%r1116, 8;
	// begin inline asm
	{
    .reg .pred p;
    and.b32 %r1114, %r1127, %r1116;    setp.ne.u32 p, %r1114, 0;
    vote.ballot.sync.b32 %r1114, p, 0xffffffff;
    @!p not.b32 %r1114, %r1114;
}

	// end inline asm
	and.b32  	%r1134, %r1114, %r1133;
	mov.b32 	%r1119, 16;
	// begin inline asm
	{
    .reg .pred p;
    and.b32 %r1117, %r1127, %r1119;    setp.ne.u32 p, %r1117, 0;
    vote.ballot.sync.b32 %r1117, p, 0xffffffff;
    @!p not.b32 %r1117, %r1117;
}

	// end inline asm
	and.b32  	%r1135, %r1117, %r1134;
	mov.b32 	%r1122, 32;
	// begin inline asm
	{
    .reg .pred p;
    and.b32 %r1120, %r1127, %r1122;    setp.ne.u32 p, %r1120, 0;
    vote.ballot.sync.b32 %r1120, p, 0xffffffff;
    @!p not.b32 %r1120, %r1120;
}

	// end inline asm
	and.b32  	%r1136, %r1120, %r1135;
	mov.b32 	%r1125, 64;
	// begin inline asm
	{
    .reg .pred p;
    and.b32 %r1123, %r1127, %r1125;    setp.ne.u32 p, %r1123, 0;
    vote.ballot.sync.b32 %r1123, p, 0xffffffff;
    @!p not.b32 %r1123, %r1123;
}

	// end inline asm
	and.b32  	%r1137, %r1123, %r1136;
	mov.b32 	%r1128, 128;
	// begin inline asm
	{
    .reg .pred p;
    and.b32 %r1126, %r1127, %r1128;    setp.ne.u32 p, %r1126, 0;
    vote.ballot.sync.b32 %r1126, p, 0xffffffff;
    @!p not.b32 %r1126, %r1126;
}

	// end inline asm
	and.b32  	%r1138, %r1126, %r1137;
	clz.b32 	%r1139, %r1138;
	sub.s32 	%r239, 31, %r1139;
	and.b32  	%r1140, %r646, %r1138;
	popc.b32 	%r240, %r1140;
	setp.ne.s32 	%p96, %r295, %r239;
	mov.b32 	%r1795, 0;
	@%p96 bra 	$L__BB8_141;
	shl.b32 	%r1141, %r1127, 2;
	add.s32 	%r1142, %r164, %r1141;
	atom.shared.add.u32 	%r1795, [%r1142], %r240;
$L__BB8_141:
	shfl.sync.idx.b32	%r1168|%p97, %r1795, %r239, 31, -1;
	add.s32 	%r243, %r240, %r1168;
	shr.u32 	%r1169, %r1777, %r293;
	and.b32  	%r1165, %r1169, %r82;
	mov.b32 	%r1145, 1;
	// begin inline asm
	{
    .reg .pred p;
    and.b32 %r1143, %r1165, %r1145;    setp.ne.u32 p, %r1143, 0;
    vote.ballot.sync.b32 %r1143, p, 0xffffffff;
    @!p not.b32 %r1143, %r1143;
}

	// end inline asm
	mov.b32 	%r1148, 2;
	// begin inline asm
	{
    .reg .pred p;
    and.b32 %r1146, %r1165, %r1148;    setp.ne.u32 p, %r1146, 0;
    vote.ballot.sync.b32 %r1146, p, 0xffffffff;
    @!p not.b32 %r1146, %r1146;
}

	// end inline asm
	and.b32  	%r1170, %r1146, %r1143;
	mov.b32 	%r1151, 4;
	// begin inline asm
	{
    .reg .pred p;
    and.b32 %r1149, %r1165, %r1151;    setp.ne.u32 p, %r1149, 0;
    vote.ballot.sync.b32 %r1149, p, 0xffffffff;
    @!p not.b32 %r1149, %r1149;
}

	// end inline asm
	and.b32  	%r1171, %r1149, %r1170;
	mov.b32 	%r1154, 8;
	// begin inline asm
	{
    .reg .pred p;
    and.b32 %r1152, %r1165, %r1154;    setp.ne.u32 p, %r1152, 0;
    vote.ballot.sync.b32 %r1152, p, 0xffffffff;
    @!p not.b32 %r1152, %r1152;
}

	// end inline asm
	and.b32  	%r1172, %r1152, %r1171;
	mov.b32 	%r1157, 16;
	// begin inline asm
	{
    .reg .pred p;
    and.b32 %r1155, %r1165, %r1157;    setp.ne.u32 p, %r1155, 0;
    vote.ballot.sync.b32 %r1155, p, 0xffffffff;
    @!p not.b32 %r1155, %r1155;
}

	// end inline asm
	and.b32  	%r1173, %r1155, %r1172;
	mov.b32 	%r1160, 32;
	// begin inline asm
	{
    .reg .pred p;
    and.b32 %r1158, %r1165, %r1160;    setp.ne.u32 p, %r1158, 0;
    vote.ballot.sync.b32 %r1158, p, 0xffffffff;
    @!p not.b32 %r1158, %r1158;
}

	// end inline asm
	and.b32  	%r1174, %r1158, %r1173;
	mov.b32 	%r1163, 64;
	// begin inline asm
	{
    .reg .pred p;
    and.b32 %r1161, %r1165, %r1163;    setp.ne.u32 p, %r1161, 0;
    vote.ballot.sync.b32 %r1161, p, 0xffffffff;
    @!p not.b32 %r1161, %r1161;
}

	// end inline asm
	and.b32  	%r1175, %r1161, %r1174;
	mov.b32 	%r1166, 128;
	// begin inline asm
	{
    .reg .pred p;
    and.b32 %r1164, %r1165, %r1166;    setp.ne.u32 p, %r1164, 0;
    vote.ballot.sync.b32 %r1164, p, 0xffffffff;
    @!p not.b32 %r1164, %r1164;
}

	// end inline asm
	and.b32  	%r1176, %r1164, %r1175;
	clz.b32 	%r1177, %r1176;
	sub.s32 	%r245, 31, %r1177;
	and.b32  	%r1178, %r646, %r1176;
	popc.b32 	%r246, %r1178;
	setp.ne.s32 	%p98, %r295, %r245;
	mov.b32 	%r1796, 0;
	@%p98 bra 	$L__BB8_143;
	shl.b32 	%r1179, %r1165, 2;
	add.s32 	%r1180, %r164, %r1179;
	atom.shared.add.u32 	%r1796, [%r1180], %r246;
$L__BB8_143:
	shfl.sync.idx.b32	%r1206|%p99, %r1796, %r245, 31, -1;
	add.s32 	%r249, %r246, %r1206;
	shr.u32 	%r1207, %r1778, %r293;
	and.b32  	%r1203, %r1207, %r82;
	mov.b32 	%r1183, 1;
	// begin inline asm
	{
    .reg .pred p;
    and.b32 %r1181, %r1203, %r1183;    setp.ne.u32 p, %r1181, 0;
    vote.ballot.sync.b32 %r1181, p, 0xffffffff;
    @!p not.b32 %r1181, %r1181;
}

	// end inline asm
	mov.b32 	%r1186, 2;
	// begin inline asm
	{
    .reg .pred p;
    and.b32 %r1184, %r1203, %r1186;    setp.ne.u32 p, %r1184, 0;
    vote.ballot.sync.b32 %r1184, p, 0xffffffff;
    @!p not.b32 %r1184, %r1184;
}

	// end inline asm
	and.b32  	%r1208, %r1184, %r1181;
	mov.b32 	%r1189, 4;
	// begin inline asm
	{
    .reg .pred p;
    and.b32 %r1187, %r1203, %r1189;    setp.ne.u32 p, %r1187, 0;
    vote.ballot.sync.b32 %r1187, p, 0xffffffff;
    @!p not.b32 %r1187, %r1187;
}

	// end inline asm
	and.b32  	%r1209, %r1187, %r1208;
	mov.b32 	%r1192, 8;
	// begin inline asm
	{
    .reg .pred p;
    and.b32 %r1190, %r1203, %r1192;    setp.ne.u32 p, %r1190, 0;
    vote.ballot.sync.b32 %r1190, p, 0xffffffff;
    @!p not.b32 %r1190, %r1190;
}

	// end inline asm
	and.b32  	%r1210, %r1190, %r1209;
	mov.b32 	%r1195, 16;
	// begin inline asm
	{
    .reg .pred p;
    and.b32 %r1193, %r1203, %r1195;    setp.ne.u32 p, %r1193, 0;
    vote.ballot.sync.b32 %r1193, p, 0xffffffff;
    @!p not.b32 %r1193, %r1193;
}

	// end inline asm
	and.b32  	%r1211, %r1193, %r1210;
	mov.b32 	%r1198, 32;
	// begin inline asm
	{
    .reg .pred p;
    and.b32 %r1196, %r1203, %r1198;    setp.ne.u32 p, %r1196, 0;
    vote.ballot.sync.b32 %r1196, p, 0xffffffff;
    @!p not.b32 %r1196, %r1196;
}

	// end inline asm
	and.b32  	%r1212, %r1196, %r1211;
	mov.b32 	%r1201, 64;
	// begin inline asm
	{
    .reg .pred p;
    and.b32 %r1199, %r1203, %r1201;    setp.ne.u32 p, %r1199, 0;
    vote.ballot.sync.b32 %r1199, p, 0xffffffff;
    @!p not.b32 %r1199, %r1199;
}

	// end inline asm
	and.b32  	%r1213, %r1199, %r1212;
	mov.b32 	%r1204, 128;
	// begin inline asm
	{
    .reg .pred p;
    and.b32 %r1202, %r1203, %r1204;    setp.ne.u32 p, %r1202, 0;
    vote.ballot.sync.b32 %r1202, p, 0xffffffff;
    @!p not.b32 %r1202, %r1202;
}

	// end inline asm
	and.b32  	%r1214, %r1202, %r1213;
	clz.b32 	%r1215, %r1214;
	sub.s32 	%r251, 31, %r1215;
	and.b32  	%r1216, %r646, %r1214;
	popc.b32 	%r252, %r1216;
	setp.ne.s32 	%p100, %r295, %r251;
	mov.b32 	%r1797, 0;
	@%p100 bra 	$L__BB8_145;
	shl.b32 	%r1217, %r1203, 2;
	add.s32 	%r1218, %r164, %r1217;
	atom.shared.add.u32 	%r1797, [%r1218], %r252;
$L__BB8_145:
	shfl.sync.idx.b32	%r1244|%p101, %r1797, %r251, 31, -1;
	add.s32 	%r255, %r252, %r1244;
	shr.u32 	%r1245, %r1779, %r293;
	and.b32  	%r1241, %r1245, %r82;
	mov.b32 	%r1221, 1;
	// begin inline asm
	{
    .reg .pred p;
    and.b32 %r1219, %r1241, %r1221;    setp.ne.u32 p, %r1219, 0;
    vote.ballot.sync.b32 %r1219, p, 0xffffffff;
    @!p not.b32 %r1219, %r1219;
}

	// end inline asm
	mov.b32 	%r1224, 2;
	// begin inline asm
	{
    .reg .pred p;
    and.b32 %r1222, %r1241, %r1224;    setp.ne.u32 p, %r1222, 0;
    vote.ballot.sync.b32 %r1222, p, 0xffffffff;
    @!p not.b32 %r1222, %r1222;
}

	// end inline asm
	and.b32  	%r1246, %r1222, %r1219;
	mov.b32 	%r1227, 4;
	// begin inline asm
	{
    .reg .pred p;
    and.b32 %r1225, %r1241, %r1227;    setp.ne.u32 p, %r1225, 0;
    vote.ballot.sync.b32 %r1225, p, 0xffffffff;
    @!p not.b32 %r1225, %r1225;
}

	// end inline asm
	and.b32  	%r1247, %r1225, %r1246;
	mov.b32 	%r1230, 8;
	// begin inline asm
	{
    .reg .pred p;
    and.b32 %r1228, %r1241, %r1230;    setp.ne.u32 p, %r1228, 0;
    vote.ballot.sync.b32 %r1228, p, 0xffffffff;
    @!p not.b32 %r1228, %r1228;
}

	// end inline asm
	and.b32  	%r1248, %r1228, %r1247;
	mov.b32 	%r1233, 16;
	// begin inline asm
	{
    .reg .pred p;
    and.b32 %r1231, %r1241, %r1233;    setp.ne.u32 p, %r1231, 0;
    vote.ballot.sync.b32 %r1231, p, 0xffffffff;
    @!p not.b32 %r1231, %r1231;
}

	// end inline asm
	and.b32  	%r1249, %r1231, %r1248;
	mov.b32 	%r1236, 32;
	// begin inline asm
	{
    .reg .pred p;
    and.b32 %r1234, %r1241, %r1236;    setp.ne.u32 p, %r1234, 0;
    vote.ballot.sync.b32 %r1234, p, 0xffffffff;
    @!p not.b32 %r1234, %r1234;
}

	// end inline asm
	and.b32  	%r1250, %r1234, %r1249;
	mov.b32 	%r1239, 64;
	// begin inline asm
	{
    .reg .pred p;
    and.b32 %r1237, %r1241, %r1239;    setp.ne.u32 p, %r1237, 0;
    vote.ballot.sync.b32 %r1237, p, 0xffffffff;
    @!p not.b32 %r1237, %r1237;
}

	// end inline asm
	and.b32  	%r1251, %r1237, %r1250;
	mov.b32 	%r1242, 128;
	// begin inline asm
	{
    .reg .pred p;
    and.b32 %r1240, %r1241, %r1242;    setp.ne.u32 p, %r1240, 0;
    vote.ballot.sync.b32 %r1240, p, 0xffffffff;
    @!p not.b32 %r1240, %r1240;
}

	// end inline asm
	and.b32  	%r1252, %r1240, %r1251;
	clz.b32 	%r1253, %r1252;
	sub.s32 	%r257, 31, %r1253;
	and.b32  	%r1254, %r646, %r1252;
	popc.b32 	%r258, %r1254;
	setp.ne.s32 	%p102, %r295, %r257;
	mov.b32 	%r1798, 0;
	@%p102 bra 	$L__BB8_147;
	shl.b32 	%r1259, %r1241, 2;
	add.s32 	%r1260, %r164, %r1259;
	atom.shared.add.u32 	%r1798, [%r1260], %r258;
$L__BB8_147:
	shfl.sync.idx.b32	%r1286|%p103, %r1798, %r257, 31, -1;
	add.s32 	%r261, %r258, %r1286;
	shr.u32 	%r1287, %r1780, %r293;
	and.b32  	%r1283, %r1287, %r82;
	mov.b32 	%r1263, 1;
	// begin inline asm
	{
    .reg .pred p;
    and.b32 %r1261, %r1283, %r1263;    setp.ne.u32 p, %r1261, 0;
    vote.ballot.sync.b32 %r1261, p, 0xffffffff;
    @!p not.b32 %r1261, %r1261;
}

	// end inline asm
	mov.b32 	%r1266, 2;
	// begin inline asm
	{
    .reg .pred p;
    and.b32 %r1264, %r1283, %r1266;    setp.ne.u32 p, %r1264, 0;
    vote.ballot.sync.b32 %r1264, p, 0xffffffff;
    @!p not.b32 %r1264, %r1264;
}

	// end inline asm
	and.b32  	%r1288, %r1264, %r1261;
	mov.b32 	%r1269, 4;
	// begin inline asm
	{
    .reg .pred p;
    and.b32 %r1267, %r1283, %r1269;    setp.ne.u32 p, %r1267, 0;
    vote.ballot.sync.b32 %r1267, p, 0xffffffff;
    @!p not.b32 %r1267, %r1267;
}

	// end inline asm
	and.b32  	%r1289, %r1267, %r1288;
	mov.b32 	%r1272, 8;
	// begin inline asm
	{
    .reg .pred p;
    and.b32 %r1270, %r1283, %r1272;    setp.ne.u32 p, %r1270, 0;
    vote.ballot.sync.b32 %r1270, p, 0xffffffff;
    @!p not.b32 %r1270, %r1270;
}

	// end inline asm
	and.b32  	%r1290, %r1270, %r1289;
	mov.b32 	%r1275, 16;
	// begin inline asm
	{
    .reg .pred p;
    and.b32 %r1273, %r1283, %r1275;    setp.ne.u32 p, %r1273, 0;
    vote.ballot.sync.b32 %r1273, p, 0xffffffff;
    @!p not.b32 %r1273, %r1273;
}

	// end inline asm
	and.b32  	%r1291, %r1273, %r1290;
	mov.b32 	%r1278, 32;
	// begin inline asm
	{
    .reg .pred p;
    and.b32 %r1276, %r1283, %r1278;    setp.ne.u32 p, %r1276, 0;
    vote.ballot.sync.b32 %r1276, p, 0xffffffff;
    @!p not.b32 %r1276, %r1276;
}

	// end inline asm
	and.b32  	%r1292, %r1276, %r1291;
	mov.b32 	%r1281, 64;
	// begin inline asm
	{
    .reg .pred p;
    and.b32 %r1279, %r1283, %r1281;    setp.ne.u32 p, %r1279, 0;
    vote.ballot.sync.b32 %r1279, p, 0xffffffff;
    @!p not.b32 %r1279, %r1279;
}

	// end inline asm
	and.b32  	%r1293, %r1279, %r1292;
	mov.b32 	%r1284, 128;
	// begin inline asm
	{
    .reg .pred p;
    and.b32 %r1282, %r1283, %r1284;    setp.ne.u32 p, %r1282, 0;
    vote.ballot.sync.b32 %r1282, p, 0xffffffff;
    @!p not.b32 %r1282, %r1282;
}

	// end inline asm
	and.b32  	%r1294, %r1282, %r1293;
	clz.b32 	%r1295, %r1294;
	sub.s32 	%r263, 31, %r1295;
	and.b32  	%r1296, %r646, %r1294;
	popc.b32 	%r264, %r1296;
	setp.ne.s32 	%p104, %r295, %r263;
	mov.b32 	%r1799, 0;
	@%p104 bra 	$L__BB8_149;
	shl.b32 	%r1301, %r1283, 2;
	add.s32 	%r1302, %r164, %r1301;
	atom.shared.add.u32 	%r1799, [%r1302], %r264;
$L__BB8_149:
	shfl.sync.idx.b32	%r1328|%p105, %r1799, %r263, 31, -1;
	add.s32 	%r267, %r264, %r1328;
	shr.u32 	%r1329, %r1781, %r293;
	and.b32  	%r1325, %r1329, %r82;
	mov.b32 	%r1305, 1;
	// begin inline asm
	{
    .reg .pred p;
    and.b32 %r1303, %r1325, %r1305;    setp.ne.u32 p, %r1303, 0;
    vote.ballot.sync.b32 %r1303, p, 0xffffffff;
    @!p not.b32 %r1303, %r1303;
}

	// end inline asm
	mov.b32 	%r1308, 2;
	// begin inline asm
	{
    .reg .pred p;
    and.b32 %r1306, %r1325, %r1308;    setp.ne.u32 p, %r1306, 0;
    vote.ballot.sync.b32 %r1306, p, 0xffffffff;
    @!p not.b32 %r1306, %r1306;
}

	// end inline asm
	and.b32  	%r1330, %r1306, %r1303;
	mov.b32 	%r1311, 4;
	// begin inline asm
	{
    .reg .pred p;
    and.b32 %r1309, %r1325, %r1311;    setp.ne.u32 p, %r1309, 0;
    vote.ballot.sync.b32 %r1309, p, 0xffffffff;
    @!p not.b32 %r1309, %r1309;
}

	// end inline asm
	and.b32  	%r1331, %r1309, %r1330;
	mov.b32 	%r1314, 8;
	// begin inline asm
	{
    .reg .pred p;
    and.b32 %r1312, %r1325, %r1314;    setp.ne.u32 p, %r1312, 0;
    vote.ballot.sync.b32 %r1312, p, 0xffffffff;
    @!p not.b32 %r1312, %r1312;
}

	// end inline asm
	and.b32  	%r1332, %r1312, %r1331;
	mov.b32 	%r1317, 16;
	// begin inline asm
	{
    .reg .pred p;
    and.b32 %r1315, %r1325, %r1317;    setp.ne.u32 p, %r1315, 0;
    vote.ballot.sync.b32 %r1315, p, 0xffffffff;
    @!p not.b32 %r1315, %r1315;
}

	// end inline asm
	and.b32  	%r1333, %r1315, %r1332;
	mov.b32 	%r1320, 32;
	// begin inline asm
	{
    .reg .pred p;
    and.b32 %r1318, %r1325, %r1320;    setp.ne.u32 p, %r1318, 0;
    vote.ballot.sync.b32 %r1318, p, 0xffffffff;
    @!p not.b32 %r1318, %r1318;
}

	// end inline asm
	and.b32  	%r1334, %r1318, %r1333;
	mov.b32 	%r1323, 64;
	// begin inline asm
	{
    .reg .pred p;
    and.b32 %r1321, %r1325, %r1323;    setp.ne.u32 p, %r1321, 0;
    vote.ballot.sync.b32 %r1321, p, 0xffffffff;
    @!p not.b32 %r1321, %r1321;
}

	// end inline asm
	and.b32  	%r1335, %r1321, %r1334;
	mov.b32 	%r1326, 128;
	// begin inline asm
	{
    .reg .pred p;
    and.b32 %r1324, %r1325, %r1326;    setp.ne.u32 p, %r1324, 0;
    vote.ballot.sync.b32 %r1324, p, 0xffffffff;
    @!p not.b32 %r1324, %r1324;
}

	// end inline asm
	and.b32  	%r1336, %r1324, %r1335;
	clz.b32 	%r1337, %r1336;
	sub.s32 	%r269, 31, %r1337;
	and.b32  	%r1338, %r646, %r1336;
	popc.b32 	%r270, %r1338;
	setp.ne.s32 	%p106, %r295, %r269;
	mov.b32 	%r1800, 0;
	@%p106 bra 	$L__BB8_151;
	shl.b32 	%r1339, %r1, 5;
	and.b32  	%r1340, %r1339, 31744;
	add.s32 	%r1342, %r551, %r1340;
	shl.b32 	%r1343, %r1325, 2;
	add.s32 	%r1344, %r1342, %r1343;
	atom.shared.add.u32 	%r1800, [%r1344], %r270;
$L__BB8_151:
	shfl.sync.idx.b32	%r1370|%p107, %r1800, %r269, 31, -1;
	add.s32 	%r273, %r270, %r1370;
	shr.u32 	%r1371, %r1782, %r293;
	and.b32  	%r1367, %r1371, %r82;
	mov.b32 	%r1347, 1;
	// begin inline asm
	{
    .reg .pred p;
    and.b32 %r1345, %r1367, %r1347;    setp.ne.u32 p, %r1345, 0;
    vote.ballot.sync.b32 %r1345, p, 0xffffffff;
    @!p not.b32 %r1345, %r1345;
}

	// end inline asm
	mov.b32 	%r1350, 2;
	// begin inline asm
	{
    .reg .pred p;
    and.b32 %r1348, %r1367, %r1350;    setp.ne.u32 p, %r1348, 0;
    vote.ballot.sync.b32 %r1348, p, 0xffffffff;
    @!p not.b32 %r1348, %r1348;
}

	// end inline asm
	and.b32  	%r1372, %r1348, %r1345;
	mov.b32 	%r1353, 4;
	// begin inline asm
	{
    .reg .pred p;
    and.b32 %r1351, %r1367, %r1353;    setp.ne.u32 p, %r1351, 0;
    vote.ballot.sync.b32 %r1351, p, 0xffffffff;
    @!p not.b32 %r1351, %r1351;
}

	// end inline asm
	and.b32  	%r1373, %r1351, %r1372;
	mov.b32 	%r1356, 8;
	// begin inline asm
	{
    .reg .pred p;
    and.b32 %r1354, %r1367, %r1356;    setp.ne.u32 p, %r1354, 0;
    vote.ballot.sync.b32 %r1354, p, 0xffffffff;
    @!p not.b32 %r1354, %r1354;
}

	// end inline asm
	and.b32  	%r1374, %r1354, %r1373;
	mov.b32 	%r1359, 16;
	// begin inline asm
	{
    .reg .pred p;
    and.b32 %r1357, %r1367, %r1359;    setp.ne.u32 p, %r1357, 0;
    vote.ballot.sync.b32 %r1357, p, 0xffffffff;
    @!p not.b32 %r1357, %r1357;
}

	// end inline asm
	and.b32  	%r1375, %r1357, %r1374;
	mov.b32 	%r1362, 32;
	// begin inline asm
	{
    .reg .pred p;
    and.b32 %r1360, %r1367, %r1362;    setp.ne.u32 p, %r1360, 0;
    vote.ballot.sync.b32 %r1360, p, 0xffffffff;
    @!p not.b32 %r1360, %r1360;
}

	// end inline asm
	and.b32  	%r1376, %r1360, %r1375;
	mov.b32 	%r1365, 64;
	// begin inline asm
	{
    .reg .pred p;
    and.b32 %r1363, %r1367, %r1365;    setp.ne.u32 p, %r1363, 0;
    vote.ballot.sync.b32 %r1363, p, 0xffffffff;
    @!p not.b32 %r1363, %r1363;
}

	// end inline asm
	and.b32  	%r1377, %r1363, %r1376;
	mov.b32 	%r1368, 128;
	// begin inline asm
	{
    .reg .pred p;
    and.b32 %r1366, %r1367, %r1368;    setp.ne.u32 p, %r1366, 0;
    vote.ballot.sync.b32 %r1366, p, 0xffffffff;
    @!p not.b32 %r1366, %r1366;
}

	// end inline asm
	and.b32  	%r1378, %r1366, %r1377;
	clz.b32 	%r1379, %r1378;
	sub.s32 	%r275, 31, %r1379;
	and.b32  	%r1380, %r646, %r1378;
	popc.b32 	%r276, %r1380;
	setp.ne.s32 	%p108, %r295, %r275;
	mov.b32 	%r1801, 0;
	@%p108 bra 	$L__BB8_153;
	shl.b32 	%r1385, %r1367, 2;
	add.s32 	%r1386, %r164, %r1385;
	atom.shared.add.u32 	%r1801, [%r1386], %r276;
$L__BB8_153:
	setp.gt.u32 	%p109, %r1, 255;
	shfl.sync.idx.b32	%r1387|%p110, %r1801, %r275, 31, -1;
	add.s32 	%r1388, %r276, %r1387;
	bar.sync 	0;
	shl.b32 	%r1389, %r171, 2;
	add.s32 	%r1391, %r551, %r1389;
	st.shared.u32 	[%r1391+-4], %r1764;
	shl.b32 	%r1392, %r177, 2;
	add.s32 	%r1393, %r551, %r1392;
	st.shared.u32 	[%r1393+-4], %r1765;
	shl.b32 	%r1394, %r183, 2;
	add.s32 	%r1395, %r551, %r1394;
	st.shared.u32 	[%r1395+-4], %r1766;
	shl.b32 	%r1396, %r189, 2;
	add.s32 	%r1397, %r551, %r1396;
	st.shared.u32 	[%r1397+-4], %r1767;
	shl.b32 	%r1398, %r195, 2;
	add.s32 	%r1399, %r551, %r1398;
	st.shared.u32 	[%r1399+-4], %r1768;
	shl.b32 	%r1400, %r201, 2;
	add.s32 	%r1401, %r551, %r1400;
	st.shared.u32 	[%r1401+-4], %r1769;
	shl.b32 	%r1402, %r207, 2;
	add.s32 	%r1403, %r551, %r1402;
	st.shared.u32 	[%r1403+-4], %r1770;
	shl.b32 	%r1404, %r213, 2;
	add.s32 	%r1405, %r551, %r1404;
	st.shared.u32 	[%r1405+-4], %r1771;
	shl.b32 	%r1406, %r219, 2;
	add.s32 	%r1407, %r551, %r1406;
	st.shared.u32 	[%r1407+-4], %r1772;
	shl.b32 	%r1408, %r225, 2;
	add.s32 	%r1409, %r551, %r1408;
	st.shared.u32 	[%r1409+-4], %r1773;
	shl.b32 	%r1410, %r231, 2;
	add.s32 	%r1411, %r551, %r1410;
	st.shared.u32 	[%r1411+-4], %r1774;
	shl.b32 	%r1412, %r237, 2;
	add.s32 	%r1413, %r551, %r1412;
	st.shared.u32 	[%r1413+-4], %r1775;
	shl.b32 	%r1414, %r243, 2;
	add.s32 	%r1415, %r551, %r1414;
	st.shared.u32 	[%r1415+-4], %r1776;
	shl.b32 	%r1416, %r249, 2;
	add.s32 	%r1417, %r551, %r1416;
	st.shared.u32 	[%r1417+-4], %r1777;
	shl.b32 	%r1418, %r255, 2;
	add.s32 	%r1419, %r551, %r1418;
	st.shared.u32 	[%r1419+-4], %r1778;
	shl.b32 	%r1420, %r261, 2;
	add.s32 	%r1421, %r551, %r1420;
	st.shared.u32 	[%r1421+-4], %r1779;
	shl.b32 	%r1422, %r267, 2;
	add.s32 	%r1423, %r551, %r1422;
	st.shared.u32 	[%r1423+-4], %r1780;
	shl.b32 	%r1424, %r273, 2;
	add.s32 	%r1425, %r551, %r1424;
	st.shared.u32 	[%r1425+-4], %r1781;
	shl.b32 	%r1426, %r1388, 2;
	add.s32 	%r1427, %r551, %r1426;
	st.shared.u32 	[%r1427+-4], %r1782;
	shl.b32 	%r1428, %r1, 3;
	add.s32 	%r1429, %r551, %r1428;
	add.s32 	%r279, %r1429, 29184;
	@%p109 bra 	$L__BB8_161;
	ld.param.u64 	%rd236, [_ZN3cub18CUB_300001_SM_10006detail10radix_sort29DeviceRadixSortOnesweepKernelINS1_5radix10policy_hubIiNS0_8NullTypeEyE10Policy1000ELNS0_9SortOrderE0EiS6_yiiNS1_21identity_decomposer_tEEEvPT5_SC_PT3_PKSD_PT1_PKSH_PT2_PKSL_T4_iiT6__param_3];
	cvta.to.global.u64 	%rd57, %rd236;
	shl.b64 	%rd58, %rd7, 3;
	add.s64 	%rd59, %rd57, %rd58;
	ld.global.u64 	%rd60, [%rd59];
	cvt.s64.s32 	%rd61, %r163;
	sub.s64 	%rd238, %rd60, %rd61;
	st.shared.u64 	[%r279], %rd238;
	setp.lt.s32 	%p111, %r3, 1;
	mov.u32 	%r1805, %r1759;
	@%p111 bra 	$L__BB8_160;
	mov.b32 	%r1803, -1;
	mov.u32 	%r1802, %r3;
	mov.u32 	%r1805, %r1759;
$L__BB8_156:
	ld.param.u64 	%rd229, [_ZN3cub18CUB_300001_SM_10006detail10radix_sort29DeviceRadixSortOnesweepKernelINS1_5radix10policy_hubIiNS0_8NullTypeEyE10Policy1000ELNS0_9SortOrderE0EiS6_yiiNS1_21identity_decomposer_tEEEvPT5_SC_PT3_PKSD_PT1_PKSH_PT2_PKSL_T4_iiT6__param_0];
	add.s32 	%r283, %r1802, -1;
	shl.b32 	%r1431, %r283, 8;
	add.s32 	%r1432, %r1431, %r1;
	cvta.to.global.u64 	%rd62, %rd229;
	mul.wide.s32 	%rd63, %r1432, 4;
	add.s64 	%rd16, %rd62, %rd63;
$L__BB8_157:
	membar.cta;
	ld.volatile.global.u32 	%r284, [%rd16];
	setp.eq.s32 	%p112, %r284, 0;
	@%p112 bra 	$L__BB8_157;
	and.b32  	%r1433, %r284, 1073741823;
	add.s32 	%r1805, %r1433, %r1805;
	setp.gt.s32 	%p113, %r284, -1;
	vote.sync.ballot.b32 	%r1803, %p113, %r1803;
	setp.gt.u32 	%p115, %r1802, 1;
	and.pred  	%p116, %p113, %p115;
	mov.u32 	%r1802, %r283;
	@%p116 bra 	$L__BB8_156;
	ld.shared.u64 	%rd238, [%r279];
$L__BB8_160:
	ld.param.u64 	%rd230, [_ZN3cub18CUB_300001_SM_10006detail10radix_sort29DeviceRadixSortOnesweepKernelINS1_5radix10policy_hubIiNS0_8NullTypeEyE10Policy1000ELNS0_9SortOrderE0EiS6_yiiNS1_21identity_decomposer_tEEEvPT5_SC_PT3_PKSD_PT1_PKSH_PT2_PKSL_T4_iiT6__param_0];
	or.b32  	%r1434, %r1805, -2147483648;
	cvta.to.global.u64 	%rd64, %rd230;
	shl.b32 	%r1435, %r3, 8;
	add.s32 	%r1436, %r1435, %r1;
	mul.wide.s32 	%rd65, %r1436, 4;
	add.s64 	%rd66, %rd64, %rd65;
	st.volatile.global.u32 	[%rd66], %r1434;
	sub.s32 	%r1437, %r1805, %r1759;
	cvt.s64.s32 	%rd67, %r1437;
	add.s64 	%rd68, %rd238, %rd67;
	st.shared.u64 	[%r279], %rd68;
$L__BB8_161:
	ld.param.u32 	%r1711, [_ZN3cub18CUB_300001_SM_10006detail10radix_sort29DeviceRadixSortOnesweepKernelINS1_5radix10policy_hubIiNS0_8NullTypeEyE10Policy1000ELNS0_9SortOrderE0EiS6_yiiNS1_21identity_decomposer_tEEEvPT5_SC_PT3_PKSD_PT1_PKSH_PT2_PKSL_T4_iiT6__param_8];
	ld.param.u64 	%rd233, [_ZN3cub18CUB_300001_SM_10006detail10radix_sort29DeviceRadixSortOnesweepKernelINS1_5radix10policy_hubIiNS0_8NullTypeEyE10Policy1000ELNS0_9SortOrderE0EiS6_yiiNS1_21identity_decomposer_tEEEvPT5_SC_PT3_PKSD_PT1_PKSH_PT2_PKSL_T4_iiT6__param_2];
	setp.gt.u32 	%p117, %r1, 255;
	mad.lo.s32 	%r288, %r3, 7296, 7296;
	setp.lt.s32 	%p118, %r288, %r1711;
	setp.eq.s64 	%p119, %rd233, 0;
	or.pred  	%p120, %p119, %p118;
	or.pred  	%p121, %p117, %p120;
	@%p121 bra 	$L__BB8_163;
	ld.param.u64 	%rd234, [_ZN3cub18CUB_300001_SM_10006detail10radix_sort29DeviceRadixSortOnesweepKernelINS1_5radix10policy_hubIiNS0_8NullTypeEyE10Policy1000ELNS0_9SortOrderE0EiS6_yiiNS1_21identity_decomposer_tEEEvPT5_SC_PT3_PKSD_PT1_PKSH_PT2_PKSL_T4_iiT6__param_2];
	ld.shared.u64 	%rd69, [%r279];
	cvt.s64.s32 	%rd70, %r1759;
	cvt.s64.s32 	%rd71, %r163;
	add.s64 	%rd72, %rd71, %rd70;
	add.s64 	%rd73, %rd72, %rd69;
	cvta.to.global.u64 	%rd74, %rd234;
	shl.b64 	%rd75, %rd7, 3;
	add.s64 	%rd76, %rd74, %rd75;
	st.global.u64 	[%rd76], %rd73;
$L__BB8_163:
	ld.param.u32 	%r1712, [_ZN3cub18CUB_300001_SM_10006detail10radix_sort29DeviceRadixSortOnesweepKernelINS1_5radix10policy_hubIiNS0_8NullTypeEyE10Policy1000ELNS0_9SortOrderE0EiS6_yiiNS1_21identity_decomposer_tEEEvPT5_SC_PT3_PKSD_PT1_PKSH_PT2_PKSL_T4_iiT6__param_8];
	shl.b32 	%r1438, %r1, 2;
	add.s32 	%r289, %r551, %r1438;
	setp.gt.s32 	%p122, %r288, %r1712;
	bar.sync 	0;
	@%p122 bra 	$L__BB8_165;
	ld.shared.u32 	%r1440, [%r289];
	shr.u32 	%r1441, %r1440, %r293;
	and.b32  	%r1442, %r1441, %r82;
	shl.b32 	%r1443, %r1442, 3;
	add.s32 	%r1445, %r551, 29184;
	add.s32 	%r1446, %r1445, %r1443;
	ld.shared.u64 	%rd77, [%r1446];
	add.s64 	%rd78, %rd77, %rd7;
	xor.b32  	%r1447, %r1440, -2147483648;
	shl.b64 	%rd79, %rd78, 2;
	add.s64 	%rd80, %rd1, %rd79;
	st.global.u32 	[%rd80], %r1447;
	bar.warp.sync 	-1;
	ld.shared.u32 	%r1448, [%r289+1536];
	shr.u32 	%r1449, %r1448, %r293;
	and.b32  	%r1450, %r1449, %r82;
	shl.b32 	%r1451, %r1450, 3;
	add.s32 	%r1452, %r1445, %r1451;
	ld.shared.u64 	%rd81, [%r1452];
	add.s64 	%rd82, %rd81, %rd7;
	xor.b32  	%r1453, %r1448, -2147483648;
	shl.b64 	%rd83, %rd82, 2;
	add.s64 	%rd84, %rd1, %rd83;
	st.global.u32 	[%rd84+1536], %r1453;
	bar.warp.sync 	-1;
	ld.shared.u32 	%r1454, [%r289+3072];
	shr.u32 	%r1455, %r1454, %r293;
	and.b32  	%r1456, %r1455, %r82;
	shl.b32 	%r1457, %r1456, 3;
	add.s32 	%r1458, %r1445, %r1457;
	ld.shared.u64 	%rd85, [%r1458];
	add.s64 	%rd86, %rd85, %rd7;
	xor.b32  	%r1459, %r1454, -2147483648;
	shl.b64 	%rd87, %rd86, 2;
	add.s64 	%rd88, %rd1, %rd87;
	st.global.u32 	[%rd88+3072], %r1459;
	bar.warp.sync 	-1;
	ld.shared.u32 	%r1460, [%r289+4608];
	shr.u32 	%r1461, %r1460, %r293;
	and.b32  	%r1462, %r1461, %r82;
	shl.b32 	%r1463, %r1462, 3;
	add.s32 	%r1464, %r1445, %r1463;
	ld.shared.u64 	%rd89, [%r1464];
	add.s64 	%rd90, %rd89, %rd7;
	xor.b32  	%r1465, %r1460, -2147483648;
	shl.b64 	%rd91, %rd90, 2;
	add.s64 	%rd92, %rd1, %rd91;
	st.global.u32 	[%rd92+4608], %r1465;
	bar.warp.sync 	-1;
	ld.shared.u32 	%r1466, [%r289+6144];
	shr.u32 	%r1467, %r1466, %r293;
	and.b32  	%r1468, %r1467, %r82;
	shl.b32 	%r1469, %r1468, 3;
	add.s32 	%r1470, %r1445, %r1469;
	ld.shared.u64 	%rd93, [%r1470];
	add.s64 	%rd94, %rd93, %rd7;
	xor.b32  	%r1471, %r1466, -2147483648;
	shl.b64 	%rd95, %rd94, 2;
	add.s64 	%rd96, %rd1, %rd95;
	st.global.u32 	[%rd96+6144], %r1471;
	bar.warp.sync 	-1;
	ld.shared.u32 	%r1472, [%r289+7680];
	shr.u32 	%r1473, %r1472, %r293;
	and.b32  	%r1474, %r1473, %r82;
	shl.b32 	%r1475, %r1474, 3;
	add.s32 	%r1476, %r1445, %r1475;
	ld.shared.u64 	%rd97, [%r1476];
	add.s64 	%rd98, %rd97, %rd7;
	xor.b32  	%r1477, %r1472, -2147483648;
	shl.b64 	%rd99, %rd98, 2;
	add.s64 	%rd100, %rd1, %rd99;
	st.global.u32 	[%rd100+7680], %r1477;
	bar.warp.sync 	-1;
	ld.shared.u32 	%r1478, [%r289+9216];
	shr.u32 	%r1479, %r1478, %r293;
	and.b32  	%r1480, %r1479, %r82;
	shl.b32 	%r1481, %r1480, 3;
	add.s32 	%r1482, %r1445, %r1481;
	ld.shared.u64 	%rd101, [%r1482];
	add.s64 	%rd102, %rd101, %rd7;
	xor.b32  	%r1483, %r1478, -2147483648;
	shl.b64 	%rd103, %rd102, 2;
	add.s64 	%rd104, %rd1, %rd103;
	st.global.u32 	[%rd104+9216], %r1483;
	bar.warp.sync 	-1;
	ld.shared.u32 	%r1484, [%r289+10752];
	shr.u32 	%r1485, %r1484, %r293;
	and.b32  	%r1486, %r1485, %r82;
	shl.b32 	%r1487, %r1486, 3;
	add.s32 	%r1488, %r1445, %r1487;
	ld.shared.u64 	%rd105, [%r1488];
	add.s64 	%rd106, %rd105, %rd7;
	xor.b32  	%r1489, %r1484, -2147483648;
	shl.b64 	%rd107, %rd106, 2;
	add.s64 	%rd108, %rd1, %rd107;
	st.global.u32 	[%rd108+10752], %r1489;
	bar.warp.sync 	-1;
	ld.shared.u32 	%r1490, [%r289+12288];
	shr.u32 	%r1491, %r1490, %r293;
	and.b32  	%r1492, %r1491, %r82;
	shl.b32 	%r1493, %r1492, 3;
	add.s32 	%r1494, %r1445, %r1493;
	ld.shared.u64 	%rd109, [%r1494];
	add.s64 	%rd110, %rd109, %rd7;
	xor.b32  	%r1495, %r1490, -2147483648;
	shl.b64 	%rd111, %rd110, 2;
	add.s64 	%rd112, %rd1, %rd111;
	st.global.u32 	[%rd112+12288], %r1495;
	bar.warp.sync 	-1;
	ld.shared.u32 	%r1496, [%r289+13824];
	shr.u32 	%r1497, %r1496, %r293;
	and.b32  	%r1498, %r1497, %r82;
	shl.b32 	%r1499, %r1498, 3;
	add.s32 	%r1500, %r1445, %r1499;
	ld.shared.u64 	%rd113, [%r1500];
	add.s64 	%rd114, %rd113, %rd7;
	xor.b32  	%r1501, %r1496, -2147483648;
	shl.b64 	%rd115, %rd114, 2;
	add.s64 	%rd116, %rd1, %rd115;
	st.global.u32 	[%rd116+13824], %r1501;
	bar.warp.sync 	-1;
	ld.shared.u32 	%r1502, [%r289+15360];
	shr.u32 	%r1503, %r1502, %r293;
	and.b32  	%r1504, %r1503, %r82;
	shl.b32 	%r1505, %r1504, 3;
	add.s32 	%r1506, %r1445, %r1505;
	ld.shared.u64 	%rd117, [%r1506];
	add.s64 	%rd118, %rd117, %rd7;
	xor.b32  	%r1507, %r1502, -2147483648;
	shl.b64 	%rd119, %rd118, 2;
	add.s64 	%rd120, %rd1, %rd119;
	st.global.u32 	[%rd120+15360], %r1507;
	bar.warp.sync 	-1;
	ld.shared.u32 	%r1508, [%r289+16896];
	shr.u32 	%r1509, %r1508, %r293;
	and.b32  	%r1510, %r1509, %r82;
	shl.b32 	%r1511, %r1510, 3;
	add.s32 	%r1512, %r1445, %r1511;
	ld.shared.u64 	%rd121, [%r1512];
	add.s64 	%rd122, %rd121, %rd7;
	xor.b32  	%r1513, %r1508, -2147483648;
	shl.b64 	%rd123, %rd122, 2;
	add.s64 	%rd124, %rd1, %rd123;
	st.global.u32 	[%rd124+16896], %r1513;
	bar.warp.sync 	-1;
	ld.shared.u32 	%r1514, [%r289+18432];
	shr.u32 	%r1515, %r1514, %r293;
	and.b32  	%r1516, %r1515, %r82;
	shl.b32 	%r1517, %r1516, 3;
	add.s32 	%r1518, %r1445, %r1517;
	ld.shared.u64 	%rd125, [%r1518];
	add.s64 	%rd126, %rd125, %rd7;
	xor.b32  	%r1519, %r1514, -2147483648;
	shl.b64 	%rd127, %rd126, 2;
	add.s64 	%rd128, %rd1, %rd127;
	st.global.u32 	[%rd128+18432], %r1519;
	bar.warp.sync 	-1;
	ld.shared.u32 	%r1520, [%r289+19968];
	shr.u32 	%r1521, %r1520, %r293;
	and.b32  	%r1522, %r1521, %r82;
	shl.b32 	%r1523, %r1522, 3;
	add.s32 	%r1524, %r1445, %r1523;
	ld.shared.u64 	%rd129, [%r1524];
	add.s64 	%rd130, %rd129, %rd7;
	xor.b32  	%r1525, %r1520, -2147483648;
	shl.b64 	%rd131, %rd130, 2;
	add.s64 	%rd132, %rd1, %rd131;
	st.global.u32 	[%rd132+19968], %r1525;
	bar.warp.sync 	-1;
	ld.shared.u32 	%r1526, [%r289+21504];
	shr.u32 	%r1527, %r1526, %r293;
	and.b32  	%r1528, %r1527, %r82;
	shl.b32 	%r1529, %r1528, 3;
	add.s32 	%r1530, %r1445, %r1529;
	ld.shared.u64 	%rd133, [%r1530];
	add.s64 	%rd134, %rd133, %rd7;
	xor.b32  	%r1531, %r1526, -2147483648;
	shl.b64 	%rd135, %rd134, 2;
	add.s64 	%rd136, %rd1, %rd135;
	st.global.u32 	[%rd136+21504], %r1531;
	bar.warp.sync 	-1;
	ld.shared.u32 	%r1532, [%r289+23040];
	shr.u32 	%r1533, %r1532, %r293;
	and.b32  	%r1534, %r1533, %r82;
	shl.b32 	%r1535, %r1534, 3;
	add.s32 	%r1536, %r1445, %r1535;
	ld.shared.u64 	%rd137, [%r1536];
	add.s64 	%rd138, %rd137, %rd7;
	xor.b32  	%r1537, %r1532, -2147483648;
	shl.b64 	%rd139, %rd138, 2;
	add.s64 	%rd140, %rd1, %rd139;
	st.global.u32 	[%rd140+23040], %r1537;
	bar.warp.sync 	-1;
	ld.shared.u32 	%r1538, [%r289+24576];
	shr.u32 	%r1539, %r1538, %r293;
	and.b32  	%r1540, %r1539, %r82;
	shl.b32 	%r1541, %r1540, 3;
	add.s32 	%r1542, %r1445, %r1541;
	ld.shared.u64 	%rd141, [%r1542];
	add.s64 	%rd142, %rd141, %rd7;
	xor.b32  	%r1543, %r1538, -2147483648;
	shl.b64 	%rd143, %rd142, 2;
	add.s64 	%rd144, %rd1, %rd143;
	st.global.u32 	[%rd144+24576], %r1543;
	bar.warp.sync 	-1;
	ld.shared.u32 	%r1544, [%r289+26112];
	shr.u32 	%r1545, %r1544, %r293;
	and.b32  	%r1546, %r1545, %r82;
	shl.b32 	%r1547, %r1546, 3;
	add.s32 	%r1548, %r1445, %r1547;
	ld.shared.u64 	%rd145, [%r1548];
	add.s64 	%rd146, %rd145, %rd7;
	xor.b32  	%r1549, %r1544, -2147483648;
	shl.b64 	%rd147, %rd146, 2;
	add.s64 	%rd148, %rd1, %rd147;
	st.global.u32 	[%rd148+26112], %r1549;
	bar.warp.sync 	-1;
	ld.shared.u32 	%r1550, [%r289+27648];
	shr.u32 	%r1551, %r1550, %r293;
	and.b32  	%r1552, %r1551, %r82;
	shl.b32 	%r1553, %r1552, 3;
	add.s32 	%r1554, %r1445, %r1553;
	ld.shared.u64 	%rd149, [%r1554];
	add.s64 	%rd150, %rd149, %rd7;
	xor.b32  	%r1555, %r1550, -2147483648;
	shl.b64 	%rd151, %rd150, 2;
	add.s64 	%rd152, %rd1, %rd151;
	st.global.u32 	[%rd152+27648], %r1555;
	bar.warp.sync 	-1;
	bra.uni 	$L__BB8_204;
$L__BB8_165:
	ld.param.u32 	%r1713, [_ZN3cub18CUB_300001_SM_10006detail10radix_sort29DeviceRadixSortOnesweepKernelINS1_5radix10policy_hubIiNS0_8NullTypeEyE10Policy1000ELNS0_9SortOrderE0EiS6_yiiNS1_21identity_decomposer_tEEEvPT5_SC_PT3_PKSD_PT1_PKSH_PT2_PKSL_T4_iiT6__param_8];
	mad.lo.s32 	%r290, %r3, -7296, %r1713;
	setp.ge.s32 	%p123, %r1, %r290;
	@%p123 bra 	$L__BB8_167;
	ld.shared.u32 	%r1556, [%r289];
	shr.u32 	%r1557, %r1556, %r293;
	and.b32  	%r1558, %r1557, %r82;
	shl.b32 	%r1559, %r1558, 3;
	add.s32 	%r1561, %r551, %r1559;
	ld.shared.u64 	%rd153, [%r1561+29184];
	xor.b32  	%r1562, %r1556, -2147483648;
	add.s64 	%rd154, %rd153, %rd7;
	shl.b64 	%rd155, %rd154, 2;
	add.s64 	%rd156, %rd1, %rd155;
	st.global.u32 	[%rd156], %r1562;
$L__BB8_167:
	bar.warp.sync 	-1;
	add.s32 	%r1563, %r1, 384;
	setp.ge.s32 	%p124, %r1563, %r290;
	@%p124 bra 	$L__BB8_169;
	ld.shared.u32 	%r1564, [%r289+1536];
	shr.u32 	%r1565, %r1564, %r293;
	and.b32  	%r1566, %r1565, %r82;
	shl.b32 	%r1567, %r1566, 3;
	add.s32 	%r1569, %r551, %r1567;
	ld.shared.u64 	%rd157, [%r1569+29184];
	xor.b32  	%r1570, %r1564, -2147483648;
	add.s64 	%rd158, %rd157, %rd7;
	shl.b64 	%rd159, %rd158, 2;
	add.s64 	%rd160, %rd1, %rd159;
	st.global.u32 	[%rd160+1536], %r1570;
$L__BB8_169:
	bar.warp.sync 	-1;
	add.s32 	%r1571, %r1, 768;
	setp.ge.s32 	%p125, %r1571, %r290;
	@%p125 bra 	$L__BB8_171;
	ld.shared.u32 	%r1572, [%r289+3072];
	shr.u32 	%r1573, %r1572, %r293;
	and.b32  	%r1574, %r1573, %r82;
	shl.b32 	%r1575, %r1574, 3;
	add.s32 	%r1577, %r551, %r1575;
	ld.shared.u64 	%rd161, [%r1577+29184];
	xor.b32  	%r1578, %r1572, -2147483648;
	add.s64 	%rd162, %rd161, %rd7;
	shl.b64 	%rd163, %rd162, 2;
	add.s64 	%rd164, %rd1, %rd163;
	st.global.u32 	[%rd164+3072], %r1578;
$L__BB8_171:
	bar.warp.sync 	-1;
	add.s32 	%r1579, %r1, 1152;
	setp.ge.s32 	%p126, %r1579, %r290;
	@%p126 bra 	$L__BB8_173;
	ld.shared.u32 	%r1580, [%r289+4608];
	shr.u32 	%r1581, %r1580, %r293;
	and.b32  	%r1582, %r1581, %r82;
	shl.b32 	%r1583, %r1582, 3;
	add.s32 	%r1585, %r551, %r1583;
	ld.shared.u64 	%rd165, [%r1585+29184];
	xor.b32  	%r1586, %r1580, -2147483648;
	add.s64 	%rd166, %rd165, %rd7;
	shl.b64 	%rd167, %rd166, 2;
	add.s64 	%rd168, %rd1, %rd167;
	st.global.u32 	[%rd168+4608], %r1586;
$L__BB8_173:
	bar.warp.sync 	-1;
	add.s32 	%r1587, %r1, 1536;
	setp.ge.s32 	%p127, %r1587, %r290;
	@%p127 bra 	$L__BB8_175;
	ld.shared.u32 	%r1588, [%r289+6144];
	shr.u32 	%r1589, %r1588, %r293;
	and.b32  	%r1590, %r1589, %r82;
	shl.b32 	%r1591, %r1590, 3;
	add.s32 	%r1593, %r551, %r1591;
	ld.shared.u64 	%rd169, [%r1593+29184];
	xor.b32  	%r1594, %r1588, -2147483648;
	add.s64 	%rd170, %rd169, %rd7;
	shl.b64 	%rd171, %rd170, 2;
	add.s64 	%rd172, %rd1, %rd171;
	st.global.u32 	[%rd172+6144], %r1594;
$L__BB8_175:
	bar.warp.sync 	-1;
	add.s32 	%r1595, %r1, 1920;
	setp.ge.s32 	%p128, %r1595, %r290;
	@%p128 bra 	$L__BB8_177;
	ld.shared.u32 	%r1596, [%r289+7680];
	shr.u32 	%r1597, %r1596, %r293;
	and.b32  	%r1598, %r1597, %r82;
	shl.b32 	%r1599, %r1598, 3;
	add.s32 	%r1601, %r551, %r1599;
	ld.shared.u64 	%rd173, [%r1601+29184];
	xor.b32  	%r1602, %r1596, -2147483648;
	add.s64 	%rd174, %rd173, %rd7;
	shl.b64 	%rd175, %rd174, 2;
	add.s64 	%rd176, %rd1, %rd175;
	st.global.u32 	[%rd176+7680], %r1602;
$L__BB8_177:
	bar.warp.sync 	-1;
	add.s32 	%r1603, %r1, 2304;
	setp.ge.s32 	%p129, %r1603, %r290;
	@%p129 bra 	$L__BB8_179;
	ld.shared.u32 	%r1604, [%r289+9216];
	shr.u32 	%r1605, %r1604, %r293;
	and.b32  	%r1606, %r1605, %r82;
	shl.b32 	%r1607, %r1606, 3;
	add.s32 	%r1609, %r551, %r1607;
	ld.shared.u64 	%rd177, [%r1609+29184];
	xor.b32  	%r1610, %r1604, -2147483648;
	add.s64 	%rd178, %rd177, %rd7;
	shl.b64 	%rd179, %rd178, 2;
	add.s64 	%rd180, %rd1, %rd179;
	st.global.u32 	[%rd180+9216], %r1610;
$L__BB8_179:
	bar.warp.sync 	-1;
	add.s32 	%r1611, %r1, 2688;
	setp.ge.s32 	%p130, %r1611, %r290;
	@%p130 bra 	$L__BB8_181;
	ld.shared.u32 	%r1612, [%r289+10752];
	shr.u32 	%r1613, %r1612, %r293;
	and.b32  	%r1614, %r1613, %r82;
	shl.b32 	%r1615, %r1614, 3;
	add.s32 	%r1617, %r551, %r1615;
	ld.shared.u64 	%rd181, [%r1617+29184];
	xor.b32  	%r1618, %r1612, -2147483648;
	add.s64 	%rd182, %rd181, %rd7;
	shl.b64 	%rd183, %rd182, 2;
	add.s64 	%rd184, %rd1, %rd183;
	st.global.u32 	[%rd184+10752], %r1618;
$L__BB8_181:
	bar.warp.sync 	-1;
	or.b32  	%r1619, %r1, 3072;
	setp.ge.s32 	%p131, %r1619, %r290;
	@%p131 bra 	$L__BB8_183;
	ld.shared.u32 	%r1620, [%r289+12288];
	shr.u32 	%r1621, %r1620, %r293;
	and.b32  	%r1622, %r1621, %r82;
	shl.b32 	%r1623, %r1622, 3;
	add.s32 	%r1625, %r551, %r1623;
	ld.shared.u64 	%rd185, [%r1625+29184];
	xor.b32  	%r1626, %r1620, -2147483648;
	add.s64 	%rd186, %rd185, %rd7;
	shl.b64 	%rd187, %rd186, 2;
	add.s64 	%rd188, %rd1, %rd187;
	st.global.u32 	[%rd188+12288], %r1626;
$L__BB8_183:
	bar.warp.sync 	-1;
	add.s32 	%r1627, %r1, 3456;
	setp.ge.s32 	%p132, %r1627, %r290;
	@%p132 bra 	$L__BB8_185;
	ld.shared.u32 	%r1628, [%r289+13824];
	shr.u32 	%r1629, %r1628, %r293;
	and.b32  	%r1630, %r1629, %r82;
	shl.b32 	%r1631, %r1630, 3;
	add.s32 	%r1633, %r551, %r1631;
	ld.shared.u64 	%rd189, [%r1633+29184];
	xor.b32  	%r1634, %r1628, -2147483648;
	add.s64 	%rd190, %rd189, %rd7;
	shl.b64 	%rd191, %rd190, 2;
	add.s64 	%rd192, %rd1, %rd191;
	st.global.u32 	[%rd192+13824], %r1634;
$L__BB8_185:
	bar.warp.sync 	-1;
	add.s32 	%r1635, %r1, 3840;
	setp.ge.s32 	%p133, %r1635, %r290;
	@%p133 bra 	$L__BB8_187;
	ld.shared.u32 	%r1636, [%r289+15360];
	shr.u32 	%r1637, %r1636, %r293;
	and.b32  	%r1638, %r1637, %r82;
	shl.b32 	%r1639, %r1638, 3;
	add.s32 	%r1641, %r551, %r1639;
	ld.shared.u64 	%rd193, [%r1641+29184];
	xor.b32  	%r1642, %r1636, -2147483648;
	add.s64 	%rd194, %rd193, %rd7;
	shl.b64 	%rd195, %rd194, 2;
	add.s64 	%rd196, %rd1, %rd195;
	st.global.u32 	[%rd196+15360], %r1642;
$L__BB8_187:
	bar.warp.sync 	-1;
	add.s32 	%r1643, %r1, 4224;
	setp.ge.s32 	%p134, %r1643, %r290;
	@%p134 bra 	$L__BB8_189;
	ld.shared.u32 	%r1644, [%r289+16896];
	shr.u32 	%r1645, %r1644, %r293;
	and.b32  	%r1646, %r1645, %r82;
	shl.b32 	%r1647, %r1646, 3;
	add.s32 	%r1649, %r551, %r1647;
	ld.shared.u64 	%rd197, [%r1649+29184];
	xor.b32  	%r1650, %r1644, -2147483648;
	add.s64 	%rd198, %rd197, %rd7;
	shl.b64 	%rd199, %rd198, 2;
	add.s64 	%rd200, %rd1, %rd199;
	st.global.u32 	[%rd200+16896], %r1650;
$L__BB8_189:
	bar.warp.sync 	-1;
	add.s32 	%r1651, %r1, 4608;
	setp.ge.s32 	%p135, %r1651, %r290;
	@%p135 bra 	$L__BB8_191;
	ld.shared.u32 	%r1652, [%r289+18432];
	shr.u32 	%r1653, %r1652, %r293;
	and.b32  	%r1654, %r1653, %r82;
	shl.b32 	%r1655, %r1654, 3;
	add.s32 	%r1657, %r551, %r1655;
	ld.shared.u64 	%rd201, [%r1657+29184];
	xor.b32  	%r1658, %r1652, -2147483648;
	add.s64 	%rd202, %rd201, %rd7;
	shl.b64 	%rd203, %rd202, 2;
	add.s64 	%rd204, %rd1, %rd203;
	st.global.u32 	[%rd204+18432], %r1658;
$L__BB8_191:
	bar.warp.sync 	-1;
	add.s32 	%r1659, %r1, 4992;
	setp.ge.s32 	%p136, %r1659, %r290;
	@%p136 bra 	$L__BB8_193;
	ld.shared.u32 	%r1660, [%r289+19968];
	shr.u32 	%r1661, %r1660, %r293;
	and.b32  	%r1662, %r1661, %r82;
	shl.b32 	%r1663, %r1662, 3;
	add.s32 	%r1665, %r551, %r1663;
	ld.shared.u64 	%rd205, [%r1665+29184];
	xor.b32  	%r1666, %r1660, -2147483648;
	add.s64 	%rd206, %rd205, %rd7;
	shl.b64 	%rd207, %rd206, 2;
	add.s64 	%rd208, %rd1, %rd207;
	st.global.u32 	[%rd208+19968], %r1666;
$L__BB8_193:
	bar.warp.sync 	-1;
	add.s32 	%r1667, %r1, 5376;
	setp.ge.s32 	%p137, %r1667, %r290;
	@%p137 bra 	$L__BB8_195;
	ld.shared.u32 	%r1668, [%r289+21504];
	shr.u32 	%r1669, %r1668, %r293;
	and.b32  	%r1670, %r1669, %r82;
	shl.b32 	%r1671, %r1670, 3;
	add.s32 	%r1673, %r551, %r1671;
	ld.shared.u64 	%rd209, [%r1673+29184];
	xor.b32  	%r1674, %r1668, -2147483648;
	add.s64 	%rd210, %rd209, %rd7;
	shl.b64 	%rd211, %rd210, 2;
	add.s64 	%rd212, %rd1, %rd211;
	st.global.u32 	[%rd212+21504], %r1674;
$L__BB8_195:
	bar.warp.sync 	-1;
	add.s32 	%r1675, %r1, 5760;
	setp.ge.s32 	%p138, %r1675, %r290;
	@%p138 bra 	$L__BB8_197;
	ld.shared.u32 	%r1676, [%r289+23040];
	shr.u32 	%r1677, %r1676, %r293;
	and.b32  	%r1678, %r1677, %r82;
	shl.b32 	%r1679, %r1678, 3;
	add.s32 	%r1681, %r551, %r1679;
	ld.shared.u64 	%rd213, [%r1681+29184];
	xor.b32  	%r1682, %r1676, -2147483648;
	add.s64 	%rd214, %rd213, %rd7;
	shl.b64 	%rd215, %rd214, 2;
	add.s64 	%rd216, %rd1, %rd215;
	st.global.u32 	[%rd216+23040], %r1682;
$L__BB8_197:
	bar.warp.sync 	-1;
	or.b32  	%r1683, %r1, 6144;
	setp.ge.s32 	%p139, %r1683, %r290;
	@%p139 bra 	$L__BB8_199;
	ld.shared.u32 	%r1684, [%r289+24576];
	shr.u32 	%r1685, %r1684, %r293;
	and.b32  	%r1686, %r1685, %r82;
	shl.b32 	%r1687, %r1686, 3;
	add.s32 	%r1689, %r551, %r1687;
	ld.shared.u64 	%rd217, [%r1689+29184];
	xor.b32  	%r1690, %r1684, -2147483648;
	add.s64 	%rd218, %rd217, %rd7;
	shl.b64 	%rd219, %rd218, 2;
	add.s64 	%rd220, %rd1, %rd219;
	st.global.u32 	[%rd220+24576], %r1690;
$L__BB8_199:
	bar.warp.sync 	-1;
	add.s32 	%r1691, %r1, 6528;
	setp.ge.s32 	%p140, %r1691, %r290;
	@%p140 bra 	$L__BB8_201;
	ld.shared.u32 	%r1692, [%r289+26112];
	shr.u32 	%r1693, %r1692, %r293;
	and.b32  	%r1694, %r1693, %r82;
	shl.b32 	%r1695, %r1694, 3;
	add.s32 	%r1697, %r551, %r1695;
	ld.shared.u64 	%rd221, [%r1697+29184];
	xor.b32  	%r1698, %r1692, -2147483648;
	add.s64 	%rd222, %rd221, %rd7;
	shl.b64 	%rd223, %rd222, 2;
	add.s64 	%rd224, %rd1, %rd223;
	st.global.u32 	[%rd224+26112], %r1698;
$L__BB8_201:
	bar.warp.sync 	-1;
	add.s32 	%r1699, %r1, 6912;
	ld.shared.u32 	%r291, [%r289+27648];
	shr.u32 	%r1700, %r291, %r293;
	and.b32  	%r1701, %r1700, %r82;
	shl.b32 	%r1702, %r1701, 3;
	add.s32 	%r1704, %r551, %r1702;
	ld.shared.u64 	%rd225, [%r1704+29184];
	add.s64 	%rd19, %rd225, %rd7;
	setp.ge.s32 	%p141, %r1699, %r290;
	@%p141 bra 	$L__BB8_203;
	xor.b32  	%r1705, %r291, -2147483648;
	shl.b64 	%rd226, %rd19, 2;
	add.s64 	%rd227, %rd1, %rd226;
	st.global.u32 	[%rd227+27648], %r1705;
$L__BB8_203:
	bar.warp.sync 	-1;
$L__BB8_204:
	ret;

}


// ===== COMPILED SASS (sm_100) =====

	.target	sm_100

	.elftype	@"ET_EXEC"


//--------------------- .note.nv.tkinfo           --------------------------
	.section	.note.nv.tkinfo,"",@"SHT_NOTE"
	.sectionflags	@"SHF_NOTE_NV_TKINFO"
	.tkinfo
        /*0018*/ 	.word	0x00000002
        /*0030*/ 	.string	""
        /*0030*/ 	.string	"ptxas"
        /*0030*/ 	.string	"Cuda compilation tools, release 13.0, V13.0.88"
        /*0030*/ 	.string	"Build cuda_13.0.r13.0/compiler.36424714_0"
        /*0030*/ 	.string	"-arch sm_100 -m 64 "



//--------------------- .note.nv.cuinfo           --------------------------
	.section	.note.nv.cuinfo,"",@"SHT_NOTE"
	.sectionflags	@"SHF_NOTE_NV_CUINFO"
        /*0018*/ 	.short	0x0002
        /*001a*/ 	.short	0x0064
        /*001c*/ 	.short	0x0082
	.zero		2


//--------------------- .nv.info                  --------------------------
	.section	.nv.info,"",@"SHT_CUDA_INFO"
	.align	4


	//----- nvinfo : EIATTR_REGCOUNT
	.align		4
        /*0000*/ 	.byte	0x04, 0x2f
        /*0002*/ 	.short	(.L_46 - .L_45)
	.align		4
.L_45:
        /*0004*/ 	.word	index@(_Z6GPU_rsPiS_m)
        /*0008*/ 	.word	0x0000001f


	//----- nvinfo : EIATTR_FRAME_SIZE
	.align		4
.L_46:
        /*000c*/ 	.byte	0x04, 0x11
        /*000e*/ 	.short	(.L_48 - .L_47)
	.align		4
.L_47:
        /*0010*/ 	.word	index@(_Z6GPU_rsPiS_m)
        /*0014*/ 	.word	0x00000000


	//----- nvinfo : EIATTR_REGCOUNT
	.align		4
.L_48:
        /*0018*/ 	.byte	0x04, 0x2f
        /*001a*/ 	.short	(.L_50 - .L_49)
	.align		4
.L_49:
        /*001c*/ 	.word	index@(_Z16GPU_rs_set_ranksPiS_S_m)
        /*0020*/ 	.word	0x00000010


	//----- nvinfo : EIATTR_FRAME_SIZE
	.align		4
.L_50:
        /*0024*/ 	.byte	0x04, 0x11
        /*0026*/ 	.short	(.L_52 - .L_51)
	.align		4
.L_51:
        /*0028*/ 	.word	index@(_Z16GPU_rs_set_ranksPiS_S_m)
        /*002c*/ 	.word	0x00000000


	//----- nvinfo : EIATTR_REGCOUNT
	.align		4
.L_52:
        /*0030*/ 	.byte	0x04, 0x2f
        /*0032*/ 	.short	(.L_54 - .L_53)
	.align		4
.L_53:
        /*0034*/ 	.word	index@(_Z11GPU_oes_oddPim)
        /*0038*/ 	.word	0x00000010


	//----- nvinfo : EIATTR_FRAME_SIZE
	.align		4
.L_54:
        /*003c*/ 	.byte	0x04, 0x11
        /*003e*/ 	.short	(.L_56 - .L_55)
	.align		4
.L_55:
        /*0040*/ 	.word	index@(_Z11GPU_oes_oddPim)
        /*0044*/ 	.word	0x00000000


	//----- nvinfo : EIATTR_REGCOUNT
	.align		4
.L_56:
        /*0048*/ 	.byte	0x04, 0x2f
        /*004a*/ 	.short	(.L_58 - .L_57)
	.align		4
.L_57:
        /*004c*/ 	.word	index@(_Z12GPU_oes_evenPim)
        /*0050*/ 	.word	0x00000010


	//----- nvinfo : EIATTR_FRAME_SIZE
	.align		4
.L_58:
        /*0054*/ 	.byte	0x04, 0x11
        /*0056*/ 	.short	(.L_60 - .L_59)
	.align		4
.L_59:
        /*0058*/ 	.word	index@(_Z12GPU_oes_evenPim)
        /*005c*/ 	.word	0x00000000


	//----- nvinfo : EIATTR_REGCOUNT
	.align		4
.L_60:
        /*0060*/ 	.byte	0x04, 0x2f
        /*0062*/ 	.short	(.L_62 - .L_61)
	.align		4
.L_61:
        /*0064*/ 	.word	index@(_ZN3cub18CUB_300001_SM_10006detail11EmptyKernelIvEEvv)
        /*0068*/ 	.word	0x00000004


	//----- nvinfo : EIATTR_FRAME_SIZE
	.align		4
.L_62:
        /*006c*/ 	.byte	0x04, 0x11
        /*006e*/ 	.short	(.L_64 - .L_63)
	.align		4
.L_63:
        /*0070*/ 	.word	index@(_ZN3cub18CUB_300001_SM_10006detail11EmptyKernelIvEEvv)
        /*0074*/ 	.word	0x00000000


	//----- nvinfo : EIATTR_REGCOUNT
	.align		4
.L_64:
        /*0078*/ 	.byte	0x04, 0x2f
        /*007a*/ 	.short	(.L_66 - .L_65)
	.align		4
.L_65:
        /*007c*/ 	.word	index@(_ZN3cub18CUB_300001_SM_10006detail10radix_sort31DeviceRadixSortSingleTileKernelINS1_5radix10policy_hubIiNS0_8NullTypeEyE10Policy1000ELNS0_9SortOrderE0EiS6_yNS1_21identity_decomposer_tEEEvPKT1_PSB_PKT2_PSF_T3_iiT4_)
        /*0080*/ 	.word	0x0000007f


	//----- nvinfo : EIATTR_FRAME_SIZE
	.align		4
.L_66:
        /*0084*/ 	.byte	0x04, 0x11
        /*0086*/ 	.short	(.L_68 - .L_67)
	.align		4
.L_67:
        /*0088*/ 	.word	index@(_ZN3cub18CUB_300001_SM_10006detail10radix_sort31DeviceRadixSortSingleTileKernelINS1_5radix10policy_hubIiNS0_8NullTypeEyE10Policy1000ELNS0_9SortOrderE0EiS6_yNS1_21identity_decomposer_tEEEvPKT1_PSB_PKT2_PSF_T3_iiT4_)
        /*008c*/ 	.word	0x00000000


	//----- nvinfo : EIATTR_REGCOUNT
	.align		4
.L_68:
        /*0090*/ 	.byte	0x04, 0x2f
        /*0092*/ 	.short	(.L_70 - .L_69)
	.align		4
.L_69:
        /*0094*/ 	.word	index@(_ZN3cub18CUB_300001_SM_10006detail10radix_sort30DeviceRadixSortHistogramKernelINS1_5radix10policy_hubIiNS0_8NullTypeEyE10Policy1000ELNS0_9SortOrderE0EiyNS1_21identity_decomposer_tEEEvPT2_PKT1_SB_iiT3_)
        /*0098*/ 	.word	0x00000020


	//----- nvinfo : EIATTR_FRAME_SIZE
	.align		4
.L_70:
        /*009c*/ 	.byte	0x04, 0x11
        /*009e*/ 	.short	(.L_72 - .L_71)
	.align		4
.L_71:
        /*00a0*/ 	.word	index@(_ZN3cub18CUB_300001_SM_10006detail10radix_sort30DeviceRadixSortHistogramKernelINS1_5radix10policy_hubIiNS0_8NullTypeEyE10Policy1000ELNS0_9SortOrderE0EiyNS1_21identity_decomposer_tEEEvPT2_PKT1_SB_iiT3_)
        /*00a4*/ 	.word	0x00000000


	//----- nvinfo : EIATTR_REGCOUNT
	.align		4
.L_72:
        /*00a8*/ 	.byte	0x04, 0x2f
        /*00aa*/ 	.short	(.L_74 - .L_73)
	.align		4
.L_73:
        /*00ac*/ 	.word	index@(_ZN3cub18CUB_300001_SM_10006detail10radix_sort33DeviceRadixSortExclusiveSumKernelINS1_5radix10policy_hubIiNS0_8NullTypeEyE10Policy1000EyEEvPT0_)
        /*00b0*/ 	.word	0x00000020


	//----- nvinfo : EIATTR_FRAME_SIZE
	.align		4
.L_74:
        /*00b4*/ 	.byte	0x04, 0x11
        /*00b6*/ 	.short	(.L_76 - .L_75)
	.align		4
.L_75:
        /*00b8*/ 	.word	index@(_ZN3cub18CUB_300001_SM_10006detail10radix_sort33DeviceRadixSortExclusiveSumKernelINS1_5radix10policy_hubIiNS0_8NullTypeEyE10Policy1000EyEEvPT0_)
        /*00bc*/ 	.word	0x00000000


	//----- nvinfo : EIATTR_REGCOUNT
	.align		4
.L_76:
        /*00c0*/ 	.byte	0x04, 0x2f
        /*00c2*/ 	.short	(.L_78 - .L_77)
	.align		4
.L_77:
        /*00c4*/ 	.word	index@(_ZN3cub18CUB_300001_SM_10006detail10radix_sort29DeviceRadixSortOnesweepKernelINS1_5radix10policy_hubIiNS0_8NullTypeEyE10Policy1000ELNS0_9SortOrderE0EiS6_yiiNS1_21identity_decomposer_tEEEvPT5_SC_PT3_PKSD_PT1_PKSH_PT2_PKSL_T4_iiT6_)
        /*00c8*/ 	.word	0x00000038


	//----- nvinfo : EIATTR_FRAME_SIZE
	.align		4
.L_78:
        /*00cc*/ 	.byte	0x04, 0x11
        /*00ce*/ 	.short	(.L_80 - .L_79)
	.align		4
.L_79:
        /*00d0*/ 	.word	index@(_ZN3cub18CUB_300001_SM_10006detail10radix_sort29DeviceRadixSortOnesweepKernelINS1_5radix10policy_hubIiNS0_8NullTypeEyE10Policy1000ELNS0_9SortOrderE0EiS6_yiiNS1_21identity_decomposer_tEEEvPT5_SC_PT3_PKSD_PT1_PKSH_PT2_PKSL_T4_iiT6_)
        /*00d4*/ 	.word	0x00000000


	//----- nvinfo : EIATTR_MIN_STACK_SIZE
	.align		4
.L_80:
        /*00d8*/ 	.byte	0x04, 0x12
        /*00da*/ 	.short	(.L_82 - .L_81)
	.align		4
.L_81:
        /*00dc*/ 	.word	index@(_ZN3cub18CUB_300001_SM_10006detail10radix_sort29DeviceRadixSortOnesweepKernelINS1_5radix10policy_hubIiNS0_8NullTypeEyE10Policy1000ELNS0_9SortOrderE0EiS6_yiiNS1_21identity_decomposer_tEEEvPT5_SC_PT3_PKSD_PT1_PKSH_PT2_PKSL_T4_iiT6_)
        /*00e0*/ 	.word	0x00000000


	//----- nvinfo : EIATTR_MIN_STACK_SIZE
	.align		4
.L_82:
        /*00e4*/ 	.byte	0x04, 0x12
        /*00e6*/ 	.short	(.L_84 - .L_83)
	.align		4
.L_83:
        /*00e8*/ 	.word	index@(_ZN3cub18CUB_300001_SM_10006detail10radix_sort33DeviceRadixSortExclusiveSumKernelINS1_5radix10policy_hubIiNS0_8NullTypeEyE10Policy1000EyEEvPT0_)
        /*00ec*/ 	.word	0x00000000


	//----- nvinfo : EIATTR_MIN_STACK_SIZE
	.align		4
.L_84:
        /*00f0*/ 	.byte	0x04, 0x12
        /*00f2*/ 	.short	(.L_86 - .L_85)
	.align		4
.L_85:
        /*00f4*/ 	.word	index@(_ZN3cub18CUB_300001_SM_10006detail10radix_sort30DeviceRadixSortHistogramKernelINS1_5radix10policy_hubIiNS0_8NullTypeEyE10Policy1000ELNS0_9SortOrderE0EiyNS1_21identity_decomposer_tEEEvPT2_PKT1_SB_iiT3_)
        /*00f8*/ 	.word	0x00000000


	//----- nvinfo : EIATTR_MIN_STACK_SIZE
	.align		4
.L_86:
        /*00fc*/ 	.byte	0x04, 0x12
        /*00fe*/ 	.short	(.L_88 - .L_87)
	.align		4
.L_87:
        /*0100*/ 	.word	index@(_ZN3cub18CUB_300001_SM_10006detail10radix_sort31DeviceRadixSortSingleTileKernelINS1_5radix10policy_hubIiNS0_8NullTypeEyE10Policy1000ELNS0_9SortOrderE0EiS6_yNS1_21identity_decomposer_tEEEvPKT1_PSB_PKT2_PSF_T3_iiT4_)
        /*0104*/ 	.word	0x00000000


	//----- nvinfo : EIATTR_MIN_STACK_SIZE
	.align		4
.L_88:
        /*0108*/ 	.byte	0x04, 0x12
        /*010a*/ 	.short	(.L_90 - .L_89)
	.align		4
.L_89:
        /*010c*/ 	.word	index@(_ZN3cub18CUB_300001_SM_10006detail11EmptyKernelIvEEvv)
        /*0110*/ 	.word	0x00000000


	//----- nvinfo : EIATTR_MIN_STACK_SIZE
	.align		4
.L_90:
        /*0114*/ 	.byte	0x04, 0x12
        /*0116*/ 	.short	(.L_92 - .L_91)
	.align		4
.L_91:
        /*0118*/ 	.word	index@(_Z12GPU_oes_evenPim)
        /*011c*/ 	.word	0x00000000


	//----- nvinfo : EIATTR_MIN_STACK_SIZE
	.align		4
.L_92:
        /*0120*/ 	.byte	0x04, 0x12
        /*0122*/ 	.short	(.L_94 - .L_93)
	.align		4
.L_93:
        /*0124*/ 	.word	index@(_Z11GPU_oes_oddPim)
        /*0128*/ 	.word	0x00000000


	//----- nvinfo : EIATTR_MIN_STACK_SIZE
	.align		4
.L_94:
        /*012c*/ 	.byte	0x04, 0x12
        /*012e*/ 	.short	(.L_96 - .L_95)
	.align		4
.L_95:
        /*0130*/ 	.word	index@(_Z16GPU_rs_set_ranksPiS_S_m)
        /*0134*/ 	.word	0x00000000


	//----- nvinfo : EIATTR_MIN_STACK_SIZE
	.align		4
.L_96:
        /*0138*/ 	.byte	0x04, 0x12
        /*013a*/ 	.short	(.L_98 - .L_97)
	.align		4
.L_97:
        /*013c*/ 	.word	index@(_Z6GPU_rsPiS_m)
        /*0140*/ 	.word	0x00000000
.L_98:


//--------------------- .nv.compat                --------------------------
	.section	.nv.compat,"",@"SHT_CUDA_COMPAT_INFO"
	.align	4
        /*0000*/ 	.byte	0x02, 0x09, 0x00, 0x00, 0x02, 0x02, 0x01, 0x00, 0x02, 0x05, 0x05, 0x00, 0x03, 0x07, 0x01, 0x01
        /*0010*/ 	.byte	0x02, 0x03, 0x00, 0x00, 0x02, 0x06, 0x01, 0x00, 0x04, 0x0b, 0x08, 0x00, 0x09, 0x00, 0x00, 0x00
        /*0020*/ 	.byte	0x00, 0x00, 0x00, 0x00


//--------------------- .nv.info._ZN3cub18CUB_300001_SM_10006detail10radix_sort29DeviceRadixSortOnesweepKernelINS1_5radix10policy_hubIiNS0_8NullTypeEyE10Policy1000ELNS0_9SortOrderE0EiS6_yiiNS1_21identity_decomposer_tEEEvPT5_SC_PT3_PKSD_PT1_PKSH_PT2_PKSL_T4_iiT6_ --------------------------
	.section	.nv.info._ZN3cub18CUB_300001_SM_10006detail10radix_sort29DeviceRadixSortOnesweepKernelINS1_5radix10policy_hubIiNS0_8NullTypeEyE10Policy1000ELNS0_9SortOrderE0EiS6_yiiNS1_21identity_decomposer_tEEEvPT5_SC_PT3_PKSD_PT1_PKSH_PT2_PKSL_T4_iiT6_,"",@"SHT_CUDA_INFO"
	.sectionflags	@""
	.align	4


	//----- nvinfo : EIATTR_CUDA_API_VERSION
	.align		4
        /*0000*/ 	.byte	0x04, 0x37
        /*0002*/ 	.short	(.L_100 - .L_99)
.L_99:
        /*0004*/ 	.word	0x00000082


	//----- nvinfo : EIATTR_KPARAM_INFO
	.align		4
.L_100:
        /*0008*/ 	.byte	0x04, 0x17
        /*000a*/ 	.short	(.L_102 - .L_101)
.L_101:
        /*000c*/ 	.word	0x00000000
        /*0010*/ 	.short	0x000b
        /*0012*/ 	.short	0x004c
        /*0014*/ 	.byte	0x00, 0xf0, 0x05, 0x00


	//----- nvinfo : EIATTR_KPARAM_INFO
	.align		4
.L_102:
        /*0018*/ 	.byte	0x04, 0x17
        /*001a*/ 	.short	(.L_104 - .L_103)
.L_103:
        /*001c*/ 	.word	0x00000000
        /*0020*/ 	.short	0x000a
        /*0022*/ 	.short	0x0048
        /*0024*/ 	.byte	0x00, 0xf0, 0x11, 0x00


	//----- nvinfo : EIATTR_KPARAM_INFO
	.align		4
.L_104:
        /*0028*/ 	.byte	0x04, 0x17
        /*002a*/ 	.short	(.L_106 - .L_105)
.L_105:
        /*002c*/ 	.word	0x00000000
        /*0030*/ 	.short	0x0009
        /*0032*/ 	.short	0x0044
        /*0034*/ 	.byte	0x00, 0xf0, 0x11, 0x00


	//----- nvinfo : EIATTR_KPARAM_INFO
	.align		4
.L_106:
        /*0038*/ 	.byte	0x04, 0x17
        /*003a*/ 	.short	(.L_108 - .L_107)
.L_107:
        /*003c*/ 	.word	0x00000000
        /*0040*/ 	.short	0x0008
        /*0042*/ 	.short	0x0040
        /*0044*/ 	.byte	0x00, 0xf0, 0x11, 0x00


	//----- nvinfo : EIATTR_KPARAM_INFO
	.align		4
.L_108:
        /*0048*/ 	.byte	0x04, 0x17
        /*004a*/ 	.short	(.L_110 - .L_109)
.L_109:
        /*004c*/ 	.word	0x00000000
        /*0050*/ 	.short	0x0007
        /*0052*/ 	.short	0x0038
        /*0054*/ 	.byte	0x00, 0xf5, 0x21, 0x00


	//----- nvinfo : EIATTR_KPARAM_INFO
	.align		4
.L_110:
        /*0058*/ 	.byte	0x04, 0x17
        /*005a*/ 	.short	(.L_112 - .L_111)
.L_111:
        /*005c*/ 	.word	0x00000000
        /*0060*/ 	.short	0x0006
        /*0062*/ 	.short	0x0030
        /*0064*/ 	.byte	0x00, 0xf5, 0x21, 0x00


	//----- nvinfo : EIATTR_KPARAM_INFO
	.align		4
.L_112:
        /*0068*/ 	.byte	0x04, 0x17
        /*006a*/ 	.short	(.L_114 - .L_113)
.L_113:
        /*006c*/ 	.word	0x00000000
        /*0070*/ 	.short	0x0005
        /*0072*/ 	.short	0x0028
        /*0074*/ 	.byte	0x00, 0xf5, 0x21, 0x00


	//----- nvinfo : EIATTR_KPARAM_INFO
	.align		4
.L_114:
        /*0078*/ 	.byte	0x04, 0x17
        /*007a*/ 	.short	(.L_116 - .L_115)
.L_115:
        /*007c*/ 	.word	0x00000000
        /*0080*/ 	.short	0x0004
        /*0082*/ 	.short	0x0020
        /*0084*/ 	.byte	0x00, 0xf5, 0x21, 0x00


	//----- nvinfo : EIATTR_KPARAM_INFO
	.align		4
.L_116:
        /*0088*/ 	.byte	0x04, 0x17
        /*008a*/ 	.short	(.L_118 - .L_117)
.L_117:
        /*008c*/ 	.word	0x00000000
        /*0090*/ 	.short	0x0003
        /*0092*/ 	.short	0x0018
        /*0094*/ 	.byte	0x00, 0xf5, 0x21, 0x00


	//----- nvinfo : EIATTR_KPARAM_INFO
	.align		4
.L_118:
        /*0098*/ 	.byte	0x04, 0x17
        /*009a*/ 	.short	(.L_120 - .L_119)
.L_119:
        /*009c*/ 	.word	0x00000000
        /*00a0*/ 	.short	0x0002
        /*00a2*/ 	.short	0x0010
        /*00a4*/ 	.byte	0x00, 0xf5, 0x21, 0x00


	//----- nvinfo : EIATTR_KPARAM_INFO
	.align		4
.L_120:
        /*00a8*/ 	.byte	0x04, 0x17
        /*00aa*/ 	.short	(.L_122 - .L_121)
.L_121:
        /*00ac*/ 	.word	0x00000000
        /*00b0*/ 	.short	0x0001
        /*00b2*/ 	.short	0x0008
        /*00b4*/ 	.byte	0x00, 0xf5, 0x21, 0x00


	//----- nvinfo : EIATTR_KPARAM_INFO
	.align		4
.L_122:
        /*00b8*/ 	.byte	0x04, 0x17
        /*00ba*/ 	.short	(.L_124 - .L_123)
.L_123:
        /*00bc*/ 	.word	0x00000000
        /*00c0*/ 	.short	0x0000
        /*00c2*/ 	.short	0x0000
        /*00c4*/ 	.byte	0x00, 0xf5, 0x21, 0x00


	//----- nvinfo : EIATTR_SPARSE_MMA_MASK
	.align		4
.L_124:
        /*00c8*/ 	.byte	0x03, 0x50
        /*00ca*/ 	.short	0x0000


	//----- nvinfo : EIATTR_MAXREG_COUNT
	.align		4
        /*00cc*/ 	.byte	0x03, 0x1b
        /*00ce*/ 	.short	0x00a8


	//----- nvinfo : EIATTR_NUM_BARRIERS
	.align		4
        /*00d0*/ 	.byte	0x02, 0x4c
        /*00d2*/ 	.byte	0x01
	.zero		1


	//----- nvinfo : EIATTR_MERCURY_ISA_VERSION
	.align		4
        /*00d4*/ 	.byte	0x03, 0x5f
        /*00d6*/ 	.short	0x0101


	//----- nvinfo : EIATTR_COOP_GROUP_MASK_REGIDS
	.align		4
        /*00d8*/ 	.byte	0x04, 0x29
        /*00da*/ 	.short	(.L_126 - .L_125)


	//   ....[0]....
.L_125:
        /*00dc*/ 	.word	0xffffffff


	//   ....[1]....
        /*00e0*/ 	.word	0x05000019


	//   ....[2]....
        /*00e4*/ 	.word	0xffffffff


	//   ....[3]....
        /*00e8*/ 	.word	0xffffffff


	//   ....[4]....
        /*00ec*/ 	.word	0xffffffff


	//   ....[5]....
        /*00f0*/ 	.word	0xffffffff


	//   ....[6]....
        /*00f4*/ 	.word	0xffffffff


	//   ....[7]....
        /*00f8*/ 	.word	0xffffffff


	//   ....[8]....
        /*00fc*/ 	.word	0xffffffff


	//   ....[9]....
        /*0100*/ 	.word	0xffffffff


	//   ....[10]....
        /*0104*/ 	.word	0xffffffff


	//   ....[11]....
        /*0108*/ 	.word	0xffffffff


	//   ....[12]....
        /*010c*/ 	.word	0xffffffff


	//   ....[13]....
        /*0110*/ 	.word	0xffffffff


	//   ....[14]....
        /*0114*/ 	.word	0xffffffff


	//   ....[15]....
        /*0118*/ 	.word	0xffffffff


	//   ....[16]....
        /*011c*/ 	.word	0xffffffff


	//   ....[17]....
        /*0120*/ 	.word	0xffffffff


	//   ....[18]....
        /*0124*/ 	.word	0xffffffff


	//   ....[19]....
        /*0128*/ 	.word	0xffffffff


	//   ....[20]....
        /*012c*/ 	.word	0xffffffff


	//   ....[21]....
        /*0130*/ 	.word	0xffffffff


	//   ....[22]....
        /*0134*/ 	.word	0xffffffff


	//   ....[23]....
        /*0138*/ 	.word	0xffffffff


	//   ....[24]....
        /*013c*/ 	.word	0xffffffff


	//   ....[25]....
        /*0140*/ 	.word	0xffffffff


	//   ....[26]....
        /*0144*/ 	.word	0xffffffff


	//   ....[27]....
        /*0148*/ 	.word	0xffffffff


	//   ....[28]....
        /*014c*/ 	.word	0xffffffff


	//   ....[29]....
        /*0150*/ 	.word	0xffffffff


	//   ....[30]....
        /*0154*/ 	.word	0xffffffff


	//   ....[31]....
        /*0158*/ 	.word	0xffffffff


	//   ....[32]....
        /*015c*/ 	.word	0xffffffff


	//   ....[33]....
        /*0160*/ 	.word	0xffffffff


	//   ....[34]....
        /*0164*/ 	.word	0xffffffff


	//   ....[35]....
        /*0168*/ 	.word	0xffffffff


	//   ....[36]....
        /*016c*/ 	.word	0xffffffff


	//   ....[37]....
        /*0170*/ 	.word	0xffffffff


	//   ....[38]....
        /*0174*/ 	.word	0xffffffff


	//   ....[39]....
        /*0178*/ 	.word	0xffffffff


	//   ....[40]....
        /*017c*/ 	.word	0xffffffff


	//   ....[41]....
        /*0180*/ 	.word	0xffffffff


	//   ....[42]....
        /*0184*/ 	.word	0xffffffff


	//   ....[43]....
        /*0188*/ 	.word	0xffffffff


	//   ....[44]....
        /*018c*/ 	.word	0xffffffff


	//   ....[45]....
        /*0190*/ 	.word	0xffffffff


	//   ....[46]....
        /*0194*/ 	.word	0xffffffff


	//   ....[47]....
        /*0198*/ 	.word	0xffffffff


	//   ....[48]....
        /*019c*/ 	.word	0xffffffff


	//   ....[49]....
        /*01a0*/ 	.word	0xffffffff


	//   ....[50]....
        /*01a4*/ 	.word	0xffffffff


	//   ....[51]....
        /*01a8*/ 	.word	0xffffffff


	//   ....[52]....
        /*01ac*/ 	.word	0xffffffff


	//   ....[53]....
        /*01b0*/ 	.word	0xffffffff


	//   ....[54]....
        /*01b4*/ 	.word	0xffffffff


	//   ....[55]....
        /*01b8*/ 	.word	0xffffffff


	//   ....[56]....
        /*01bc*/ 	.word	0xffffffff


	//   ....[57]....
        /*01c0*/ 	.word	0xffffffff


	//   ....[58]....
        /*01c4*/ 	.word	0xffffffff


	//   ....[59]....
        /*01c8*/ 	.word	0xffffffff


	//   ....[60]....
        /*01cc*/ 	.word	0xffffffff


	//   ....[61]....
        /*01d0*/ 	.word	0xffffffff


	//   ....[62]....
        /*01d4*/ 	.word	0xffffffff


	//   ....[63]....
        /*01d8*/ 	.word	0xffffffff


	//   ....[64]....
        /*01dc*/ 	.word	0xffffffff


	//   ....[65]....
        /*01e0*/ 	.word	0xffffffff


	//   ....[66]....
        /*01e4*/ 	.word	0xffffffff


	//   ....[67]....
        /*01e8*/ 	.word	0xffffffff


	//   ....[68]....
        /*01ec*/ 	.word	0xffffffff


	//   ....[69]....
        /*01f0*/ 	.word	0xffffffff


	//   ....[70]....
        /*01f4*/ 	.word	0xffffffff


	//   ....[71]....
        /*01f8*/ 	.word	0xffffffff


	//   ....[72]....
        /*01fc*/ 	.word	0xffffffff


	//   ....[73]....
        /*0200*/ 	.word	0xffffffff


	//   ....[74]....
        /*0204*/ 	.word	0xffffffff


	//   ....[75]....
        /*0208*/ 	.word	0xffffffff


	//   ....[76]....
        /*020c*/ 	.word	0xffffffff


	//   ....[77]....
        /*0210*/ 	.word	0xffffffff


	//   ....[78]....
        /*0214*/ 	.word	0xffffffff


	//   ....[79]....
        /*0218*/ 	.word	0xffffffff


	//   ....[80]....
        /*021c*/ 	.word	0xffffffff


	//   ....[81]....
        /*0220*/ 	.word	0xffffffff


	//   ....[82]....
        /*0224*/ 	.word	0xffffffff


	//   ....[83]....
        /*0228*/ 	.word	0xffffffff


	//   ....[84]....
        /*022c*/ 	.word	0xffffffff


	//   ....[85]....
        /*0230*/ 	.word	0xffffffff


	//   ....[86]....
        /*0234*/ 	.word	0xffffffff


	//   ....[87]....
        /*0238*/ 	.word	0xffffffff


	//   ....[88]....
        /*023c*/ 	.word	0xffffffff


	//   ....[89]....
        /*0240*/ 	.word	0xffffffff


	//   ....[90]....
        /*0244*/ 	.word	0xffffffff


	//   ....[91]....
        /*0248*/ 	.word	0xffffffff


	//   ....[92]....
        /*024c*/ 	.word	0xffffffff


	//   ....[93]....
        /*0250*/ 	.word	0xffffffff


	//   ....[94]....
        /*0254*/ 	.word	0xffffffff


	//   ....[95]....
        /*0258*/ 	.word	0xffffffff


	//   ....[96]....
        /*025c*/ 	.word	0xffffffff


	//   ....[97]....
        /*0260*/ 	.word	0xffffffff


	//   ....[98]....
        /*0264*/ 	.word	0xffffffff


	//   ....[99]....
        /*0268*/ 	.word	0xffffffff


	//   ....[100]....
        /*026c*/ 	.word	0xffffffff


	//   ....[101]....
        /*0270*/ 	.word	0xffffffff


	//   ....[102]....
        /*0274*/ 	.word	0xffffffff


	//   ....[103]....
        /*0278*/ 	.word	0xffffffff


	//   ....[104]....
        /*027c*/ 	.word	0xffffffff


	//   ....[105]....
        /*0280*/ 	.word	0xffffffff


	//   ....[106]....
        /*0284*/ 	.word	0xffffffff


	//   ....[107]....
        /*0288*/ 	.word	0xffffffff


	//   ....[108]....
        /*028c*/ 	.word	0xffffffff


	//   ....[109]....
        /*0290*/ 	.word	0xffffffff


	//   ....[110]....
        /*0294*/ 	.word	0xffffffff


	//   ....[111]....
        /*0298*/ 	.word	0xffffffff


	//   ....[112]....
        /*029c*/ 	.word	0xffffffff


	//   ....[113]....
        /*02a0*/ 	.word	0xffffffff


	//   ....[114]....
        /*02a4*/ 	.word	0xffffffff


	//   ....[115]....
        /*02a8*/ 	.word	0xffffffff


	//   ....[116]....
        /*02ac*/ 	.word	0xffffffff


	//   ....[117]....
        /*02b0*/ 	.word	0xffffffff


	//   ....[118]....
        /*02b4*/ 	.word	0xffffffff


	//   ....[119]....
        /*02b8*/ 	.word	0xffffffff


	//   ....[120]....
        /*02bc*/ 	.word	0xffffffff


	//   ....[121]....
        /*02c0*/ 	.word	0xffffffff


	//   ....[122]....
        /*02c4*/ 	.word	0xffffffff


	//   ....[123]....
        /*02c8*/ 	.word	0xffffffff


	//   ....[124]....
        /*02cc*/ 	.word	0xffffffff


	//   ....[125]....
        /*02d0*/ 	.word	0xffffffff


	//   ....[126]....
        /*02d4*/ 	.word	0xffffffff


	//   ....[127]....
        /*02d8*/ 	.word	0xffffffff


	//   ....[128]....
        /*02dc*/ 	.word	0xffffffff


	//   ....[129]....
        /*02e0*/ 	.word	0xffffffff


	//   ....[130]....
        /*02e4*/ 	.word	0xffffffff


	//   ....[131]....
        /*02e8*/ 	.word	0xffffffff


	//   ....[132]....
        /*02ec*/ 	.word	0xffffffff


	//   ....[133]....
        /*02f0*/ 	.word	0xffffffff


	//   ....[134]....
        /*02f4*/ 	.word	0xffffffff


	//   ....[135]....
        /*02f8*/ 	.word	0xffffffff


	//   ....[136]....
        /*02fc*/ 	.word	0xffffffff


	//   ....[137]....
        /*0300*/ 	.word	0xffffffff


	//   ....[138]....
        /*0304*/ 	.word	0xffffffff


	//   ....[139]....
        /*0308*/ 	.word	0xffffffff


	//   ....[140]....
        /*030c*/ 	.word	0xffffffff


	//   ....[141]....
        /*0310*/ 	.word	0xffffffff


	//   ....[142]....
        /*0314*/ 	.word	0xffffffff


	//   ....[143]....
        /*0318*/ 	.word	0xffffffff


	//   ....[144]....
        /*031c*/ 	.word	0xffffffff


	//   ....[145]....
        /*0320*/ 	.word	0xffffffff


	//   ....[146]....
        /*0324*/ 	.word	0xffffffff


	//   ....[147]....
        /*0328*/ 	.word	0xffffffff


	//   ....[148]....
        /*032c*/ 	.word	0xffffffff


	//   ....[149]....
        /*0330*/ 	.word	0xffffffff


	//   ....[150]....
        /*0334*/ 	.word	0xffffffff


	//   ....[151]....
        /*0338*/ 	.word	0xffffffff


	//   ....[152]....
        /*033c*/ 	.word	0xffffffff


	//   ....[153]....
        /*0340*/ 	.word	0xffffffff


	//   ....[154]....
        /*0344*/ 	.word	0xffffffff


	//   ....[155]....
        /*0348*/ 	.word	0xffffffff


	//   ....[156]....
        /*034c*/ 	.word	0xffffffff


	//   ....[157]....
        /*0350*/ 	.word	0xffffffff


	//   ....[158]....
        /*0354*/ 	.word	0xffffffff


	//   ....[159]....
        /*0358*/ 	.word	0xffffffff


	//   ....[160]....
        /*035c*/ 	.word	0xffffffff


	//   ....[161]....
        /*0360*/ 	.word	0xffffffff


	//   ....[162]....
        /*0364*/ 	.word	0xffffffff


	//   ....[163]....
        /*0368*/ 	.word	0xffffffff


	//   ....[164]....
        /*036c*/ 	.word	0xffffffff


	//   ....[165]....
        /*0370*/ 	.word	0xffffffff


	//   ....[166]....
        /*0374*/ 	.word	0xffffffff


	//   ....[167]....
        /*0378*/ 	.word	0xffffffff


	//   ....[168]....
        /*037c*/ 	.word	0xffffffff


	//   ....[169]....
        /*0380*/ 	.word	0xffffffff


	//   ....[170]....
        /*0384*/ 	.word	0xffffffff


	//   ....[171]....
        /*0388*/ 	.word	0xffffffff


	//   ....[172]....
        /*038c*/ 	.word	0xffffffff


	//   ....[173]....
        /*0390*/ 	.word	0xffffffff


	//   ....[174]....
        /*0394*/ 	.word	0xffffffff


	//   ....[175]....
        /*0398*/ 	.word	0xffffffff


	//   ....[176]....
        /*039c*/ 	.word	0xffffffff


	//   ....[177]....
        /*03a0*/ 	.word	0xffffffff


	//   ....[178]....
        /*03a4*/ 	.word	0x05000006


	//   ....[179]....
        /*03a8*/ 	.word	0xffffffff


	//   ....[180]....
        /*03ac*/ 	.word	0xffffffff


	//   ....[181]....
        /*03b0*/ 	.word	0xffffffff


	//   ....[182]....
        /*03b4*/ 	.word	0xffffffff


	//   ....[183]....
        /*03b8*/ 	.word	0xffffffff


	//   ....[184]....
        /*03bc*/ 	.word	0xffffffff


	//   ....[185]....
        /*03c0*/ 	.word	0xffffffff


	//   ....[186]....
        /*03c4*/ 	.word	0xffffffff


	//   ....[187]....
        /*03c8*/ 	.word	0xffffffff


	//   ....[188]....
        /*03cc*/ 	.word	0xffffffff


	//   ....[189]....
        /*03d0*/ 	.word	0xffffffff


	//   ....[190]....
        /*03d4*/ 	.word	0xffffffff


	//   ....[191]....
        /*03d8*/ 	.word	0xffffffff


	//   ....[192]....
        /*03dc*/ 	.word	0xffffffff


	//   ....[193]....
        /*03e0*/ 	.word	0xffffffff


	//   ....[194]....
        /*03e4*/ 	.word	0xffffffff


	//   ....[195]....
        /*03e8*/ 	.word	0xffffffff


	//   ....[196]....
        /*03ec*/ 	.word	0xffffffff


	//   ....[197]....
        /*03f0*/ 	.word	0xffffffff


	//   ....[198]....
        /*03f4*/ 	.word	0xffffffff


	//   ....[199]....
        /*03f8*/ 	.word	0xffffffff


	//   ....[200]....
        /*03fc*/ 	.word	0xffffffff


	//   ....[201]....
        /*0400*/ 	.word	0xffffffff


	//   ....[202]....
        /*0404*/ 	.word	0xffffffff


	//   ....[203]....
        /*0408*/ 	.word	0xffffffff


	//   ....[204]....
        /*040c*/ 	.word	0xffffffff


	//   ....[205]....
        /*0410*/ 	.word	0xffffffff


	//   ....[206]....
        /*0414*/ 	.word	0xffffffff


	//   ....[207]....
        /*0418*/ 	.word	0xffffffff


	//   ....[208]....
        /*041c*/ 	.word	0xffffffff


	//   ....[209]....
        /*0420*/ 	.word	0xffffffff


	//   ....[210]....
        /*0424*/ 	.word	0xffffffff


	//   ....[211]....
        /*0428*/ 	.word	0xffffffff


	//   ....[212]....
        /*042c*/ 	.word	0xffffffff


	//   ....[213]....
        /*0430*/ 	.word	0xffffffff


	//   ....[214]....
        /*0434*/ 	.word	0xffffffff


	//   ....[215]....
        /*0438*/ 	.word	0xffffffff


	//   ....[216]....
        /*043c*/ 	.word	0xffffffff


	//   ....[217]....
        /*0440*/ 	.word	0x0500002f


	//   ....[218]....
        /*0444*/ 	.word	0x0500002f


	//   ....[219]....
        /*0448*/ 	.word	0x0500002f


	//   ....[220]....
        /*044c*/ 	.word	0x0500002f


	//   ....[221]....
        /*0450*/ 	.word	0x0500002f


	//----- nvinfo : EIATTR_COOP_GROUP_INSTR_OFFSETS
	.align		4
.L_126:
        /*0454*/ 	.byte	0x04, 0x28
        /*0456*/ 	.short	(.L_128 - .L_127)


	//   ....[0]....
.L_127:
        /*0458*/ 	.word	0x00000ee0


	//   ....[1]....
        /*045c*/ 	.word	0x00001970


	//   ....[2]....
        /*0460*/ 	.word	0x00002370


	//   ....[3]....
        /*0464*/ 	.word	0x00002390


	//   ....[4]....
        /*0468*/ 	.word	0x000023b0


	//   ....[5]....
        /*046c*/ 	.word	0x000023d0


	//   ....[6]....
        /*0470*/ 	.word	0x000023f0


	//   ....[7]....
        /*0474*/ 	.word	0x000028c0


	//   ....[8]....
        /*0478*/ 	.word	0x000028d0


	//   ....[9]....
        /*047c*/ 	.word	0x000028f0


	//   ....[10]....
        /*0480*/ 	.word	0x00002910


	//   ....[11]....
        /*0484*/ 	.word	0x00002960


	//   ....[12]....
        /*0488*/ 	.word	0x00002990


	//   ....[13]....
        /*048c*/ 	.word	0x000029d0


	//   ....[14]....
        /*0490*/ 	.word	0x000029f0


	//   ....[15]....
        /*0494*/ 	.word	0x00002b20


	//   ....[16]....
        /*0498*/ 	.word	0x00002b50


	//   ....[17]....
        /*049c*/ 	.word	0x00002b60


	//   ....[18]....
        /*04a0*/ 	.word	0x00002b80


	//   ....[19]....
        /*04a4*/ 	.word	0x00002bc0


	//   ....[20]....
        /*04a8*/ 	.word	0x00002bf0


	//   ....[21]....
        /*04ac*/ 	.word	0x00002c30


	//   ....[22]....
        /*04b0*/ 	.word	0x00002c50


	//   ....[23]....
        /*04b4*/ 	.word	0x00002c70


	//   ....[24]....
        /*04b8*/ 	.word	0x00002d80


	//   ....[25]....
        /*04bc*/ 	.word	0x00002da0


	//   ....[26]....
        /*04c0*/ 	.word	0x00002db0


	//   ....[27]....
        /*04c4*/ 	.word	0x00002dd0


	//   ....[28]....
        /*04c8*/ 	.word	0x00002e10


	//   ....[29]....
        /*04cc*/ 	.word	0x00002e40


	//   ....[30]....
        /*04d0*/ 	.word	0x00002e80


	//   ....[31]....
        /*04d4*/ 	.word	0x00002ea0


	//   ....[32]....
        /*04d8*/ 	.word	0x00002ec0


	//   ....[33]....
        /*04dc*/ 	.word	0x00002fe0


	//   ....[34]....
        /*04e0*/ 	.word	0x00003000


	//   ....[35]....
        /*04e4*/ 	.word	0x00003010


	//   ....[36]....
        /*04e8*/ 	.word	0x00003030


	//   ....[37]....
        /*04ec*/ 	.word	0x00003070


	//   ....[38]....
        /*04f0*/ 	.word	0x000030a0


	//   ....[39]....
        /*04f4*/ 	.word	0x000030e0


	//   ....[40]....
        /*04f8*/ 	.word	0x00003100


	//   ....[41]....
        /*04fc*/ 	.word	0x00003120


	//   ....[42]....
        /*0500*/ 	.word	0x00003240


	//   ....[43]....
        /*0504*/ 	.word	0x00003270


	//   ....[44]....
        /*0508*/ 	.word	0x00003280


	//   ....[45]....
        /*050c*/ 	.word	0x000032a0


	//   ....[46]....
        /*0510*/ 	.word	0x000032e0


	//   ....[47]....
        /*0514*/ 	.word	0x00003310


	//   ....[48]....
        /*0518*/ 	.word	0x00003350


	//   ....[49]....
        /*051c*/ 	.word	0x00003370


	//   ....[50]....
        /*0520*/ 	.word	0x00003390


	//   ....[51]....
        /*0524*/ 	.word	0x000034a0


	//   ....[52]....
        /*0528*/ 	.word	0x000034c0


	//   ....[53]....
        /*052c*/ 	.word	0x000034d0


	//   ....[54]....
        /*0530*/ 	.word	0x000034f0


	//   ....[55]....
        /*0534*/ 	.word	0x00003530


	//   ....[56]....
        /*0538*/ 	.word	0x00003560


	//   ....[57]....
        /*053c*/ 	.word	0x000035a0


	//   ....[58]....
        /*0540*/ 	.word	0x000035c0


	//   ....[59]....
        /*0544*/ 	.word	0x000035e0


	//   ....[60]....
        /*0548*/ 	.word	0x00003700


	//   ....[61]....
        /*054c*/ 	.word	0x00003720


	//   ....[62]....
        /*0550*/ 	.word	0x00003730


	//   ....[63]....
        /*0554*/ 	.word	0x00003750


	//   ....[64]....
        /*0558*/ 	.word	0x00003790


	//   ....[65]....
        /*055c*/ 	.word	0x000037c0


	//   ....[66]....
        /*0560*/ 	.word	0x00003800


	//   ....[67]....
        /*0564*/ 	.word	0x00003820


	//   ....[68]....
        /*0568*/ 	.word	0x00003840


	//   ....[69]....
        /*056c*/ 	.word	0x00003940


	//   ....[70]....
        /*0570*/ 	.word	0x00003970


	//   ....[71]....
        /*0574*/ 	.word	0x00003980


	//   ....[72]....
        /*0578*/ 	.word	0x000039a0


	//   ....[73]....
        /*057c*/ 	.word	0x000039e0


	//   ....[74]....
        /*0580*/ 	.word	0x00003a10


	//   ....[75]....
        /*0584*/ 	.word	0x00003a50


	//   ....[76]....
        /*0588*/ 	.word	0x00003a70


	//   ....[77]....
        /*058c*/ 	.word	0x00003a90


	//   ....[78]....
        /*0590*/ 	.word	0x00003b80


	//   ....[79]....
        /*0594*/ 	.word	0x00003bb0


	//   ....[80]....
        /*0598*/ 	.word	0x00003bc0


	//   ....[81]....
        /*059c*/ 	.word	0x00003bf0


	//   ....[82]....
        /*05a0*/ 	.word	0x00003c10


	//   ....[83]....
        /*05a4*/ 	.word	0x00003c60


	//   ....[84]....
        /*05a8*/ 	.word	0x00003c80


	//   ....[85]....
        /*05ac*/ 	.word	0x00003cc0


	//   ....[86]....
        /*05b0*/ 	.word	0x00003ce0


	//   ....[87]....
        /*05b4*/ 	.word	0x00003de0


	//   ....[88]....
        /*05b8*/ 	.word	0x00003e30


	//   ....[89]....
        /*05bc*/ 	.word	0x00003e40


	//   ....[90]....
        /*05c0*/ 	.word	0x00003e90


	//   ....[91]....
        /*05c4*/ 	.word	0x00003ec0


	//   ....[92]....
        /*05c8*/ 	.word	0x00003ef0


	//   ....[93]....
        /*05cc*/ 	.word	0x00003f20


	//   ....[94]....
        /*05d0*/ 	.word	0x00003f50


	//   ....[95]....
        /*05d4*/ 	.word	0x00003f80


	//   ....[96]....
        /*05d8*/ 	.word	0x00004040


	//   ....[97]....
        /*05dc*/ 	.word	0x00004060


	//   ....[98]....
        /*05e0*/ 	.word	0x00004070


	//   ....[99]....
        /*05e4*/ 	.word	0x000040c0


	//   ....[100]....
        /*05e8*/ 	.word	0x000040f0


	//   ....[101]....
        /*05ec*/ 	.word	0x00004120


	//   ....[102]....
        /*05f0*/ 	.word	0x00004150


	//   ....[103]....
        /*05f4*/ 	.word	0x00004180


	//   ....[104]....
        /*05f8*/ 	.word	0x000041b0


	//   ....[105]....
        /*05fc*/ 	.word	0x000042d0


	//   ....[106]....
        /*0600*/ 	.word	0x000042e0


	//   ....[107]....
        /*0604*/ 	.word	0x000042f0


	//   ....[108]....
        /*0608*/ 	.word	0x00004350


	//   ....[109]....
        /*060c*/ 	.word	0x00004380


	//   ....[110]....
        /*0610*/ 	.word	0x000043b0


	//   ....[111]....
        /*0614*/ 	.word	0x000043e0


	//   ....[112]....
        /*0618*/ 	.word	0x00004410


	//   ....[113]....
        /*061c*/ 	.word	0x00004440


	//   ....[114]....
        /*0620*/ 	.word	0x00004530


	//   ....[115]....
        /*0624*/ 	.word	0x00004570


	//   ....[116]....
        /*0628*/ 	.word	0x00004580


	//   ....[117]....
        /*062c*/ 	.word	0x000045d0


	//   ....[118]....
        /*0630*/ 	.word	0x00004600


	//   ....[119]....
        /*0634*/ 	.word	0x00004630


	//   ....[120]....
        /*0638*/ 	.word	0x00004660


	//   ....[121]....
        /*063c*/ 	.word	0x00004690


	//   ....[122]....
        /*0640*/ 	.word	0x000046c0


	//   ....[123]....
        /*0644*/ 	.word	0x000047b0


	//   ....[124]....
        /*0648*/ 	.word	0x00004800


	//   ....[125]....
        /*064c*/ 	.word	0x00004810


	//   ....[126]....
        /*0650*/ 	.word	0x00004860


	//   ....[127]....
        /*0654*/ 	.word	0x00004890


	//   ....[128]....
        /*0658*/ 	.word	0x000048a0


	//   ....[129]....
        /*065c*/ 	.word	0x000048e0


	//   ....[130]....
        /*0660*/ 	.word	0x00004910


	//   ....[131]....
        /*0664*/ 	.word	0x00004940


	//   ....[132]....
        /*0668*/ 	.word	0x00004a30


	//   ....[133]....
        /*066c*/ 	.word	0x00004a90


	//   ....[134]....
        /*0670*/ 	.word	0x00004aa0


	//   ....[135]....
        /*0674*/ 	.word	0x00004af0


	//   ....[136]....
        /*0678*/ 	.word	0x00004b20


	//   ....[137]....
        /*067c*/ 	.word	0x00004b30


	//   ....[138]....
        /*0680*/ 	.word	0x00004b70


	//   ....[139]....
        /*0684*/ 	.word	0x00004ba0


	//   ....[140]....
        /*0688*/ 	.word	0x00004bd0


	//   ....[141]....
        /*068c*/ 	.word	0x00004cb0


	//   ....[142]....
        /*0690*/ 	.word	0x00004d10


	//   ....[143]....
        /*0694*/ 	.word	0x00004d20


	//   ....[144]....
        /*0698*/ 	.word	0x00004d70


	//   ....[145]....
        /*069c*/ 	.word	0x00004da0


	//   ....[146]....
        /*06a0*/ 	.word	0x00004db0


	//   ....[147]....
        /*06a4*/ 	.word	0x00004df0


	//   ....[148]....
        /*06a8*/ 	.word	0x00004e20


	//   ....[149]....
        /*06ac*/ 	.word	0x00004e50


	//   ....[150]....
        /*06b0*/ 	.word	0x00004f30


	//   ....[151]....
        /*06b4*/ 	.word	0x00004f90


	//   ....[152]....
        /*06b8*/ 	.word	0x00004fa0


	//   ....[153]....
        /*06bc*/ 	.word	0x00004ff0


	//   ....[154]....
        /*06c0*/ 	.word	0x00005020


	//   ....[155]....
        /*06c4*/ 	.word	0x00005050


	//   ....[156]....
        /*06c8*/ 	.word	0x00005080


	//   ....[157]....
        /*06cc*/ 	.word	0x000050b0


	//   ....[158]....
        /*06d0*/ 	.word	0x000050e0


	//   ....[159]....
        /*06d4*/ 	.word	0x000051b0


	//   ....[160]....
        /*06d8*/ 	.word	0x00005200


	//   ....[161]....
        /*06dc*/ 	.word	0x00005210


	//   ....[162]....
        /*06e0*/ 	.word	0x00005260


	//   ....[163]....
        /*06e4*/ 	.word	0x00005290


	//   ....[164]....
        /*06e8*/ 	.word	0x000052a0


	//   ....[165]....
        /*06ec*/ 	.word	0x000052e0


	//   ....[166]....
        /*06f0*/ 	.word	0x00005310


	//   ....[167]....
        /*06f4*/ 	.word	0x00005340


	//   ....[168]....
        /*06f8*/ 	.word	0x00005420


	//   ....[169]....
        /*06fc*/ 	.word	0x00005440


	//   ....[170]....
        /*0700*/ 	.word	0x00005450


	//   ....[171]....
        /*0704*/ 	.word	0x00005480


	//   ....[172]....
        /*0708*/ 	.word	0x000054a0


	//   ....[173]....
        /*070c*/ 	.word	0x000054f0


	//   ....[174]....
        /*0710*/ 	.word	0x00005520


	//   ....[175]....
        /*0714*/ 	.word	0x00005560


	//   ....[176]....
        /*0718*/ 	.word	0x00005590


	//   ....[177]....
        /*071c*/ 	.word	0x00005650


	//   ....[178]....
        /*0720*/ 	.word	0x00005b80


	//   ....[179]....
        /*0724*/ 	.word	0x00005ee0


	//   ....[180]....
        /*0728*/ 	.word	0x00005fa0


	//   ....[181]....
        /*072c*/ 	.word	0x00006060


	//   ....[182]....
        /*0730*/ 	.word	0x00006120


	//   ....[183]....
        /*0734*/ 	.word	0x000061e0


	//   ....[184]....
        /*0738*/ 	.word	0x000062a0


	//   ....[185]....
        /*073c*/ 	.word	0x00006360


	//   ....[186]....
        /*0740*/ 	.word	0x00006420


	//   ....[187]....
        /*0744*/ 	.word	0x000064e0


	//   ....[188]....
        /*0748*/ 	.word	0x000065a0


	//   ....[189]....
        /*074c*/ 	.word	0x00006660


	//   ....[190]....
        /*0750*/ 	.word	0x00006720


	//   ....[191]....
        /*0754*/ 	.word	0x000067e0


	//   ....[192]....
        /*0758*/ 	.word	0x000068a0


	//   ....[193]....
        /*075c*/ 	.word	0x00006960


	//   ....[194]....
        /*0760*/ 	.word	0x00006a20


	//   ....[195]....
        /*0764*/ 	.word	0x00006ae0


	//   ....[196]....
        /*0768*/ 	.word	0x00006ba0


	//   ....[197]....
        /*076c*/ 	.word	0x00006c60


	//   ....[198]....
        /*0770*/ 	.word	0x00006e80


	//   ....[199]....
        /*0774*/ 	.word	0x00006fb0


	//   ....[200]....
        /*0778*/ 	.word	0x000070e0


	//   ....[201]....
        /*077c*/ 	.word	0x00007210


	//   ....[202]....
        /*0780*/ 	.word	0x00007340


	//   ....[203]....
        /*0784*/ 	.word	0x00007470


	//   ....[204]....
        /*0788*/ 	.word	0x000075a0


	//   ....[205]....
        /*078c*/ 	.word	0x000076d0


	//   ....[206]....
        /*0790*/ 	.word	0x00007800


	//   ....[207]....
        /*0794*/ 	.word	0x00007930


	//   ....[208]....
        /*0798*/ 	.word	0x00007a60


	//   ....[209]....
        /*079c*/ 	.word	0x00007b80


	//   ....[210]....
        /*07a0*/ 	.word	0x00007c90


	//   ....[211]....
        /*07a4*/ 	.word	0x00007da0


	//   ....[212]....
        /*07a8*/ 	.word	0x00007eb0


	//   ....[213]....
        /*07ac*/ 	.word	0x00007fc0


	//   ....[214]....
        /*07b0*/ 	.word	0x000080d0


	//   ....[215]....
        /*07b4*/ 	.word	0x000081e0


	//   ....[216]....
        /*07b8*/ 	.word	0x000082e0


	//   ....[217]....
        /*07bc*/ 	.word	0x00008350


	//   ....[218]....
        /*07c0*/ 	.word	0x000083c0


	//   ....[219]....
        /*07c4*/ 	.word	0x00008430


	//   ....[220]....
        /*07c8*/ 	.word	0x000084a0


	//   ....[221]....
        /*07cc*/ 	.word	0x00008510


	//----- nvinfo : EIATTR_VRC_CTA_INIT_COUNT
	.align		4
.L_128:
        /*07d0*/ 	.byte	0x02, 0x4a
	.zero		1
	.zero		1


	//----- nvinfo : EIATTR_EXIT_INSTR_OFFSETS
	.align		4
        /*07d4*/ 	.byte	0x04, 0x1c
        /*07d6*/ 	.short	(.L_130 - .L_129)


	//   ....[0]....
.L_129:
        /*07d8*/ 	.word	0x00001d40


	//   ....[1]....
        /*07dc*/ 	.word	0x00002160


	//   ....[2]....
        /*07e0*/ 	.word	0x00002180


	//   ....[3]....
        /*07e4*/ 	.word	0x00006c70


	//   ....[4]....
        /*07e8*/ 	.word	0x000082f0


	//----- nvinfo : EIATTR_MAX_THREADS
	.align		4
.L_130:
        /*07ec*/ 	.byte	0x04, 0x05
        /*07ee*/ 	.short	(.L_132 - .L_131)
.L_131:
        /*07f0*/ 	.word	0x00000180
        /*07f4*/ 	.word	0x00000001
        /*07f8*/ 	.word	0x00000001


	//----- nvinfo : EIATTR_CRS_STACK_SIZE
	.align		4
.L_132:
        /*07fc*/ 	.byte	0x04, 0x1e
        /*07fe*/ 	.short	(.L_134 - .L_133)
.L_133:
        /*0800*/ 	.word	0x00000000


	//----- nvinfo : EIATTR_CBANK_PARAM_SIZE
	.align		4
.L_134:
        /*0804*/ 	.byte	0x03, 0x19
        /*0806*/ 	.short	0x004d


	//----- nvinfo : EIATTR_PARAM_CBANK
	.align		4
        /*0808*/ 	.byte	0x04, 0x0a
        /*080a*/ 	.short	(.L_136 - .L_135)
	.align		4
.L_135:
        /*080c*/ 	.word	index@(.nv.constant0._ZN3cub18CUB_300001_SM_10006detail10radix_sort29DeviceRadixSortOnesweepKernelINS1_5radix10policy_hubIiNS0_8NullTypeEyE10Policy1000ELNS0_9SortOrderE0EiS6_yiiNS1_21identity_decomposer_tEEEvPT5_SC_PT3_PKSD_PT1_PKSH_PT2_PKSL_T4_iiT6_)
        /*0810*/ 	.short	0x0380
        /*0812*/ 	.short	0x004d


	//----- nvinfo : EIATTR_SW_WAR
	.align		4
.L_136:
        /*0814*/ 	.byte	0x04, 0x36
        /*0816*/ 	.short	(.L_138 - .L_137)
.L_137:
        /*0818*/ 	.word	0x00000008
.L_138:


//--------------------- .nv.info._ZN3cub18CUB_300001_SM_10006detail10radix_sort33DeviceRadixSortExclusiveSumKernelINS1_5radix10policy_hubIiNS0_8NullTypeEyE10Policy1000EyEEvPT0_ --------------------------
	.section	.nv.info._ZN3cub18CUB_300001_SM_10006detail10radix_sort33DeviceRadixSortExclusiveSumKernelINS1_5radix10policy_hubIiNS0_8NullTypeEyE10Policy1000EyEEvPT0_,"",@"SHT_CUDA_INFO"
	.sectionflags	@""
	.align	4


	//----- nvinfo : EIATTR_CUDA_API_VERSION
	.align		4
        /*0000*/ 	.byte	0x04, 0x37
        /*0002*/ 	.short	(.L_140 - .L_139)
.L_139:
        /*0004*/ 	.word	0x00000082


	//----- nvinfo : EIATTR_KPARAM_INFO
	.align		4
.L_140:
        /*0008*/ 	.byte	0x04, 0x17
        /*000a*/ 	.short	(.L_142 - .L_141)
.L_141:
        /*000c*/ 	.word	0x00000000
        /*0010*/ 	.short	0x0000
        /*0012*/ 	.short	0x0000
        /*0014*/ 	.byte	0x00, 0xf5, 0x21, 0x00


	//----- nvinfo : EIATTR_SPARSE_MMA_MASK
	.align		4
.L_142:
        /*0018*/ 	.byte	0x03, 0x50
        /*001a*/ 	.short	0x0000


	//----- nvinfo : EIATTR_MAXREG_COUNT
	.align		4
        /*001c*/ 	.byte	0x03, 0x1b
        /*001e*/ 	.short	0x00ff


	//----- nvinfo : EIATTR_NUM_BARRIERS
	.align		4
        /*0020*/ 	.byte	0x02, 0x4c
        /*0022*/ 	.byte	0x01
	.zero		1


	//----- nvinfo : EIATTR_MERCURY_ISA_VERSION
	.align		4
        /*0024*/ 	.byte	0x03, 0x5f
        /*0026*/ 	.short	0x0101


	//----- nvinfo : EIATTR_COOP_GROUP_MASK_REGIDS
	.align		4
        /*0028*/ 	.byte	0x04, 0x29
        /*002a*/ 	.short	(.L_144 - .L_143)


	//   ....[0]....
.L_143:
        /*002c*/ 	.word	0xffffffff


	//   ....[1]....
        /*0030*/ 	.word	0xffffffff


	//   ....[2]....
        /*0034*/ 	.word	0xffffffff


	//   ....[3]....
        /*0038*/ 	.word	0xffffffff


	//   ....[4]....
        /*003c*/ 	.word	0xffffffff


	//   ....[5]....
        /*0040*/ 	.word	0xffffffff


	//   ....[6]....
        /*0044*/ 	.word	0xffffffff


	//   ....[7]....
        /*0048*/ 	.word	0xffffffff


	//   ....[8]....
        /*004c*/ 	.word	0xffffffff


	//   ....[9]....
        /*0050*/ 	.word	0xffffffff


	//   ....[10]....
        /*0054*/ 	.word	0x05000015


	//   ....[11]....
        /*0058*/ 	.word	0x05000015


	//   ....[12]....
        /*005c*/ 	.word	0x05000015


	//   ....[13]....
        /*0060*/ 	.word	0x05000015


	//   ....[14]....
        /*0064*/ 	.word	0x05000015


	//   ....[15]....
        /*0068*/ 	.word	0x05000015


	//   ....[16]....
        /*006c*/ 	.word	0x05000015


	//   ....[17]....
        /*0070*/ 	.word	0x05000015


	//   ....[18]....
        /*0074*/ 	.word	0x05000015


	//   ....[19]....
        /*0078*/ 	.word	0x05000015


	//----- nvinfo : EIATTR_COOP_GROUP_INSTR_OFFSETS
	.align		4
.L_144:
        /*007c*/ 	.byte	0x04, 0x28
        /*007e*/ 	.short	(.L_146 - .L_145)


	//   ....[0]....
.L_145:
        /*0080*/ 	.word	0x00000250


	//   ....[1]....
        /*0084*/ 	.word	0x00000260


	//   ....[2]....
        /*0088*/ 	.word	0x000002a0


	//   ....[3]....
        /*008c*/ 	.word	0x000002c0


	//   ....[4]....
        /*0090*/ 	.word	0x00000310


	//   ....[5]....
        /*0094*/ 	.word	0x00000320


	//   ....[6]....
        /*0098*/ 	.word	0x00000360


	//   ....[7]....
        /*009c*/ 	.word	0x00000380


	//   ....[8]....
        /*00a0*/ 	.word	0x000003d0


	//   ....[9]....
        /*00a4*/ 	.word	0x000003e0


	//   ....[10]....
        /*00a8*/ 	.word	0x00000660


	//   ....[11]....
        /*00ac*/ 	.word	0x000006b0


	//   ....[12]....
        /*00b0*/ 	.word	0x00000740


	//   ....[13]....
        /*00b4*/ 	.word	0x00000790


	//   ....[14]....
        /*00b8*/ 	.word	0x00000820


	//   ....[15]....
        /*00bc*/ 	.word	0x00000870


	//   ....[16]....
        /*00c0*/ 	.word	0x00000900


	//   ....[17]....
        /*00c4*/ 	.word	0x00000950


	//   ....[18]....
        /*00c8*/ 	.word	0x000009e0


	//   ....[19]....
        /*00cc*/ 	.word	0x00000a30


	//----- nvinfo : EIATTR_VRC_CTA_INIT_COUNT
	.align		4
.L_146:
        /*00d0*/ 	.byte	0x02, 0x4a
	.zero		1
	.zero		1


	//----- nvinfo : EIATTR_EXIT_INSTR_OFFSETS
	.align		4
        /*00d4*/ 	.byte	0x04, 0x1c
        /*00d6*/ 	.short	(.L_148 - .L_147)


	//   ....[0]....
.L_147:
        /*00d8*/ 	.word	0x000005d0


	//   ....[1]....
        /*00dc*/ 	.word	0x00000600


	//----- nvinfo : EIATTR_CRS_STACK_SIZE
	.align		4
.L_148:
        /*00e0*/ 	.byte	0x04, 0x1e
        /*00e2*/ 	.short	(.L_150 - .L_149)
.L_149:
        /*00e4*/ 	.word	0x00000000


	//----- nvinfo : EIATTR_CBANK_PARAM_SIZE
	.align		4
.L_150:
        /*00e8*/ 	.byte	0x03, 0x19
        /*00ea*/ 	.short	0x0008


	//----- nvinfo : EIATTR_PARAM_CBANK
	.align		4
        /*00ec*/ 	.byte	0x04, 0x0a
        /*00ee*/ 	.short	(.L_152 - .L_151)
	.align		4
.L_151:
        /*00f0*/ 	.word	index@(.nv.constant0._ZN3cub18CUB_300001_SM_10006detail10radix_sort33DeviceRadixSortExclusiveSumKernelINS1_5radix10policy_hubIiNS0_8NullTypeEyE10Policy1000EyEEvPT0_)
        /*00f4*/ 	.short	0x0380
        /*00f6*/ 	.short	0x0008


	//----- nvinfo : EIATTR_SW_WAR
	.align		4
.L_152:
        /*00f8*/ 	.byte	0x04, 0x36
        /*00fa*/ 	.short	(.L_154 - .L_153)
.L_153:
        /*00fc*/ 	.word	0x00000008
.L_154:


//--------------------- .nv.info._ZN3cub18CUB_300001_SM_10006detail10radix_sort30DeviceRadixSortHistogramKernelINS1_5radix10policy_hubIiNS0_8NullTypeEyE10Policy1000ELNS0_9SortOrderE0EiyNS1_21identity_decomposer_tEEEvPT2_PKT1_SB_iiT3_ --------------------------
	.section	.nv.info._ZN3cub18CUB_300001_SM_10006detail10radix_sort30DeviceRadixSortHistogramKernelINS1_5radix10policy_hubIiNS0_8NullTypeEyE10Policy1000ELNS0_9SortOrderE0EiyNS1_21identity_decomposer_tEEEvPT2_PKT1_SB_iiT3_,"",@"SHT_CUDA_INFO"
	.sectionflags	@""
	.align	4


	//----- nvinfo : EIATTR_CUDA_API_VERSION
	.align		4
        /*0000*/ 	.byte	0x04, 0x37
        /*0002*/ 	.short	(.L_156 - .L_155)
.L_155:
        /*0004*/ 	.word	0x00000082


	//----- nvinfo : EIATTR_KPARAM_INFO
	.align		4
.L_156:
        /*0008*/ 	.byte	0x04, 0x17
        /*000a*/ 	.short	(.L_158 - .L_157)
.L_157:
        /*000c*/ 	.word	0x00000000
        /*0010*/ 	.short	0x0005
        /*0012*/ 	.short	0x0020
        /*0014*/ 	.byte	0x00, 0xf0, 0x05, 0x00


	//----- nvinfo : EIATTR_KPARAM_INFO
	.align		4
.L_158:
        /*0018*/ 	.byte	0x04, 0x17
        /*001a*/ 	.short	(.L_160 - .L_159)
.L_159:
        /*001c*/ 	.word	0x00000000
        /*0020*/ 	.short	0x0004
        /*0022*/ 	.short	0x001c
        /*0024*/ 	.byte	0x00, 0xf0, 0x11, 0x00


	//----- nvinfo : EIATTR_KPARAM_INFO
	.align		4
.L_160:
        /*0028*/ 	.byte	0x04, 0x17
        /*002a*/ 	.short	(.L_162 - .L_161)
.L_161:
        /*002c*/ 	.word	0x00000000
        /*0030*/ 	.short	0x0003
        /*0032*/ 	.short	0x0018
        /*0034*/ 	.byte	0x00, 0xf0, 0x11, 0x00


	//----- nvinfo : EIATTR_KPARAM_INFO
	.align		4
.L_162:
        /*0038*/ 	.byte	0x04, 0x17
        /*003a*/ 	.short	(.L_164 - .L_163)
.L_163:
        /*003c*/ 	.word	0x00000000
        /*0040*/ 	.short	0x0002
        /*0042*/ 	.short	0x0010
        /*0044*/ 	.byte	0x00, 0xf0, 0x21, 0x00


	//----- nvinfo : EIATTR_KPARAM_INFO
	.align		4
.L_164:
        /*0048*/ 	.byte	0x04, 0x17
        /*004a*/ 	.short	(.L_166 - .L_165)
.L_165:
        /*004c*/ 	.word	0x00000000
        /*0050*/ 	.short	0x0001
        /*0052*/ 	.short	0x0008
        /*0054*/ 	.byte	0x00, 0xf5, 0x21, 0x00


	//----- nvinfo : EIATTR_KPARAM_INFO
	.align		4
.L_166:
        /*0058*/ 	.byte	0x04, 0x17
        /*005a*/ 	.short	(.L_168 - .L_167)
.L_167:
        /*005c*/ 	.word	0x00000000
        /*0060*/ 	.short	0x0000
        /*0062*/ 	.short	0x0000
        /*0064*/ 	.byte	0x00, 0xf5, 0x21, 0x00


	//----- nvinfo : EIATTR_SPARSE_MMA_MASK
	.align		4
.L_168:
        /*0068*/ 	.byte	0x03, 0x50
        /*006a*/ 	.short	0x0000


	//----- nvinfo : EIATTR_MAXREG_COUNT
	.align		4
        /*006c*/ 	.byte	0x03, 0x1b
        /*006e*/ 	.short	0x00ff


	//----- nvinfo : EIATTR_NUM_BARRIERS
	.align		4
        /*0070*/ 	.byte	0x02, 0x4c
        /*0072*/ 	.byte	0x01
	.zero		1


	//----- nvinfo : EIATTR_MERCURY_ISA_VERSION
	.align		4
        /*0074*/ 	.byte	0x03, 0x5f
        /*0076*/ 	.short	0x0101


	//----- nvinfo : EIATTR_VRC_CTA_INIT_COUNT
	.align		4
        /*0078*/ 	.byte	0x02, 0x4a
	.zero		1
	.zero		1


	//----- nvinfo : EIATTR_EXIT_INSTR_OFFSETS
	.align		4
        /*007c*/ 	.byte	0x04, 0x1c
        /*007e*/ 	.short	(.L_170 - .L_169)


	//   ....[0]....
.L_169:
        /*0080*/ 	.word	0x00000040


	//   ....[1]....
        /*0084*/ 	.word	0x00002ee0


	//----- nvinfo : EIATTR_MAX_THREADS
	.align		4
.L_170:
        /*0088*/ 	.byte	0x04, 0x05
        /*008a*/ 	.short	(.L_172 - .L_171)
.L_171:
        /*008c*/ 	.word	0x00000080
        /*0090*/ 	.word	0x00000001
        /*0094*/ 	.word	0x00000001


	//----- nvinfo : EIATTR_CRS_STACK_SIZE
	.align		4
.L_172:
        /*0098*/ 	.byte	0x04, 0x1e
        /*009a*/ 	.short	(.L_174 - .L_173)
.L_173:
        /*009c*/ 	.word	0x00000000


	//----- nvinfo : EIATTR_CBANK_PARAM_SIZE
	.align		4
.L_174:
        /*00a0*/ 	.byte	0x03, 0x19
        /*00a2*/ 	.short	0x0021


	//----- nvinfo : EIATTR_PARAM_CBANK
	.align		4
        /*00a4*/ 	.byte	0x04, 0x0a
        /*00a6*/ 	.short	(.L_176 - .L_175)
	.align		4
.L_175:
        /*00a8*/ 	.word	index@(.nv.constant0._ZN3cub18CUB_300001_SM_10006detail10radix_sort30DeviceRadixSortHistogramKernelINS1_5radix10policy_hubIiNS0_8NullTypeEyE10Policy1000ELNS0_9SortOrderE0EiyNS1_21identity_decomposer_tEEEvPT2_PKT1_SB_iiT3_)
        /*00ac*/ 	.short	0x0380
        /*00ae*/ 	.short	0x0021


	//----- nvinfo : EIATTR_SW_WAR
	.align		4
.L_176:
        /*00b0*/ 	.byte	0x04, 0x36
        /*00b2*/ 	.short	(.L_178 - .L_177)
.L_177:
        /*00b4*/ 	.word	0x00000008
.L_178:


//--------------------- .nv.info._ZN3cub18CUB_300001_SM_10006detail10radix_sort31DeviceRadixSortSingleTileKernelINS1_5radix10policy_hubIiNS0_8NullTypeEyE10Policy1000ELNS0_9SortOrderE0EiS6_yNS1_21identity_decomposer_tEEEvPKT1_PSB_PKT2_PSF_T3_iiT4_ --------------------------
	.section	.nv.info._ZN3cub18CUB_300001_SM_10006detail10radix_sort31DeviceRadixSortSingleTileKernelINS1_5radix10policy_hubIiNS0_8NullTypeEyE10Policy1000ELNS0_9SortOrderE0EiS6_yNS1_21identity_decomposer_tEEEvPKT1_PSB_PKT2_PSF_T3_iiT4_,"",@"SHT_CUDA_INFO"
	.sectionflags	@""
	.align	4


	//----- nvinfo : EIATTR_CUDA_API_VERSION
	.align		4
        /*0000*/ 	.byte	0x04, 0x37
        /*0002*/ 	.short	(.L_180 - .L_179)
.L_179:
        /*0004*/ 	.word	0x00000082


	//----- nvinfo : EIATTR_KPARAM_INFO
	.align		4
.L_180:
        /*0008*/ 	.byte	0x04, 0x17
        /*000a*/ 	.short	(.L_182 - .L_181)
.L_181:
        /*000c*/ 	.word	0x00000000
        /*0010*/ 	.short	0x0007
        /*0012*/ 	.short	0x0030
        /*0014*/ 	.byte	0x00, 0xf0, 0x05, 0x00


	//----- nvinfo : EIATTR_KPARAM_INFO
	.align		4
.L_182:
        /*0018*/ 	.byte	0x04, 0x17
        /*001a*/ 	.short	(.L_184 - .L_183)
.L_183:
        /*001c*/ 	.word	0x00000000
        /*0020*/ 	.short	0x0006
        /*0022*/ 	.short	0x002c
        /*0024*/ 	.byte	0x00, 0xf0, 0x11, 0x00


	//----- nvinfo : EIATTR_KPARAM_INFO
	.align		4
.L_184:
        /*0028*/ 	.byte	0x04, 0x17
        /*002a*/ 	.short	(.L_186 - .L_185)
.L_185:
        /*002c*/ 	.word	0x00000000
        /*0030*/ 	.short	0x0005
        /*0032*/ 	.short	0x0028
        /*0034*/ 	.byte	0x00, 0xf0, 0x11, 0x00


	//----- nvinfo : EIATTR_KPARAM_INFO
	.align		4
.L_186:
        /*0038*/ 	.byte	0x04, 0x17
        /*003a*/ 	.short	(.L_188 - .L_187)
.L_187:
        /*003c*/ 	.word	0x00000000
        /*0040*/ 	.short	0x0004
        /*0042*/ 	.short	0x0020
        /*0044*/ 	.byte	0x00, 0xf0, 0x21, 0x00


	//----- nvinfo : EIATTR_KPARAM_INFO
	.align		4
.L_188:
        /*0048*/ 	.byte	0x04, 0x17
        /*004a*/ 	.short	(.L_190 - .L_189)
.L_189:
        /*004c*/ 	.word	0x00000000
        /*0050*/ 	.short	0x0003
        /*0052*/ 	.short	0x0018
        /*0054*/ 	.byte	0x00, 0xf5, 0x21, 0x00


	//----- nvinfo : EIATTR_KPARAM_INFO
	.align		4
.L_190:
        /*0058*/ 	.byte	0x04, 0x17
        /*005a*/ 	.short	(.L_192 - .L_191)
.L_191:
        /*005c*/ 	.word	0x00000000
        /*0060*/ 	.short	0x0002
        /*0062*/ 	.short	0x0010
        /*0064*/ 	.byte	0x00, 0xf5, 0x21, 0x00


	//----- nvinfo : EIATTR_KPARAM_INFO
	.align		4
.L_192:
        /*0068*/ 	.byte	0x04, 0x17
        /*006a*/ 	.short	(.L_194 - .L_193)
.L_193:
        /*006c*/ 	.word	0x00000000
        /*0070*/ 	.short	0x0001
        /*0072*/ 	.short	0x0008
        /*0074*/ 	.byte	0x00, 0xf5, 0x21, 0x00


	//----- nvinfo : EIATTR_KPARAM_INFO
	.align		4
.L_194:
        /*0078*/ 	.byte	0x04, 0x17
        /*007a*/ 	.short	(.L_196 - .L_195)
.L_195:
        /*007c*/ 	.word	0x00000000
        /*0080*/ 	.short	0x0000
        /*0082*/ 	.short	0x0000
        /*0084*/ 	.byte	0x00, 0xf5, 0x21, 0x00


	//----- nvinfo : EIATTR_SPARSE_MMA_MASK
	.align		4
.L_196:
        /*0088*/ 	.byte	0x03, 0x50
        /*008a*/ 	.short	0x0000


	//----- nvinfo : EIATTR_MAXREG_COUNT
	.align		4
        /*008c*/ 	.byte	0x03, 0x1b
        /*008e*/ 	.short	0x00ff


	//----- nvinfo : EIATTR_NUM_BARRIERS
	.align		4
        /*0090*/ 	.byte	0x02, 0x4c
        /*0092*/ 	.byte	0x01
	.zero		1


	//----- nvinfo : EIATTR_MERCURY_ISA_VERSION
	.align		4
        /*0094*/ 	.byte	0x03, 0x5f
        /*0096*/ 	.short	0x0101


	//----- nvinfo : EIATTR_COOP_GROUP_MASK_REGIDS
	.align		4
        /*0098*/ 	.byte	0x04, 0x29
        /*009a*/ 	.short	(.L_198 - .L_197)


	//   ....[0]....
.L_197:
        /*009c*/ 	.word	0xffffffff


	//   ....[1]....
        /*00a0*/ 	.word	0xffffffff


	//   ....[2]....
        /*00a4*/ 	.word	0xffffffff


	//   ....[3]....
        /*00a8*/ 	.word	0xffffffff


	//   ....[4]....
        /*00ac*/ 	.word	0xffffffff


	//----- nvinfo : EIATTR_COOP_GROUP_INSTR_OFFSETS
	.align		4
.L_198:
        /*00b0*/ 	.byte	0x04, 0x28
        /*00b2*/ 	.short	(.L_200 - .L_199)


	//   ....[0]....
.L_199:
        /*00b4*/ 	.word	0x000019f0


	//   ....[1]....
        /*00b8*/ 	.word	0x00001a10


	//   ....[2]....
        /*00bc*/ 	.word	0x00001a30


	//   ....[3]....
        /*00c0*/ 	.word	0x00001a50


	//   ....[4]....
        /*00c4*/ 	.word	0x00001a70


	//----- nvinfo : EIATTR_VRC_CTA_INIT_COUNT
	.align		4
.L_200:
        /*00c8*/ 	.byte	0x02, 0x4a
	.zero		1
	.zero		1


	//----- nvinfo : EIATTR_EXIT_INSTR_OFFSETS
	.align		4
        /*00cc*/ 	.byte	0x04, 0x1c
        /*00ce*/ 	.short	(.L_202 - .L_201)


	//   ....[0]....
.L_201:
        /*00d0*/ 	.word	0x000030e0


	//   ....[1]....
        /*00d4*/ 	.word	0x00003120


	//----- nvinfo : EIATTR_MAX_THREADS
	.align		4
.L_202:
        /*00d8*/ 	.byte	0x04, 0x05
        /*00da*/ 	.short	(.L_204 - .L_203)
.L_203:
        /*00dc*/ 	.word	0x00000100
        /*00e0*/ 	.word	0x00000001
        /*00e4*/ 	.word	0x00000001


	//----- nvinfo : EIATTR_CBANK_PARAM_SIZE
	.align		4
.L_204:
        /*00e8*/ 	.byte	0x03, 0x19
        /*00ea*/ 	.short	0x0031


	//----- nvinfo : EIATTR_PARAM_CBANK
	.align		4
        /*00ec*/ 	.byte	0x04, 0x0a
        /*00ee*/ 	.short	(.L_206 - .L_205)
	.align		4
.L_205:
        /*00f0*/ 	.word	index@(.nv.constant0._ZN3cub18CUB_300001_SM_10006detail10radix_sort31DeviceRadixSortSingleTileKernelINS1_5radix10policy_hubIiNS0_8NullTypeEyE10Policy1000ELNS0_9SortOrderE0EiS6_yNS1_21identity_decomposer_tEEEvPKT1_PSB_PKT2_PSF_T3_iiT4_)
        /*00f4*/ 	.short	0x0380
        /*00f6*/ 	.short	0x0031


	//----- nvinfo : EIATTR_SW_WAR
	.align		4
.L_206:
        /*00f8*/ 	.byte	0x04, 0x36
        /*00fa*/ 	.short	(.L_208 - .L_207)
.L_207:
        /*00fc*/ 	.word	0x00000008
.L_208:


//--------------------- .nv.info._ZN3cub18CUB_300001_SM_10006detail11EmptyKernelIvEEvv --------------------------
	.section	.nv.info._ZN3cub18CUB_300001_SM_10006detail11EmptyKernelIvEEvv,"",@"SHT_CUDA_INFO"
	.sectionflags	@""
	.align	4


	//----- nvinfo : EIATTR_CUDA_API_VERSION
	.align		4
        /*0000*/ 	.byte	0x04, 0x37
        /*0002*/ 	.short	(.L_210 - .L_209)
.L_209:
        /*0004*/ 	.word	0x00000082


	//----- nvinfo : EIATTR_SPARSE_MMA_MASK
	.align		4
.L_210:
        /*0008*/ 	.byte	0x03, 0x50
        /*000a*/ 	.short	0x0000


	//----- nvinfo : EIATTR_MAXREG_COUNT
	.align		4
        /*000c*/ 	.byte	0x03, 0x1b
        /*000e*/ 	.short	0x00ff


	//----- nvinfo : EIATTR_MERCURY_ISA_VERSION
	.align		4
        /*0010*/ 	.byte	0x03, 0x5f
        /*0012*/ 	.short	0x0101


	//----- nvinfo : EIATTR_VRC_CTA_INIT_COUNT
	.align		4
        /*0014*/ 	.byte	0x02, 0x4a
	.zero		1
	.zero		1


	//----- nvinfo : EIATTR_EXIT_INSTR_OFFSETS
	.align		4
        /*0018*/ 	.byte	0x04, 0x1c
        /*001a*/ 	.short	(.L_212 - .L_211)


	//   ....[0]....
.L_211:
        /*001c*/ 	.word	0x00000010


	//----- nvinfo : EIATTR_SW_WAR
	.align		4
.L_212:
        /*0020*/ 	.byte	0x04, 0x36
        /*0022*/ 	.short	(.L_214 - .L_213)
.L_213:
        /*0024*/ 	.word	0x00000008
.L_214:


//--------------------- .nv.info._Z12GPU_oes_evenPim --------------------------
	.section	.nv.info._Z12GPU_oes_evenPim,"",@"SHT_CUDA_INFO"
	.sectionflags	@""
	.align	4


	//----- nvinfo : EIATTR_CUDA_API_VERSION
	.align		4
        /*0000*/ 	.byte	0x04, 0x37
        /*0002*/ 	.short	(.L_216 - .L_215)
.L_215:
        /*0004*/ 	.word	0x00000082


	//----- nvinfo : EIATTR_KPARAM_INFO
	.align		4
.L_216:
        /*0008*/ 	.byte	0x04, 0x17
        /*000a*/ 	.short	(.L_218 - .L_217)
.L_217:
        /*000c*/ 	.word	0x00000000
        /*0010*/ 	.short	0x0001
        /*0012*/ 	.short	0x0008
        /*0014*/ 	.byte	0x00, 0xf0, 0x21, 0x00


	//----- nvinfo : EIATTR_KPARAM_INFO
	.align		4
.L_218:
        /*0018*/ 	.byte	0x04, 0x17
        /*001a*/ 	.short	(.L_220 - .L_219)
.L_219:
        /*001c*/ 	.word	0x00000000
        /*0020*/ 	.short	0x0000
        /*0022*/ 	.short	0x0000
        /*0024*/ 	.byte	0x00, 0xf5, 0x21, 0x00


	//----- nvinfo : EIATTR_SPARSE_MMA_MASK
	.align		4
.L_220:
        /*0028*/ 	.byte	0x03, 0x50
        /*002a*/ 	.short	0x0000


	//----- nvinfo : EIATTR_MAXREG_COUNT
	.align		4
        /*002c*/ 	.byte	0x03, 0x1b
        /*002e*/ 	.short	0x00ff


	//----- nvinfo : EIATTR_MERCURY_ISA_VERSION
	.align		4
        /*0030*/ 	.byte	0x03, 0x5f
        /*0032*/ 	.short	0x0101


	//----- nvinfo : EIATTR_VRC_CTA_INIT_COUNT
	.align		4
        /*0034*/ 	.byte	0x02, 0x4a
	.zero		1
	.zero		1


	//----- nvinfo : EIATTR_EXIT_INSTR_OFFSETS
	.align		4
        /*0038*/ 	.byte	0x04, 0x1c
        /*003a*/ 	.short	(.L_222 - .L_221)


	//   ....[0]....
.L_221:
        /*003c*/ 	.word	0x00000070


	//   ....[1]....
        /*0040*/ 	.word	0x000000d0


	//   ....[2]....
        /*0044*/ 	.word	0x00000240


	//----- nvinfo : EIATTR_CRS_STACK_SIZE
	.align		4
.L_222:
        /*0048*/ 	.byte	0x04, 0x1e
        /*004a*/ 	.short	(.L_224 - .L_223)
.L_223:
        /*004c*/ 	.word	0x00000000


	//----- nvinfo : EIATTR_CBANK_PARAM_SIZE
	.align		4
.L_224:
        /*0050*/ 	.byte	0x03, 0x19
        /*0052*/ 	.short	0x0010


	//----- nvinfo : EIATTR_PARAM_CBANK
	.align		4
        /*0054*/ 	.byte	0x04, 0x0a
        /*0056*/ 	.short	(.L_226 - .L_225)
	.align		4
.L_225:
        /*0058*/ 	.word	index@(.nv.constant0._Z12GPU_oes_evenPim)
        /*005c*/ 	.short	0x0380
        /*005e*/ 	.short	0x0010


	//----- nvinfo : EIATTR_SW_WAR
	.align		4
.L_226:
        /*0060*/ 	.byte	0x04, 0x36
        /*0062*/ 	.short	(.L_228 - .L_227)
.L_227:
        /*0064*/ 	.word	0x00000008
.L_228:


//--------------------- .nv.info._Z11GPU_oes_oddPim --------------------------
	.section	.nv.info._Z11GPU_oes_oddPim,"",@"SHT_CUDA_INFO"
	.sectionflags	@""
	.align	4


	//----- nvinfo : EIATTR_CUDA_API_VERSION
	.align		4
        /*0000*/ 	.byte	0x04, 0x37
        /*0002*/ 	.short	(.L_230 - .L_229)
.L_229:
        /*0004*/ 	.word	0x00000082


	//----- nvinfo : EIATTR_KPARAM_INFO
	.align		4
.L_230:
        /*0008*/ 	.byte	0x04, 0x17
        /*000a*/ 	.short	(.L_232 - .L_231)
.L_231:
        /*000c*/ 	.word	0x00000000
        /*0010*/ 	.short	0x0001
        /*0012*/ 	.short	0x0008
        /*0014*/ 	.byte	0x00, 0xf0, 0x21, 0x00


	//----- nvinfo : EIATTR_KPARAM_INFO
	.align		4
.L_232:
        /*0018*/ 	.byte	0x04, 0x17
        /*001a*/ 	.short	(.L_234 - .L_233)
.L_233:
        /*001c*/ 	.word	0x00000000
        /*0020*/ 	.short	0x0000
        /*0022*/ 	.short	0x0000
        /*0024*/ 	.byte	0x00, 0xf5, 0x21, 0x00


	//----- nvinfo : EIATTR_SPARSE_MMA_MASK
	.align		4
.L_234:
        /*0028*/ 	.byte	0x03, 0x50
        /*002a*/ 	.short	0x0000


	//----- nvinfo : EIATTR_MAXREG_COUNT
	.align		4
        /*002c*/ 	.byte	0x03, 0x1b
        /*002e*/ 	.short	0x00ff


	//----- nvinfo : EIATTR_MERCURY_ISA_VERSION
	.align		4
        /*0030*/ 	.byte	0x03, 0x5f
        /*0032*/ 	.short	0x0101


	//----- nvinfo : EIATTR_VRC_CTA_INIT_COUNT
	.align		4
        /*0034*/ 	.byte	0x02, 0x4a
	.zero		1
	.zero		1


	//----- nvinfo : EIATTR_EXIT_INSTR_OFFSETS
	.align		4
        /*0038*/ 	.byte	0x04, 0x1c
        /*003a*/ 	.short	(.L_236 - .L_235)


	//   ....[0]....
.L_235:
        /*003c*/ 	.word	0x00000070


	//   ....[1]....
        /*0040*/ 	.word	0x000000c0


	//   ....[2]....
        /*0044*/ 	.word	0x00000230


	//----- nvinfo : EIATTR_CRS_STACK_SIZE
	.align		4
.L_236:
        /*0048*/ 	.byte	0x04, 0x1e
        /*004a*/ 	.short	(.L_238 - .L_237)
.L_237:
        /*004c*/ 	.word	0x00000000


	//----- nvinfo : EIATTR_CBANK_PARAM_SIZE
	.align		4
.L_238:
        /*0050*/ 	.byte	0x03, 0x19
        /*0052*/ 	.short	0x0010


	//----- nvinfo : EIATTR_PARAM_CBANK
	.align		4
        /*0054*/ 	.byte	0x04, 0x0a
        /*0056*/ 	.short	(.L_240 - .L_239)
	.align		4
.L_239:
        /*0058*/ 	.word	index@(.nv.constant0._Z11GPU_oes_oddPim)
        /*005c*/ 	.short	0x0380
        /*005e*/ 	.short	0x0010


	//----- nvinfo : EIATTR_SW_WAR
	.align		4
.L_240:
        /*0060*/ 	.byte	0x04, 0x36
        /*0062*/ 	.short	(.L_242 - .L_241)
.L_241:
        /*0064*/ 	.word	0x00000008
.L_242:


//--------------------- .nv.info._Z16GPU_rs_set_ranksPiS_S_m --------------------------
	.section	.nv.info._Z16GPU_rs_set_ranksPiS_S_m,"",@"SHT_CUDA_INFO"
	.sectionflags	@""
	.align	4


	//----- nvinfo : EIATTR_CUDA_API_VERSION
	.align		4
        /*0000*/ 	.byte	0x04, 0x37
        /*0002*/ 	.short	(.L_244 - .L_243)
.L_243:
        /*0004*/ 	.word	0x00000082


	//----- nvinfo : EIATTR_KPARAM_INFO
	.align		4
.L_244:
        /*0008*/ 	.byte	0x04, 0x17
        /*000a*/ 	.short	(.L_246 - .L_245)
.L_245:
        /*000c*/ 	.word	0x00000000
        /*0010*/ 	.short	0x0003
        /*0012*/ 	.short	0x0018
        /*0014*/ 	.byte	0x00, 0xf0, 0x21, 0x00


	//----- nvinfo : EIATTR_KPARAM_INFO
	.align		4
.L_246:
        /*0018*/ 	.byte	0x04, 0x17
        /*001a*/ 	.short	(.L_248 - .L_247)
.L_247:
        /*001c*/ 	.word	0x00000000
        /*0020*/ 	.short	0x0002
        /*0022*/ 	.short	0x0010
        /*0024*/ 	.byte	0x00, 0xf5, 0x21, 0x00


	//----- nvinfo : EIATTR_KPARAM_INFO
	.align		4
.L_248:
        /*0028*/ 	.byte	0x04, 0x17
        /*002a*/ 	.short	(.L_250 - .L_249)
.L_249:
        /*002c*/ 	.word	0x00000000
        /*0030*/ 	.short	0x0001
        /*0032*/ 	.short	0x0008
        /*0034*/ 	.byte	0x00, 0xf5, 0x21, 0x00


	//----- nvinfo : EIATTR_KPARAM_INFO
	.align		4
.L_250:
        /*0038*/ 	.byte	0x04, 0x17
        /*003a*/ 	.short	(.L_252 - .L_251)
.L_251:
        /*003c*/ 	.word	0x00000000
        /*0040*/ 	.short	0x0000
        /*0042*/ 	.short	0x0000
        /*0044*/ 	.byte	0x00, 0xf5, 0x21, 0x00


	//----- nvinfo : EIATTR_SPARSE_MMA_MASK
	.align		4
.L_252:
        /*0048*/ 	.byte	0x03, 0x50
        /*004a*/ 	.short	0x0000


	//----- nvinfo : EIATTR_MAXREG_COUNT
	.align		4
        /*004c*/ 	.byte	0x03, 0x1b
        /*004e*/ 	.short	0x00ff


	//----- nvinfo : EIATTR_MERCURY_ISA_VERSION
	.align		4
        /*0050*/ 	.byte	0x03, 0x5f
        /*0052*/ 	.short	0x0101


	//----- nvinfo : EIATTR_VRC_CTA_INIT_COUNT
	.align		4
        /*0054*/ 	.byte	0x02, 0x4a
	.zero		1
	.zero		1


	//----- nvinfo : EIATTR_EXIT_INSTR_OFFSETS
	.align		4
        /*0058*/ 	.byte	0x04, 0x1c
        /*005a*/ 	.short	(.L_254 - .L_253)


	//   ....[0]....
.L_253:
        /*005c*/ 	.word	0x00000090


	//   ....[1]....
        /*0060*/ 	.word	0x00000210


	//----- nvinfo : EIATTR_CRS_STACK_SIZE
	.align		4
.L_254:
        /*0064*/ 	.byte	0x04, 0x1e
        /*0066*/ 	.short	(.L_256 - .L_255)
.L_255:
        /*0068*/ 	.word	0x00000000


	//----- nvinfo : EIATTR_CBANK_PARAM_SIZE
	.align		4
.L_256:
        /*006c*/ 	.byte	0x03, 0x19
        /*006e*/ 	.short	0x0020


	//----- nvinfo : EIATTR_PARAM_CBANK
	.align		4
        /*0070*/ 	.byte	0x04, 0x0a
        /*0072*/ 	.short	(.L_258 - .L_257)
	.align		4
.L_257:
        /*0074*/ 	.word	index@(.nv.constant0._Z16GPU_rs_set_ranksPiS_S_m)
        /*0078*/ 	.short	0x0380
        /*007a*/ 	.short	0x0020


	//----- nvinfo : EIATTR_SW_WAR
	.align		4
.L_258:
        /*007c*/ 	.byte	0x04, 0x36
        /*007e*/ 	.short	(.L_260 - .L_259)
.L_259:
        /*0080*/ 	.word	0x00000008
.L_260:


//--------------------- .nv.info._Z6GPU_rsPiS_m   --------------------------
	.section	.nv.info._Z6GPU_rsPiS_m,"",@"SHT_CUDA_INFO"
	.sectionflags	@""
	.align	4


	//----- nvinfo : EIATTR_CUDA_API_VERSION
	.align		4
        /*0000*/ 	.byte	0x04, 0x37
        /*0002*/ 	.short	(.L_262 - .L_261)
.L_261:
        /*0004*/ 	.word	0x00000082


	//----- nvinfo : EIATTR_KPARAM_INFO
	.align		4
.L_262:
        /*0008*/ 	.byte	0x04, 0x17
        /*000a*/ 	.short	(.L_264 - .L_263)
.L_263:
        /*000c*/ 	.word	0x00000000
        /*0010*/ 	.short	0x0002
        /*0012*/ 	.short	0x0010
        /*0014*/ 	.byte	0x00, 0xf0, 0x21, 0x00


	//----- nvinfo : EIATTR_KPARAM_INFO
	.align		4
.L_264:
        /*0018*/ 	.byte	0x04, 0x17
        /*001a*/ 	.short	(.L_266 - .L_265)
.L_265:
        /*001c*/ 	.word	0x00000000
        /*0020*/ 	.short	0x0001
        /*0022*/ 	.short	0x0008
        /*0024*/ 	.byte	0x00, 0xf5, 0x21, 0x00


	//----- nvinfo : EIATTR_KPARAM_INFO
	.align		4
.L_266:
        /*0028*/ 	.byte	0x04, 0x17
        /*002a*/ 	.short	(.L_268 - .L_267)
.L_267:
        /*002c*/ 	.word	0x00000000
        /*0030*/ 	.short	0x0000
        /*0032*/ 	.short	0x0000
        /*0034*/ 	.byte	0x00, 0xf5, 0x21, 0x00


	//----- nvinfo : EIATTR_SPARSE_MMA_MASK
	.align		4
.L_268:
        /*0038*/ 	.byte	0x03, 0x50
        /*003a*/ 	.short	0x0000


	//----- nvinfo : EIATTR_MAXREG_COUNT
	.align		4
        /*003c*/ 	.byte	0x03, 0x1b
        /*003e*/ 	.short	0x00ff


	//----- nvinfo : EIATTR_MERCURY_ISA_VERSION
	.align		4
        /*0040*/ 	.byte	0x03, 0x5f
        /*0042*/ 	.short	0x0101


	//----- nvinfo : EIATTR_VRC_CTA_INIT_COUNT
	.align		4
        /*0044*/ 	.byte	0x02, 0x4a
	.zero		1
	.zero		1


	//----- nvinfo : EIATTR_EXIT_INSTR_OFFSETS
	.align		4
        /*0048*/ 	.byte	0x04, 0x1c
        /*004a*/ 	.short	(.L_270 - .L_269)


	//   ....[0]....
.L_269:
        /*004c*/ 	.word	0x00000090


	//   ....[1]....
        /*0050*/ 	.word	0x00001670


	//----- nvinfo : EIATTR_CRS_STACK_SIZE
	.align		4
.L_270:
        /*0054*/ 	.byte	0x04, 0x1e
        /*0056*/ 	.short	(.L_272 - .L_271)
.L_271:
        /*0058*/ 	.word	0x00000000


	//----- nvinfo : EIATTR_CBANK_PARAM_SIZE
	.align		4
.L_272:
        /*005c*/ 	.byte	0x03, 0x19
        /*005e*/ 	.short	0x0018


	//----- nvinfo : EIATTR_PARAM_CBANK
	.align		4
        /*0060*/ 	.byte	0x04, 0x0a
        /*0062*/ 	.short	(.L_274 - .L_273)
	.align		4
.L_273:
        /*0064*/ 	.word	index@(.nv.constant0._Z6GPU_rsPiS_m)
        /*0068*/ 	.short	0x0380
        /*006a*/ 	.short	0x0018


	//----- nvinfo : EIATTR_SW_WAR
	.align		4
.L_274:
        /*006c*/ 	.byte	0x04, 0x36
        /*006e*/ 	.short	(.L_276 - .L_275)
.L_275:
        /*0070*/ 	.word	0x00000008
.L_276:


//--------------------- .nv.callgraph             --------------------------
	.section	.nv.callgraph,"",@"SHT_CUDA_CALLGRAPH"
	.align	4
	.sectionentsize	8
	.align		4
        /*0000*/ 	.word	0x00000000
	.align		4
        /*0004*/ 	.word	0xffffffff
	.align		4
        /*0008*/ 	.word	0x00000000
	.align		4
        /*000c*/ 	.word	0xfffffffe
	.align		4
        /*0010*/ 	.word	0x00000000
	.align		4
        /*0014*/ 	.word	0xfffffffd
	.align		4
        /*0018*/ 	.word	0x00000000
	.align		4
        /*001c*/ 	.word	0xfffffffc


//--------------------- .nv.constant4             --------------------------
	.section	.nv.constant4,"a",@progbits
	.align	8
	.align		8
.nv.constant4:
        /*0000*/ 	.dword	_ZN30_INTERNAL_bfe273bf_4_k_cu_main4cuda3std3__45__cpo5beginE
	.align		8
        /*0008*/ 	.dword	_ZN30_INTERNAL_bfe273bf_4_k_cu_main4cuda3std3__45__cpo3endE
	.align		8
        /*0010*/ 	.dword	_ZN30_INTERNAL_bfe273bf_4_k_cu_main4cuda3std3__45__cpo6cbeginE
	.align		8
        /*0018*/ 	.dword	_ZN30_INTERNAL_bfe273bf_4_k_cu_main4cuda3std3__45__cpo4cendE
	.align		8
        /*0020*/ 	.dword	_ZN30_INTERNAL_bfe273bf_4_k_cu_main4cuda3std3__45__cpo6rbeginE
	.align		8
        /*0028*/ 	.dword	_ZN30_INTERNAL_bfe273bf_4_k_cu_main4cuda3std3__45__cpo4rendE
	.align		8
        /*0030*/ 	.dword	_ZN30_INTERNAL_bfe273bf_4_k_cu_main4cuda3std3__45__cpo7crbeginE
	.align		8
        /*0038*/ 	.dword	_ZN30_INTERNAL_bfe273bf_4_k_cu_main4cuda3std3__45__cpo5crendE
	.align		8
        /*0040*/ 	.dword	_ZN30_INTERNAL_bfe273bf_4_k_cu_main4cuda3std3__432_GLOBAL__N__bfe273bf_4_k_cu_main6ignoreE
	.align		8
        /*0048*/ 	.dword	_ZN30_INTERNAL_bfe273bf_4_k_cu_main4cuda3std3__419piecewise_constructE
	.align		8
        /*0050*/ 	.dword	_ZN30_INTERNAL_bfe273bf_4_k_cu_main4cuda3std3__48in_placeE
	.align		8
        /*0058*/ 	.dword	_ZN30_INTERNAL_bfe273bf_4_k_cu_main4cuda3std3__420unreachable_sentinelE
	.align		8
        /*0060*/ 	.dword	_ZN30_INTERNAL_bfe273bf_4_k_cu_main4cuda3std3__47nulloptE
	.align		8
        /*0068*/ 	.dword	_ZN30_INTERNAL_bfe273bf_4_k_cu_main4cuda3std3__48unexpectE
	.align		8
        /*0070*/ 	.dword	_ZN30_INTERNAL_bfe273bf_4_k_cu_main4cuda3std6ranges3__45__cpo4swapE
	.align		8
        /*0078*/ 	.dword	_ZN30_INTERNAL_bfe273bf_4_k_cu_main4cuda3std6ranges3__45__cpo9iter_moveE
	.align		8
        /*0080*/ 	.dword	_ZN30_INTERNAL_bfe273bf_4_k_cu_main4cuda3std6ranges3__45__cpo5beginE
	.align		8
        /*0088*/ 	.dword	_ZN30_INTERNAL_bfe273bf_4_k_cu_main4cuda3std6ranges3__45__cpo3endE
	.align		8
        /*0090*/ 	.dword	_ZN30_INTERNAL_bfe273bf_4_k_cu_main4cuda3std6ranges3__45__cpo6cbeginE
	.align		8
        /*0098*/ 	.dword	_ZN30_INTERNAL_bfe273bf_4_k_cu_main4cuda3std6ranges3__45__cpo4cendE
	.align		8
        /*00a0*/ 	.dword	_ZN30_INTERNAL_bfe273bf_4_k_cu_main4cuda3std6ranges3__45__cpo7advanceE
	.align		8
        /*00a8*/ 	.dword	_ZN30_INTERNAL_bfe273bf_4_k_cu_main4cuda3std6ranges3__45__cpo9iter_swapE
	.align		8
        /*00b0*/ 	.dword	_ZN30_INTERNAL_bfe273bf_4_k_cu_main4cuda3std6ranges3__45__cpo4nextE
	.align		8
        /*00b8*/ 	.dword	_ZN30_INTERNAL_bfe273bf_4_k_cu_main4cuda3std6ranges3__45__cpo4prevE
	.align		8
        /*00c0*/ 	.dword	_ZN30_INTERNAL_bfe273bf_4_k_cu_main4cuda3std6ranges3__45__cpo4dataE
	.align		8
        /*00c8*/ 	.dword	_ZN30_INTERNAL_bfe273bf_4_k_cu_main4cuda3std6ranges3__45__cpo5cdataE
	.align		8
        /*00d0*/ 	.dword	_ZN30_INTERNAL_bfe273bf_4_k_cu_main4cuda3std6ranges3__45__cpo4sizeE
	.align		8
        /*00d8*/ 	.dword	_ZN30_INTERNAL_bfe273bf_4_k_cu_main4cuda3std6ranges3__45__cpo5ssizeE
	.align		8
        /*00e0*/ 	.dword	_ZN30_INTERNAL_bfe273bf_4_k_cu_main4cuda3std6ranges3__45__cpo8distanceE
	.align		8
        /*00e8*/ 	.dword	_ZN30_INTERNAL_bfe273bf_4_k_cu_main6thrust24THRUST_300001_SM_1000_NS8cuda_cub3parE
	.align		8
        /*00f0*/ 	.dword	_ZN30_INTERNAL_bfe273bf_4_k_cu_main6thrust24THRUST_300001_SM_1000_NS8cuda_cub10par_nosyncE
	.align		8
        /*00f8*/ 	.dword	_ZN30_INTERNAL_bfe273bf_4_k_cu_main6thrust24THRUST_300001_SM_1000_NS6system6detail10sequential3seqE
	.align		8
        /*0100*/ 	.dword	_ZN30_INTERNAL_bfe273bf_4_k_cu_main6thrust24THRUST_300001_SM_1000_NS6system3cpp3parE
	.align		8
        /*0108*/ 	.dword	_ZN30_INTERNAL_bfe273bf_4_k_cu_main6thrust24THRUST_300001_SM_1000_NS12placeholders2_1E
	.align		8
        /*0110*/ 	.dword	_ZN30_INTERNAL_bfe273bf_4_k_cu_main6thrust24THRUST_300001_SM_1000_NS12placeholders2_2E
	.align		8
        /*0118*/ 	.dword	_ZN30_INTERNAL_bfe273bf_4_k_cu_main6thrust24THRUST_300001_SM_1000_NS12placeholders2_3E
	.align		8
        /*0120*/ 	.dword	_ZN30_INTERNAL_bfe273bf_4_k_cu_main6thrust24THRUST_300001_SM_1000_NS12placeholders2_4E
	.align		8
        /*0128*/ 	.dword	_ZN30_INTERNAL_bfe273bf_4_k_cu_main6thrust24THRUST_300001_SM_1000_NS12placeholders2_5E
	.align		8
        /*0130*/ 	.dword	_ZN30_INTERNAL_bfe273bf_4_k_cu_main6thrust24THRUST_300001_SM_1000_NS12placeholders2_6E
	.align		8
        /*0138*/ 	.dword	_ZN30_INTERNAL_bfe273bf_4_k_cu_main6thrust24THRUST_300001_SM_1000_NS12placeholders2_7E
	.align		8
        /*0140*/ 	.dword	_ZN30_INTERNAL_bfe273bf_4_k_cu_main6thrust24THRUST_300001_SM_1000_NS12placeholders2_8E
	.align		8
        /*0148*/ 	.dword	_ZN30_INTERNAL_bfe273bf_4_k_cu_main6thrust24THRUST_300001_SM_1000_NS12placeholders2_9E
	.align		8
        /*0150*/ 	.dword	_ZN30_INTERNAL_bfe273bf_4_k_cu_main6thrust24THRUST_300001_SM_1000_NS12placeholders3_10E
	.align		8
        /*0158*/ 	.dword	_ZN30_INTERNAL_bfe273bf_4_k_cu_main6thrust24THRUST_300001_SM_1000_NS3seqE
	.align		8
        /*0160*/ 	.dword	_ZN30_INTERNAL_bfe273bf_4_k_cu_main6thrust24THRUST_300001_SM_1000_NS6deviceE


//--------------------- .text._ZN3cub18CUB_300001_SM_10006detail10radix_sort29DeviceRadixSortOnesweepKernelINS1_5radix10policy_hubIiNS0_8NullTypeEyE10Policy1000ELNS0_9SortOrderE0EiS6_yiiNS1_21identity_decomposer_tEEEvPT5_SC_PT3_PKSD_PT1_PKSH_PT2_PKSL_T4_iiT6_ --------------------------
	.section	.text._ZN3cub18CUB_300001_SM_10006detail10radix_sort29DeviceRadixSortOnesweepKernelINS1_5radix10policy_hubIiNS0_8NullTypeEyE10Policy1000ELNS0_9SortOrderE0EiS6_yiiNS1_21identity_decomposer_tEEEvPT5_SC_PT3_PKSD_PT1_PKSH_PT2_PKSL_T4_iiT6_,"ax",@progbits
	.align	128
        .global         _ZN3cub18CUB_300001_SM_10006detail10radix_sort29DeviceRadixSortOnesweepKernelINS1_5radix10policy_hubIiNS0_8NullTypeEyE10Policy1000ELNS0_9SortOrderE0EiS6_yiiNS1_21identity_decomposer_tEEEvPT5_SC_PT3_PKSD_PT1_PKSH_PT2_PKSL_T4_iiT6_
        .type           _ZN3cub18CUB_300001_SM_10006detail10radix_sort29DeviceRadixSortOnesweepKernelINS1_5radix10policy_hubIiNS0_8NullTypeEyE10Policy1000ELNS0_9SortOrderE0EiS6_yiiNS1_21identity_decomposer_tEEEvPT5_SC_PT3_PKSD_PT1_PKSH_PT2_PKSL_T4_iiT6_,@function
        .size           _ZN3cub18CUB_300001_SM_10006detail10radix_sort29DeviceRadixSortOnesweepKernelINS1_5radix10policy_hubIiNS0_8NullTypeEyE10Policy1000ELNS0_9SortOrderE0EiS6_yiiNS1_21identity_decomposer_tEEEvPT5_SC_PT3_PKSD_PT1_PKSH_PT2_PKSL_T4_iiT6_,(.L_x_238 - _ZN3cub18CUB_300001_SM_10006detail10radix_sort29DeviceRadixSortOnesweepKernelINS1_5radix10policy_hubIiNS0_8NullTypeEyE10Policy1000ELNS0_9SortOrderE0EiS6_yiiNS1_21identity_decomposer_tEEEvPT5_SC_PT3_PKSD_PT1_PKSH_PT2_PKSL_T4_iiT6_)
        .other          _ZN3cub18CUB_300001_SM_10006detail10radix_sort29DeviceRadixSortOnesweepKernelINS1_5radix10policy_hubIiNS0_8NullTypeEyE10Policy1000ELNS0_9SortOrderE0EiS6_yiiNS1_21identity_decomposer_tEEEvPT5_SC_PT3_PKSD_PT1_PKSH_PT2_PKSL_T4_iiT6_,@"STO_CUDA_ENTRY STV_DEFAULT"
_ZN3cub18CUB_300001_SM_10006detail10radix_sort29DeviceRadixSortOnesweepKernelINS1_5radix10policy_hubIiNS0_8NullTypeEyE10Policy1000ELNS0_9SortOrderE0EiS6_yiiNS1_21identity_decomposer_tEEEvPT5_SC_PT3_PKSD_PT1_PKSH_PT2_PKSL_T4_iiT6_:
.text._ZN3cub18CUB_300001_SM_10006detail10radix_sort29DeviceRadixSortOnesweepKernelINS1_5radix10policy_hubIiNS0_8NullTypeEyE10Policy1000ELNS0_9SortOrderE0EiS6_yiiNS1_21identity_decomposer_tEEEvPT5_SC_PT3_PKSD_PT1_PKSH_PT2_PKSL_T4_iiT6_:
[----:B------:R-:W-:Y:S01]  /*0000*/  LDC R1, c[0x0][0x37c] ;  /* 0x0000df00ff017b82 */ /* 0x000fe20000000800 */
[----:B------:R-:W0:Y:S01]  /*0010*/  S2R R3, SR_TID.X ;  /* 0x0000000000037919 */ /* 0x000e220000002100 */
[----:B------:R-:W1:Y:S01]  /*0020*/  LDCU.64 UR8, c[0x0][0x358] ;  /* 0x00006b00ff0877ac */ /* 0x000e620008000a00 */
[----:B------:R-:W-:Y:S01]  /*0030*/  BSSY.RECONVERGENT B0, `(.L_x_0) ;  /* 0x000000a000007945 */ /* 0x000fe20003800200 */
[----:B0-----:R-:W-:-:S13]  /*0040*/  ISETP.NE.AND P0, PT, R3, RZ, PT ;  /* 0x000000ff0300720c */ /* 0x001fda0003f05270 */
[----:B-1----:R-:W-:Y:S05]  /*0050*/  @P0 BRA `(.L_x_1) ;  /* 0x00000000001c0947 */ /* 0x002fea0003800000 */
[----:B------:R-:W0:Y:S01]  /*0060*/  LDC.64 R4, c[0x0][0x388] ;  /* 0x0000e200ff047b82 */ /* 0x000e220000000a00 */
[----:B------:R-:W-:-:S05]  /*0070*/  IMAD.MOV.U32 R7, RZ, RZ, 0x1 ;  /* 0x00000001ff077424 */ /* 0x000fca00078e00ff */
[----:B0-----:R-:W2:Y:S02]  /*0080*/  ATOMG.E.ADD.STRONG.GPU PT, R4, desc[UR8][R4.64], R7 ;  /* 0x80000007040479a8 */ /* 0x001ea400081ef108 */
[----:B------:R-:W0:Y:S01]  /*0090*/  S2UR UR5, SR_CgaCtaId ;  /* 0x00000000000579c3 */ /* 0x000e220000008800 */
[----:B------:R-:W-:Y:S02]  /*00a0*/  UMOV UR4, 0x400 ;  /* 0x0000040000047882 */ /* 0x000fe40000000000 */
[----:B0-----:R-:W-:-:S09]  /*00b0*/  ULEA UR4, UR5, UR4, 0x18 ;  /* 0x0000000405047291 */ /* 0x001fd2000f8ec0ff */
[----:B--2---:R0:W-:Y:S03]  /*00c0*/  STS [UR4+0x7200], R4 ;  /* 0x00720004ff007988 */ /* 0x0041e60008000804 */
.L_x_1:
[----:B------:R-:W-:Y:S05]  /*00d0*/  BSYNC.RECONVERGENT B0 ;  /* 0x0000000000007941 */ /* 0x000fea0003800200 */
.L_x_0:
[----:B------:R-:W1:Y:S08]  /*00e0*/  S2UR UR5, SR_CgaCtaId ;  /* 0x00000000000579c3 */ /* 0x000e700000008800 */
[----:B------:R-:W-:Y:S06]  /*00f0*/  BAR.SYNC.DEFER_BLOCKING 0x0 ;  /* 0x0000000000007b1d */ /* 0x000fec0000010000 */
[----:B------:R-:W-:Y:S01]  /*0100*/  UMOV UR4, 0x400 ;  /* 0x0000040000047882 */ /* 0x000fe20000000000 */
[----:B------:R-:W2:Y:S01]  /*0110*/  S2R R46, SR_LANEID ;  /* 0x00000000002e7919 */ /* 0x000ea20000000000 */
[----:B-1----:R-:W-:Y:S01]  /*0120*/  ULEA UR4, UR5, UR4, 0x18 ;  /* 0x0000000405047291 */ /* 0x002fe2000f8ec0ff */
[----:B------:R-:W1:Y:S08]  /*0130*/  LDCU UR5, c[0x0][0x3c0] ;  /* 0x00007800ff0577ac */ /* 0x000e700008000800 */
[----:B------:R-:W3:Y:S02]  /*0140*/  LDS R0, [UR4+0x7200] ;  /* 0x00720004ff007984 */ /* 0x000ee40008000800 */
[----:B---3--:R-:W-:-:S13]  /*0150*/  R2UR UR7, R0 ;  /* 0x00000000000772ca */ /* 0x008fda00000e0000 */
[----:B------:R-:W-:-:S04]  /*0160*/  UIMAD UR6, UR7, 0x1c80, URZ ;  /* 0x00001c80070678a4 */ /* 0x000fc8000f8e02ff */
[----:B------:R-:W-:Y:S02]  /*0170*/  UIADD3 UR10, UPT, UPT, UR6, 0x1c80, URZ ;  /* 0x00001c80060a7890 */ /* 0x000fe4000fffe0ff */
[----:B------:R-:W-:Y:S02]  /*0180*/  USHF.R.S32.HI UR11, URZ, 0x1f, UR6 ;  /* 0x0000001fff0b7899 */ /* 0x000fe40008011406 */
[----:B-1----:R-:W-:-:S09]  /*0190*/  UISETP.GT.AND UP0, UPT, UR10, UR5, UPT ;  /* 0x000000050a00728c */ /* 0x002fd2000bf04270 */
[----:B--2---:R-:W-:Y:S05]  /*01a0*/  BRA.U UP0, `(.L_x_2) ;  /* 0x0000000100707547 */ /* 0x004fea000b800000 */
[----:B------:R-:W0:Y:S01]  /*01b0*/  LDCU.64 UR12, c[0x0][0x3a8] ;  /* 0x00007500ff0c77ac */ /* 0x000e220008000a00 */
[C---:B------:R-:W-:Y:S02]  /*01c0*/  LOP3.LUT R0, R3.reuse, 0x1f, RZ, 0xc0, !PT ;  /* 0x0000001f03007812 */ /* 0x040fe400078ec0ff */
[----:B------:R-:W-:-:S05]  /*01d0*/  LOP3.LUT R5, R3, 0x3e0, RZ, 0xc0, !PT ;  /* 0x000003e003057812 */ /* 0x000fca00078ec0ff */
[----:B------:R-:W-:-:S05]  /*01e0*/  IMAD R0, R5, 0x13, R0 ;  /* 0x0000001305007824 */ /* 0x000fca00078e0200 */
[----:B------:R-:W-:-:S05]  /*01f0*/  IADD3 R0, P0, PT, R0, UR6, RZ ;  /* 0x0000000600007c10 */ /* 0x000fca000ff1e0ff */
[----:B------:R-:W-:Y:S01]  /*0200*/  IMAD.X R5, RZ, RZ, UR11, P0 ;  /* 0x0000000bff057e24 */ /* 0x000fe200080e06ff */
[----:B0-----:R-:W-:-:S04]  /*0210*/  LEA R4, P0, R0, UR12, 0x2 ;  /* 0x0000000c00047c11 */ /* 0x001fc8000f8010ff */
[----:B------:R-:W-:-:S05]  /*0220*/  LEA.HI.X R5, R0, UR13, R5, 0x2, P0 ;  /* 0x0000000d00057c11 */ /* 0x000fca00080f1405 */
[----:B------:R0:W5:Y:S04]  /*0230*/  LDG.E R44, desc[UR8][R4.64] ;  /* 0x00000008042c7981 */ /* 0x000168000c1e1900 */
        /* <DEDUP_REMOVED lines=17> */
[----:B------:R0:W5:Y:S01]  /*0350*/  LDG.E R24, desc[UR8][R4.64+0x900] ;  /* 0x0009000804187981 */ /* 0x000162000c1e1900 */
[----:B------:R-:W-:Y:S05]  /*0360*/  BRA `(.L_x_3) ;  /* 0x0000000400507947 */ /* 0x000fea0003800000 */
.L_x_2:
[C---:B------:R-:W-:Y:S01]  /*0370*/  LOP3.LUT R0, R3.reuse, 0x1f, RZ, 0xc0, !PT ;  /* 0x0000001f03007812 */ /* 0x040fe200078ec0ff */
[----:B------:R-:W1:Y:S01]  /*0380*/  LDCU.64 UR12, c[0x0][0x3a8] ;  /* 0x00007500ff0c77ac */ /* 0x000e620008000a00 */
[----:B------:R-:W-:Y:S01]  /*0390*/  LOP3.LUT R5, R3, 0x3e0, RZ, 0xc0, !PT ;  /* 0x000003e003057812 */ /* 0x000fe200078ec0ff */
[----:B------:R-:W-:Y:S01]  /*03a0*/  IMAD.MOV.U32 R44, RZ, RZ, 0x7fffffff ;  /* 0x7fffffffff2c7424 */ /* 0x000fe200078e00ff */
[----:B------:R-:W-:Y:S01]  /*03b0*/  UIADD3 UR5, UPT, UPT, -UR6, UR5, URZ ;  /* 0x0000000506057290 */ /* 0x000fe2000fffe1ff */
[----:B------:R-:W-:Y:S02]  /*03c0*/  IMAD.MOV.U32 R42, RZ, RZ, 0x7fffffff ;  /* 0x7fffffffff2a7424 */ /* 0x000fe400078e00ff */
[----:B------:R-:W-:Y:S02]  /*03d0*/  IMAD R7, R5, 0x13, R0 ;  /* 0x0000001305077824 */ /* 0x000fe400078e0200 */
[----:B------:R-:W-:Y:S02]  /*03e0*/  IMAD.MOV.U32 R43, RZ, RZ, 0x7fffffff ;  /* 0x7fffffffff2b7424 */ /* 0x000fe400078e00ff */
[C---:B------:R-:W-:Y:S01]  /*03f0*/  VIADD R0, R7.reuse, 0x20 ;  /* 0x0000002007007836 */ /* 0x040fe20000000000 */
[C---:B------:R-:W-:Y:S01]  /*0400*/  ISETP.GE.AND P1, PT, R7.reuse, UR5, PT ;  /* 0x0000000507007c0c */ /* 0x040fe2000bf26270 */
[----:B------:R-:W-:-:S02]  /*0410*/  VIADD R5, R7, 0x60 ;  /* 0x0000006007057836 */ /* 0x000fc40000000000 */
[C---:B0-----:R-:W-:Y:S01]  /*0420*/  VIADD R4, R7.reuse, 0x40 ;  /* 0x0000004007047836 */ /* 0x041fe20000000000 */
[----:B------:R-:W-:Y:S01]  /*0430*/  ISETP.GE.AND P2, PT, R0, UR5, PT ;  /* 0x0000000500007c0c */ /* 0x000fe2000bf46270 */
[C---:B------:R-:W-:Y:S01]  /*0440*/  VIADD R8, R7.reuse, 0xa0 ;  /* 0x000000a007087836 */ /* 0x040fe20000000000 */
[C---:B------:R-:W-:Y:S01]  /*0450*/  IADD3 R0, P0, PT, R7.reuse, UR6, RZ ;  /* 0x0000000607007c10 */ /* 0x040fe2000ff1e0ff */
[----:B------:R-:W-:Y:S01]  /*0460*/  VIADD R6, R7, 0x80 ;  /* 0x0000008007067836 */ /* 0x000fe20000000000 */
[----:B------:R-:W-:Y:S01]  /*0470*/  ISETP.GE.AND P4, PT, R5, UR5, PT ;  /* 0x0000000505007c0c */ /* 0x000fe2000bf86270 */
[----:B------:R-:W-:Y:S01]  /*0480*/  VIADD R9, R7, 0xc0 ;  /* 0x000000c007097836 */ /* 0x000fe20000000000 */
[----:B------:R-:W-:Y:S01]  /*0490*/  ISETP.GE.AND P3, PT, R4, UR5, PT ;  /* 0x0000000504007c0c */ /* 0x000fe2000bf66270 */
[----:B------:R-:W-:Y:S01]  /*04a0*/  IMAD.X R5, RZ, RZ, UR11, P0 ;  /* 0x0000000bff057e24 */ /* 0x000fe200080e06ff */
[----:B-1----:R-:W-:Y:S02]  /*04b0*/  LEA R4, P0, R0, UR12, 0x2 ;  /* 0x0000000c00047c11 */ /* 0x002fe4000f8010ff */
[----:B------:R-:W-:-:S02]  /*04c0*/  ISETP.GE.AND P6, PT, R8, UR5, PT ;  /* 0x0000000508007c0c */ /* 0x000fc4000bfc6270 */
[----:B------:R-:W-:Y:S01]  /*04d0*/  LEA.HI.X R5, R0, UR13, R5, 0x2, P0 ;  /* 0x0000000d00057c11 */ /* 0x000fe200080f1405 */
[----:B------:R-:W-:Y:S01]  /*04e0*/  VIADD R0, R7, 0xe0 ;  /* 0x000000e007007836 */ /* 0x000fe20000000000 */
[----:B------:R-:W-:Y:S01]  /*04f0*/  ISETP.GE.AND P5, PT, R6, UR5, PT ;  /* 0x0000000506007c0c */ /* 0x000fe2000bfa6270 */
[----:B------:R-:W-:Y:S01]  /*0500*/  IMAD.MOV.U32 R8, RZ, RZ, 0x7fffffff ;  /* 0x7fffffffff087424 */ /* 0x000fe200078e00ff */
[----:B------:R-:W-:Y:S01]  /*0510*/  ISETP.GE.AND P0, PT, R9, UR5, PT ;  /* 0x0000000509007c0c */ /* 0x000fe2000bf06270 */
[----:B------:R1:W5:Y:S01]  /*0520*/  @!P1 LDG.E R44, desc[UR8][R4.64] ;  /* 0x00000008042c9981 */ /* 0x000362000c1e1900 */
[----:B------:R-:W-:Y:S01]  /*0530*/  ISETP.GE.AND P1, PT, R0, UR5, PT ;  /* 0x0000000500007c0c */ /* 0x000fe2000bf26270 */
[C---:B------:R-:W-:Y:S02]  /*0540*/  VIADD R0, R7.reuse, 0x120 ;  /* 0x0000012007007836 */ /* 0x040fe40000000000 */
[----:B------:R1:W5:Y:S01]  /*0550*/  @!P3 LDG.E R42, desc[UR8][R4.64+0x100] ;  /* 0x00010008042ab981 */ /* 0x000362000c1e1900 */
[----:B------:R-:W-:-:S02]  /*0560*/  VIADD R6, R7, 0x100 ;  /* 0x0000010007067836 */ /* 0x000fc40000000000 */
[----:B------:R-:W-:Y:S01]  /*0570*/  ISETP.GE.AND P3, PT, R0, UR5, PT ;  /* 0x0000000500007c0c */ /* 0x000fe2000bf66270 */
[----:B------:R-:W-:Y:S01]  /*0580*/  VIADD R0, R7, 0x140 ;  /* 0x0000014007007836 */ /* 0x000fe20000000000 */
[----:B------:R1:W5:Y:S01]  /*0590*/  @!P4 LDG.E R8, desc[UR8][R4.64+0x180] ;  /* 0x000180080408c981 */ /* 0x000362000c1e1900 */
[----:B------:R-:W-:-:S03]  /*05a0*/  IMAD.MOV.U32 R10, RZ, RZ, 0x7fffffff ;  /* 0x7fffffffff0a7424 */ /* 0x000fc600078e00ff */
[----:B------:R-:W-:Y:S01]  /*05b0*/  ISETP.GE.AND P4, PT, R0, UR5, PT ;  /* 0x0000000500007c0c */ /* 0x000fe2000bf86270 */
[C---:B------:R-:W-:Y:S01]  /*05c0*/  VIADD R0, R7.reuse, 0x180 ;  /* 0x0000018007007836 */ /* 0x040fe20000000000 */
[----:B------:R1:W5:Y:S01]  /*05d0*/  @!P2 LDG.E R43, desc[UR8][R4.64+0x80] ;  /* 0x00008008042ba981 */ /* 0x000362000c1e1900 */
[----:B------:R-:W-:Y:S01]  /*05e0*/  ISETP.GE.AND P2, PT, R6, UR5, PT ;  /* 0x0000000506007c0c */ /* 0x000fe2000bf46270 */
[----:B------:R-:W-:Y:S02]  /*05f0*/  IMAD.MOV.U32 R12, RZ, RZ, 0x7fffffff ;  /* 0x7fffffffff0c7424 */ /* 0x000fe400078e00ff */
[----:B------:R1:W5:Y:S01]  /*0600*/  @!P6 LDG.E R10, desc[UR8][R4.64+0x280] ;  /* 0x00028008040ae981 */ /* 0x000362000c1e1900 */
[----:B------:R-:W-:Y:S01]  /*0610*/  ISETP.GE.AND P6, PT, R0, UR5, PT ;  /* 0x0000000500007c0c */ /* 0x000fe2000bfc6270 */
[C---:B------:R-:W-:Y:S02]  /*0620*/  VIADD R0, R7.reuse, 0x1a0 ;  /* 0x000001a007007836 */ /* 0x040fe40000000000 */
[----:B------:R-:W-:Y:S01]  /*0630*/  IMAD.MOV.U32 R9, RZ, RZ, 0x7fffffff ;  /* 0x7fffffffff097424 */ /* 0x000fe200078e00ff */
[----:B------:R1:W5:Y:S01]  /*0640*/  @!P0 LDG.E R12, desc[UR8][R4.64+0x300] ;  /* 0x00030008040c8981 */ /* 0x000362000c1e1900 */
[----:B------:R-:W-:Y:S01]  /*0650*/  VIADD R6, R7, 0x160 ;  /* 0x0000016007067836 */ /* 0x000fe20000000000 */
[----:B------:R-:W-:Y:S01]  /*0660*/  ISETP.GE.AND P0, PT, R0, UR5, PT ;  /* 0x0000000500007c0c */ /* 0x000fe2000bf06270 */
[----:B------:R-:W-:-:S02]  /*0670*/  IMAD.MOV.U32 R14, RZ, RZ, 0x7fffffff ;  /* 0x7fffffffff0e7424 */ /* 0x000fc400078e00ff */
[C---:B------:R-:W-:Y:S01]  /*0680*/  VIADD R0, R7.reuse, 0x1e0 ;  /* 0x000001e007007836 */ /* 0x040fe20000000000 */
[----:B------:R1:W5:Y:S01]  /*0690*/  @!P5 LDG.E R9, desc[UR8][R4.64+0x200] ;  /* 0x000200080409d981 */ /* 0x000362000c1e1900 */
[----:B------:R-:W-:Y:S01]  /*06a0*/  ISETP.GE.AND P5, PT, R6, UR5, PT ;  /* 0x0000000506007c0c */ /* 0x000fe2000bfa6270 */
[----:B------:R-:W-:Y:S02]  /*06b0*/  IMAD.MOV.U32 R13, RZ, RZ, 0x7fffffff ;  /* 0x7fffffffff0d7424 */ /* 0x000fe400078e00ff */
[----:B------:R1:W5:Y:S01]  /*06c0*/  @!P2 LDG.E R14, desc[UR8][R4.64+0x400] ;  /* 0x00040008040ea981 */ /* 0x000362000c1e1900 */
[----:B------:R-:W-:Y:S01]  /*06d0*/  IMAD.MOV.U32 R15, RZ, RZ, 0x7fffffff ;  /* 0x7fffffffff0f7424 */ /* 0x000fe200078e00ff */
[----:B------:R-:W-:Y:S01]  /*06e0*/  ISETP.GE.AND P2, PT, R0, UR5, PT ;  /* 0x0000000500007c0c */ /* 0x000fe2000bf46270 */
[C---:B------:R-:W-:Y:S01]  /*06f0*/  VIADD R6, R7.reuse, 0x1c0 ;  /* 0x000001c007067836 */ /* 0x040fe20000000000 */
[----:B------:R1:W5:Y:S01]  /*0700*/  @!P1 LDG.E R13, desc[UR8][R4.64+0x380] ;  /* 0x00038008040d9981 */ /* 0x000362000c1e1900 */
[----:B------:R-:W-:-:S02]  /*0710*/  VIADD R0, R7, 0x200 ;  /* 0x0000020007007836 */ /* 0x000fc40000000000 */
[----:B------:R-:W-:Y:S01]  /*0720*/  IMAD.MOV.U32 R16, RZ, RZ, 0x7fffffff ;  /* 0x7fffffffff107424 */ /* 0x000fe200078e00ff */
[----:B------:R1:W5:Y:S01]  /*0730*/  @!P3 LDG.E R15, desc[UR8][R4.64+0x480] ;  /* 0x00048008040fb981 */ /* 0x000362000c1e1900 */
[----:B------:R-:W-:Y:S01]  /*0740*/  IMAD.MOV.U32 R17, RZ, RZ, 0x7fffffff ;  /* 0x7fffffffff117424 */ /* 0x000fe200078e00ff */
[----:B------:R-:W-:Y:S01]  /*0750*/  ISETP.GE.AND P1, PT, R6, UR5, PT ;  /* 0x0000000506007c0c */ /* 0x000fe2000bf26270 */
[C---:B------:R-:W-:Y:S01]  /*0760*/  VIADD R6, R7.reuse, 0x220 ;  /* 0x0000022007067836 */ /* 0x040fe20000000000 */
[----:B------:R-:W-:Y:S01]  /*0770*/  ISETP.GE.AND P3, PT, R0, UR5, PT ;  /* 0x0000000500007c0c */ /* 0x000fe2000bf66270 */
[----:B------:R-:W-:Y:S01]  /*0780*/  VIADD R0, R7, 0x240 ;  /* 0x0000024007007836 */ /* 0x000fe20000000000 */
[----:B------:R1:W5:Y:S02]  /*0790*/  @!P4 LDG.E R16, desc[UR8][R4.64+0x500] ;  /* 0x000500080410c981 */ /* 0x000364000c1e1900 */
[----:B------:R-:W-:Y:S02]  /*07a0*/  ISETP.GE.AND P4, PT, R6, UR5, PT ;  /* 0x0000000506007c0c */ /* 0x000fe4000bf86270 */
[----:B------:R1:W5:Y:S01]  /*07b0*/  @!P5 LDG.E R17, desc[UR8][R4.64+0x580] ;  /* 0x000580080411d981 */ /* 0x000362000c1e1900 */
[----:B------:R-:W-:Y:S01]  /*07c0*/  ISETP.GE.AND P5, PT, R0, UR5, PT ;  /* 0x0000000500007c0c */ /* 0x000fe2000bfa6270 */
[----:B------:R-:W-:-:S02]  /*07d0*/  IMAD.MOV.U32 R18, RZ, RZ, 0x7fffffff ;  /* 0x7fffffffff127424 */ /* 0x000fc400078e00ff */
[----:B------:R-:W-:Y:S02]  /*07e0*/  IMAD.MOV.U32 R19, RZ, RZ, 0x7fffffff ;  /* 0x7fffffffff137424 */ /* 0x000fe400078e00ff */
[----:B------:R-:W-:Y:S02]  /*07f0*/  IMAD.MOV.U32 R20, RZ, RZ, 0x7fffffff ;  /* 0x7fffffffff147424 */ /* 0x000fe400078e00ff */
[----:B------:R-:W-:Y:S01]  /*0800*/  IMAD.MOV.U32 R21, RZ, RZ, 0x7fffffff ;  /* 0x7fffffffff157424 */ /* 0x000fe200078e00ff */
[----:B------:R1:W5:Y:S01]  /*0810*/  @!P6 LDG.E R18, desc[UR8][R4.64+0x600] ;  /* 0x000600080412e981 */ /* 0x000362000c1e1900 */
[----:B------:R-:W-:Y:S02]  /*0820*/  IMAD.MOV.U32 R22, RZ, RZ, 0x7fffffff ;  /* 0x7fffffffff167424 */ /* 0x000fe400078e00ff */
[----:B------:R-:W-:Y:S01]  /*0830*/  IMAD.MOV.U32 R23, RZ, RZ, 0x7fffffff ;  /* 0x7fffffffff177424 */ /* 0x000fe200078e00ff */
[----:B------:R1:W5:Y:S01]  /*0840*/  @!P0 LDG.E R19, desc[UR8][R4.64+0x680] ;  /* 0x0006800804138981 */ /* 0x000362000c1e1900 */
[----:B------:R-:W-:-:S03]  /*0850*/  IMAD.MOV.U32 R24, RZ, RZ, 0x7fffffff ;  /* 0x7fffffffff187424 */ /* 0x000fc600078e00ff */
[----:B------:R1:W5:Y:S04]  /*0860*/  @!P1 LDG.E R20, desc[UR8][R4.64+0x700] ;  /* 0x0007000804149981 */ /* 0x000368000c1e1900 */
[----:B------:R1:W5:Y:S04]  /*0870*/  @!P2 LDG.E R21, desc[UR8][R4.64+0x780] ;  /* 0x000780080415a981 */ /* 0x000368000c1e1900 */
[----:B------:R1:W5:Y:S04]  /*0880*/  @!P3 LDG.E R22, desc[UR8][R4.64+0x800] ;  /* 0x000800080416b981 */ /* 0x000368000c1e1900 */
[----:B------:R1:W5:Y:S04]  /*0890*/  @!P4 LDG.E R23, desc[UR8][R4.64+0x880] ;  /* 0x000880080417c981 */ /* 0x000368000c1e1900 */
[----:B------:R1:W5:Y:S02]  /*08a0*/  @!P5 LDG.E R24, desc[UR8][R4.64+0x900] ;  /* 0x000900080418d981 */ /* 0x000364000c1e1900 */
.L_x_3:
[----:B01----:R-:W-:Y:S01]  /*08b0*/  VIMNMX R5, PT, PT, R46, 0xe0, !PT ;  /* 0x000000e02e057848 */ /* 0x003fe20007fe0100 */
[----:B------:R-:W0:Y:S01]  /*08c0*/  LDCU UR5, c[0x0][0x3c8] ;  /* 0x00007900ff0577ac */ /* 0x000e220008000800 */
[----:B------:R-:W-:Y:S01]  /*08d0*/  SHF.R.U32.HI R0, RZ, 0x5, R3 ;  /* 0x00000005ff007819 */ /* 0x000fe20000011603 */
[----:B------:R-:W-:Y:S01]  /*08e0*/  BSSY.RECONVERGENT B0, `(.L_x_4) ;  /* 0x0000026000007945 */ /* 0x000fe20003800200 */
[--C-:B------:R-:W-:Y:S01]  /*08f0*/  IADD3 R5, PT, PT, R5, 0x1f, -R46.reuse ;  /* 0x0000001f05057810 */ /* 0x100fe20007ffe82e */
[----:B------:R-:W-:Y:S01]  /*0900*/  UMOV UR6, 0xffffffff ;  /* 0xffffffff00067882 */ /* 0x000fe20000000000 */
[----:B------:R-:W-:Y:S02]  /*0910*/  IMAD.MOV.U32 R7, RZ, RZ, R46 ;  /* 0x000000ffff077224 */ /* 0x000fe400078e002e */
[C---:B------:R-:W-:Y:S02]  /*0920*/  ISETP.GE.U32.AND P0, PT, R5.reuse, 0x1e0, PT ;  /* 0x000001e00500780c */ /* 0x040fe40003f06070 */
[----:B------:R-:W-:Y:S01]  /*0930*/  LEA.HI R6, R5, 0x1, RZ, 0x1b ;  /* 0x0000000105067811 */ /* 0x000fe200078fd8ff */
[----:B------:R-:W-:-:S03]  /*0940*/  IMAD.SHL.U32 R5, R0, 0x400, RZ ;  /* 0x0000040000057824 */ /* 0x000fc600078e00ff */
[----:B------:R-:W-:-:S04]  /*0950*/  LOP3.LUT R25, R6, 0xf, RZ, 0xc0, !PT ;  /* 0x0000000f06197812 */ /* 0x000fc800078ec0ff */
[----:B------:R-:W-:Y:S01]  /*0960*/  ISETP.NE.AND P1, PT, R25, RZ, PT ;  /* 0x000000ff1900720c */ /* 0x000fe20003f25270 */
[----:B0-----:R-:W-:Y:S02]  /*0970*/  USHF.L.U32 UR5, UR6, UR5, URZ ;  /* 0x0000000506057299 */ /* 0x001fe400080006ff */
[----:B------:R-:W-:Y:S10]  /*0980*/  @!P0 BRA `(.L_x_5) ;  /* 0x00000000006c8947 */ /* 0x000ff40003800000 */
[----:B------:R-:W-:Y:S01]  /*0990*/  IMAD R4, R46, 0x4, R5 ;  /* 0x000000042e047824 */ /* 0x000fe200078e0205 */
[----:B------:R-:W-:Y:S01]  /*09a0*/  LOP3.LUT R0, R6, 0xffffff0, RZ, 0xc0, !PT ;  /* 0x0ffffff006007812 */ /* 0x000fe200078ec0ff */
[----:B------:R-:W-:Y:S02]  /*09b0*/  IMAD.U32 R11, RZ, RZ, UR4 ;  /* 0x00000004ff0b7e24 */ /* 0x000fe4000f8e00ff */
[----:B------:R-:W-:Y:S02]  /*09c0*/  IMAD.MOV.U32 R7, RZ, RZ, R46 ;  /* 0x000000ffff077224 */ /* 0x000fe400078e002e */
[----:B------:R-:W-:Y:S01]  /*09d0*/  IMAD.MOV R0, RZ, RZ, -R0 ;  /* 0x000000ffff007224 */ /* 0x000fe200078e0a00 */
[----:B------:R-:W-:-:S07]  /*09e0*/  IADD3 R4, PT, PT, R4, 0x400, R11 ;  /* 0x0000040004047810 */ /* 0x000fce0007ffe00b */
.L_x_6:
[----:B------:R-:W-:Y:S01]  /*09f0*/  VIADD R0, R0, 0x10 ;  /* 0x0000001000007836 */ /* 0x000fe20000000000 */
[----:B------:R-:W-:Y:S01]  /*0a00*/  STS [R4+-0x400], RZ ;  /* 0xfffc00ff04007388 */ /* 0x000fe20000000800 */
[----:B------:R-:W-:-:S03]  /*0a10*/  VIADD R7, R7, 0x200 ;  /* 0x0000020007077836 */ /* 0x000fc60000000000 */
[----:B------:R-:W-:Y:S01]  /*0a20*/  ISETP.NE.AND P0, PT, R0, RZ, PT ;  /* 0x000000ff0000720c */ /* 0x000fe20003f05270 */
[----:B------:R-:W-:Y:S04]  /*0a30*/  STS [R4+-0x380], RZ ;  /* 0xfffc80ff04007388 */ /* 0x000fe80000000800 */
[----:B------:R-:W-:Y:S04]  /*0a40*/  STS [R4+-0x300], RZ ;  /* 0xfffd00ff04007388 */ /* 0x000fe80000000800 */
[----:B------:R-:W-:Y:S04]  /*0a50*/  STS [R4+-0x280], RZ ;  /* 0xfffd80ff04007388 */ /* 0x000fe80000000800 */
[----:B------:R-:W-:Y:S04]  /*0a60*/  STS [R4+-0x200], RZ ;  /* 0xfffe00ff04007388 */ /* 0x000fe80000000800 */
[----:B------:R-:W-:Y:S04]  /*0a70*/  STS [R4+-0x180], RZ ;  /* 0xfffe80ff04007388 */ /* 0x000fe80000000800 */
[----:B------:R-:W-:Y:S04]  /*0a80*/  STS [R4+-0x100], RZ ;  /* 0xffff00ff04007388 */ /* 0x000fe80000000800 */
[----:B------:R-:W-:Y:S04]  /*0a90*/  STS [R4+-0x80], RZ ;  /* 0xffff80ff04007388 */ /* 0x000fe80000000800 */
[----:B------:R-:W-:Y:S04]  /*0aa0*/  STS [R4], RZ ;  /* 0x000000ff04007388 */ /* 0x000fe80000000800 */
[----:B------:R-:W-:Y:S04]  /*0ab0*/  STS [R4+0x80], RZ ;  /* 0x000080ff04007388 */ /* 0x000fe80000000800 */
[----:B------:R-:W-:Y:S04]  /*0ac0*/  STS [R4+0x100], RZ ;  /* 0x000100ff04007388 */ /* 0x000fe80000000800 */
[----:B------:R-:W-:Y:S04]  /*0ad0*/  STS [R4+0x180], RZ ;  /* 0x000180ff04007388 */ /* 0x000fe80000000800 */
[----:B------:R-:W-:Y:S04]  /*0ae0*/  STS [R4+0x200], RZ ;  /* 0x000200ff04007388 */ /* 0x000fe80000000800 */
[----:B------:R-:W-:Y:S04]  /*0af0*/  STS [R4+0x280], RZ ;  /* 0x000280ff04007388 */ /* 0x000fe80000000800 */
[----:B------:R-:W-:Y:S04]  /*0b00*/  STS [R4+0x300], RZ ;  /* 0x000300ff04007388 */ /* 0x000fe80000000800 */
[----:B------:R0:W-:Y:S02]  /*0b10*/  STS [R4+0x380], RZ ;  /* 0x000380ff04007388 */ /* 0x0001e40000000800 */
[----:B0-----:R-:W-:Y:S01]  /*0b20*/  VIADD R4, R4, 0x800 ;  /* 0x0000080004047836 */ /* 0x001fe20000000000 */
[----:B------:R-:W-:Y:S06]  /*0b30*/  @P0 BRA `(.L_x_6) ;  /* 0xfffffffc00ac0947 */ /* 0x000fec000383ffff */
.L_x_5:
[----:B------:R-:W-:Y:S05]  /*0b40*/  BSYNC.RECONVERGENT B0 ;  /* 0x0000000000007941 */ /* 0x000fea0003800200 */
.L_x_4:
[----:B------:R-:W-:Y:S01]  /*0b50*/  BSSY.RECONVERGENT B0, `(.L_x_7) ;  /* 0x0000026000007945 */ /* 0x000fe20003800200 */
[----:B------:R-:W-:-:S03]  /*0b60*/  VIADD R4, R5, UR4 ;  /* 0x0000000405047c36 */ /* 0x000fc60008000000 */
[----:B------:R-:W-:Y:S05]  /*0b70*/  @!P1 BRA `(.L_x_8) ;  /* 0x00000000008c9947 */ /* 0x000fea0003800000 */
[----:B------:R-:W-:Y:S01]  /*0b80*/  ISETP.GE.U32.AND P0, PT, R25, 0x8, PT ;  /* 0x000000081900780c */ /* 0x000fe20003f06070 */
[----:B------:R-:W-:Y:S01]  /*0b90*/  BSSY.RECONVERGENT B1, `(.L_x_9) ;  /* 0x000000e000017945 */ /* 0x000fe20003800200 */
[----:B------:R-:W-:-:S04]  /*0ba0*/  LOP3.LUT R11, R6, 0x7, RZ, 0xc0, !PT ;  /* 0x00000007060b7812 */ /* 0x000fc800078ec0ff */
[----:B------:R-:W-:-:S07]  /*0bb0*/  ISETP.NE.AND P1, PT, R11, RZ, PT ;  /* 0x000000ff0b00720c */ /* 0x000fce0003f25270 */
[----:B------:R-:W-:Y:S06]  /*0bc0*/  @!P0 BRA `(.L_x_10) ;  /* 0x0000000000288947 */ /* 0x000fec0003800000 */
[C---:B------:R-:W-:Y:S02]  /*0bd0*/  IMAD R0, R7.reuse, 0x4, R4 ;  /* 0x0000000407007824 */ /* 0x040fe400078e0204 */
[----:B------:R-:W-:-:S03]  /*0be0*/  VIADD R7, R7, 0x100 ;  /* 0x0000010007077836 */ /* 0x000fc60000000000 */
[----:B------:R0:W-:Y:S04]  /*0bf0*/  STS [R0], RZ ;  /* 0x000000ff00007388 */ /* 0x0001e80000000800 */
[----:B------:R0:W-:Y:S04]  /*0c00*/  STS [R0+0x80], RZ ;  /* 0x000080ff00007388 */ /* 0x0001e80000000800 */
[----:B------:R0:W-:Y:S04]  /*0c10*/  STS [R0+0x100], RZ ;  /* 0x000100ff00007388 */ /* 0x0001e80000000800 */
[----:B------:R0:W-:Y:S04]  /*0c20*/  STS [R0+0x180], RZ ;  /* 0x000180ff00007388 */ /* 0x0001e80000000800 */
[----:B------:R0:W-:Y:S04]  /*0c30*/  STS [R0+0x200], RZ ;  /* 0x000200ff00007388 */ /* 0x0001e80000000800 */
[----:B------:R0:W-:Y:S04]  /*0c40*/  STS [R0+0x280], RZ ;  /* 0x000280ff00007388 */ /* 0x0001e80000000800 */
[----:B------:R0:W-:Y:S04]  /*0c50*/  STS [R0+0x300], RZ ;  /* 0x000300ff00007388 */ /* 0x0001e80000000800 */
[----:B------:R0:W-:Y:S02]  /*0c60*/  STS [R0+0x380], RZ ;  /* 0x000380ff00007388 */ /* 0x0001e40000000800 */
.L_x_10:
[----:B------:R-:W-:Y:S05]  /*0c70*/  BSYNC.RECONVERGENT B1 ;  /* 0x0000000000017941 */ /* 0x000fea0003800200 */
.L_x_9:
[----:B------:R-:W-:Y:S05]  /*0c80*/  @!P1 BRA `(.L_x_8) ;  /* 0x0000000000489947 */ /* 0x000fea0003800000 */
[----:B------:R-:W-:Y:S02]  /*0c90*/  ISETP.GE.U32.AND P0, PT, R11, 0x4, PT ;  /* 0x000000040b00780c */ /* 0x000fe40003f06070 */
[----:B------:R-:W-:-:S04]  /*0ca0*/  LOP3.LUT R6, R6, 0x3, RZ, 0xc0, !PT ;  /* 0x0000000306067812 */ /* 0x000fc800078ec0ff */
[----:B------:R-:W-:-:S07]  /*0cb0*/  ISETP.NE.AND P1, PT, R6, RZ, PT ;  /* 0x000000ff0600720c */ /* 0x000fce0003f25270 */
[C---:B0-----:R-:W-:Y:S02]  /*0cc0*/  @P0 IMAD R0, R7.reuse, 0x4, R4 ;  /* 0x0000000407000824 */ /* 0x041fe400078e0204 */
[----:B------:R-:W-:-:S03]  /*0cd0*/  @P0 VIADD R7, R7, 0x80 ;  /* 0x0000008007070836 */ /* 0x000fc60000000000 */
[----:B------:R1:W-:Y:S04]  /*0ce0*/  @P0 STS [R0], RZ ;  /* 0x000000ff00000388 */ /* 0x0003e80000000800 */
[----:B------:R1:W-:Y:S04]  /*0cf0*/  @P0 STS [R0+0x80], RZ ;  /* 0x000080ff00000388 */ /* 0x0003e80000000800 */
[----:B------:R1:W-:Y:S04]  /*0d00*/  @P0 STS [R0+0x100], RZ ;  /* 0x000100ff00000388 */ /* 0x0003e80000000800 */
[----:B------:R1:W-:Y:S01]  /*0d10*/  @P0 STS [R0+0x180], RZ ;  /* 0x000180ff00000388 */ /* 0x0003e20000000800 */
[----:B------:R-:W-:Y:S05]  /*0d20*/  @!P1 BRA `(.L_x_8) ;  /* 0x0000000000209947 */ /* 0x000fea0003800000 */
[----:B------:R-:W-:Y:S02]  /*0d30*/  IMAD R5, R7, 0x4, R5 ;  /* 0x0000000407057824 */ /* 0x000fe400078e0205 */
[----:B------:R-:W-:Y:S02]  /*0d40*/  IMAD.MOV R6, RZ, RZ, -R6 ;  /* 0x000000ffff067224 */ /* 0x000fe400078e0a06 */
[----:B------:R-:W-:-:S07]  /*0d50*/  VIADD R5, R5, UR4 ;  /* 0x0000000405057c36 */ /* 0x000fce0008000000 */
.L_x_11:
[----:B------:R-:W-:Y:S01]  /*0d60*/  VIADD R6, R6, 0x1 ;  /* 0x0000000106067836 */ /* 0x000fe20000000000 */
[----:B------:R0:W-:Y:S04]  /*0d70*/  STS [R5], RZ ;  /* 0x000000ff05007388 */ /* 0x0001e80000000800 */
[----:B------:R-:W-:Y:S01]  /*0d80*/  ISETP.NE.AND P0, PT, R6, RZ, PT ;  /* 0x000000ff0600720c */ /* 0x000fe20003f05270 */
[----:B0-----:R-:W-:-:S12]  /*0d90*/  VIADD R5, R5, 0x80 ;  /* 0x0000008005057836 */ /* 0x001fd80000000000 */
[----:B------:R-:W-:Y:S05]  /*0da0*/  @P0 BRA `(.L_x_11) ;  /* 0xfffffffc00ec0947 */ /* 0x000fea000383ffff */
.L_x_8:
[----:B------:R-:W-:Y:S05]  /*0db0*/  BSYNC.RECONVERGENT B0 ;  /* 0x0000000000007941 */ /* 0x000fea0003800200 */
.L_x_7:
[----:B------:R-:W2:Y:S01]  /*0dc0*/  LDCU UR6, c[0x0][0x3c4] ;  /* 0x00007880ff0677ac */ /* 0x000ea20008000800 */
[----:B-----5:R-:W-:Y:S01]  /*0dd0*/  LOP3.LUT R45, R44, 0x80000000, RZ, 0x3c, !PT ;  /* 0x800000002c2d7812 */ /* 0x020fe200078e3cff */
[----:B------:R-:W-:Y:S01]  /*0de0*/  BSSY.RECONVERGENT B0, `(.L_x_12) ;  /* 0x0000089000007945 */ /* 0x000fe20003800200 */
[----:B------:R-:W-:Y:S02]  /*0df0*/  LOP3.LUT R6, R43, 0x80000000, RZ, 0x3c, !PT ;  /* 0x800000002b067812 */ /* 0x000fe400078e3cff */
[----:B01----:R-:W-:Y:S02]  /*0e00*/  LOP3.LUT R0, R42, 0x80000000, RZ, 0x3c, !PT ;  /* 0x800000002a007812 */ /* 0x003fe400078e3cff */
[----:B------:R-:W-:Y:S02]  /*0e10*/  LOP3.LUT R41, R8, 0x80000000, RZ, 0x3c, !PT ;  /* 0x8000000008297812 */ /* 0x000fe400078e3cff */
[----:B------:R-:W-:Y:S02]  /*0e20*/  LOP3.LUT R40, R9, 0x80000000, RZ, 0x3c, !PT ;  /* 0x8000000009287812 */ /* 0x000fe400078e3cff */
[----:B------:R-:W-:-:S02]  /*0e30*/  LOP3.LUT R39, R10, 0x80000000, RZ, 0x3c, !PT ;  /* 0x800000000a277812 */ /* 0x000fc400078e3cff */
[----:B------:R-:W-:Y:S02]  /*0e40*/  LOP3.LUT R38, R13, 0x80000000, RZ, 0x3c, !PT ;  /* 0x800000000d267812 */ /* 0x000fe400078e3cff */
[----:B------:R-:W-:Y:S02]  /*0e50*/  LOP3.LUT R37, R14, 0x80000000, RZ, 0x3c, !PT ;  /* 0x800000000e257812 */ /* 0x000fe400078e3cff */
[----:B------:R-:W-:Y:S02]  /*0e60*/  LOP3.LUT R36, R15, 0x80000000, RZ, 0x3c, !PT ;  /* 0x800000000f247812 */ /* 0x000fe400078e3cff */
[----:B--2---:R-:W-:Y:S02]  /*0e70*/  SHF.R.U32.HI R47, RZ, UR6, R45 ;  /* 0x00000006ff2f7c19 */ /* 0x004fe4000801162d */
[----:B------:R-:W-:Y:S02]  /*0e80*/  SHF.R.U32.HI R7, RZ, UR6, R6 ;  /* 0x00000006ff077c19 */ /* 0x000fe40008011606 */
[----:B------:R-:W-:-:S02]  /*0e90*/  LOP3.LUT R47, R47, UR5, RZ, 0x30, !PT ;  /* 0x000000052f2f7c12 */ /* 0x000fc4000f8e30ff */
[----:B------:R-:W-:Y:S02]  /*0ea0*/  SHF.R.U32.HI R11, RZ, UR6, R0 ;  /* 0x00000006ff0b7c19 */ /* 0x000fe40008011600 */
[----:B------:R-:W-:Y:S01]  /*0eb0*/  SHF.R.U32.HI R25, RZ, UR6, R41 ;  /* 0x00000006ff197c19 */ /* 0x000fe20008011629 */
[----:B------:R-:W-:Y:S01]  /*0ec0*/  IMAD R5, R47, 0x4, R4 ;  /* 0x000000042f057824 */ /* 0x000fe200078e0204 */
[----:B------:R-:W-:Y:S01]  /*0ed0*/  LOP3.LUT R7, R7, UR5, RZ, 0x30, !PT ;  /* 0x0000000507077c12 */ /* 0x000fe2000f8e30ff */
[----:B------:R-:W-:Y:S01]  /*0ee0*/  NOP ;  /* 0x0000000000007918 */ /* 0x000fe20000000000 */
[----:B------:R-:W-:Y:S02]  /*0ef0*/  SHF.R.U32.HI R26, RZ, UR6, R40 ;  /* 0x00000006ff1a7c19 */ /* 0x000fe40008011628 */
[----:B------:R0:W-:Y:S01]  /*0f00*/  ATOMS.POPC.INC.32 RZ, [R5+URZ] ;  /* 0x0000000005ff7f8c */ /* 0x0001e2000d8000ff */
[----:B------:R-:W-:Y:S01]  /*0f10*/  LOP3.LUT R11, R11, UR5, RZ, 0x30, !PT ;  /* 0x000000050b0b7c12 */ /* 0x000fe2000f8e30ff */
[----:B------:R-:W-:Y:S01]  /*0f20*/  IMAD R7, R7, 0x4, R4 ;  /* 0x0000000407077824 */ /* 0x000fe200078e0204 */
[----:B------:R-:W-:-:S02]  /*0f30*/  SHF.R.U32.HI R27, RZ, UR6, R39 ;  /* 0x00000006ff1b7c19 */ /* 0x000fc40008011627 */
[----:B------:R-:W-:Y:S01]  /*0f40*/  LOP3.LUT R25, R25, UR5, RZ, 0x30, !PT ;  /* 0x0000000519197c12 */ /* 0x000fe2000f8e30ff */
[--C-:B------:R-:W-:Y:S01]  /*0f50*/  IMAD R11, R11, 0x4, R4.reuse ;  /* 0x000000040b0b7824 */ /* 0x100fe200078e0204 */
[----:B------:R-:W-:Y:S01]  /*0f60*/  LOP3.LUT R27, R27, UR5, RZ, 0x30, !PT ;  /* 0x000000051b1b7c12 */ /* 0x000fe2000f8e30ff */
[----:B------:R1:W-:Y:S01]  /*0f70*/  ATOMS.POPC.INC.32 RZ, [R7+URZ] ;  /* 0x0000000007ff7f8c */ /* 0x0003e2000d8000ff */
[----:B0-----:R-:W-:Y:S01]  /*0f80*/  LOP3.LUT R5, R26, UR5, RZ, 0x30, !PT ;  /* 0x000000051a057c12 */ /* 0x001fe2000f8e30ff */
[--C-:B------:R-:W-:Y:S01]  /*0f90*/  IMAD R25, R25, 0x4, R4.reuse ;  /* 0x0000000419197824 */ /* 0x100fe200078e0204 */
[----:B------:R-:W-:Y:S01]  /*0fa0*/  LOP3.LUT R26, R12, 0x80000000, RZ, 0x3c, !PT ;  /* 0x800000000c1a7812 */ /* 0x000fe200078e3cff */
[----:B------:R0:W-:Y:S01]  /*0fb0*/  ATOMS.POPC.INC.32 RZ, [R11+URZ] ;  /* 0x000000000bff7f8c */ /* 0x0001e2000d8000ff */
[----:B------:R-:W-:Y:S01]  /*0fc0*/  LOP3.LUT R35, R16, 0x80000000, RZ, 0x3c, !PT ;  /* 0x8000000010237812 */ /* 0x000fe200078e3cff */
[----:B------:R-:W-:Y:S01]  /*0fd0*/  IMAD R5, R5, 0x4, R4 ;  /* 0x0000000405057824 */ /* 0x000fe200078e0204 */
[----:B------:R-:W-:Y:S01]  /*0fe0*/  SHF.R.U32.HI R26, RZ, UR6, R26 ;  /* 0x00000006ff1a7c19 */ /* 0x000fe2000801161a */
[----:B------:R-:W-:Y:S01]  /*0ff0*/  IMAD R27, R27, 0x4, R4 ;  /* 0x000000041b1b7824 */ /* 0x000fe200078e0204 */
[----:B------:R2:W-:Y:S01]  /*1000*/  ATOMS.POPC.INC.32 RZ, [R25+URZ] ;  /* 0x0000000019ff7f8c */ /* 0x0005e2000d8000ff */
[----:B-1----:R-:W-:-:S02]  /*1010*/  SHF.R.U32.HI R7, RZ, UR6, R37 ;  /* 0x00000006ff077c19 */ /* 0x002fc40008011625 */
[----:B0-----:R-:W-:Y:S01]  /*1020*/  SHF.R.U32.HI R11, RZ, UR6, R38 ;  /* 0x00000006ff0b7c19 */ /* 0x001fe20008011626 */
[----:B------:R0:W-:Y:S01]  /*1030*/  ATOMS.POPC.INC.32 RZ, [R5+URZ] ;  /* 0x0000000005ff7f8c */ /* 0x0001e2000d8000ff */
[----:B------:R-:W-:Y:S02]  /*1040*/  SHF.R.U32.HI R28, RZ, UR6, R36 ;  /* 0x00000006ff1c7c19 */ /* 0x000fe40008011624 */
[----:B------:R-:W-:Y:S01]  /*1050*/  LOP3.LUT R11, R11, UR5, RZ, 0x30, !PT ;  /* 0x000000050b0b7c12 */ /* 0x000fe2000f8e30ff */
[----:B------:R1:W-:Y:S01]  /*1060*/  ATOMS.POPC.INC.32 RZ, [R27+URZ] ;  /* 0x000000001bff7f8c */ /* 0x0003e2000d8000ff */
[----:B--2---:R-:W-:Y:S02]  /*1070*/  LOP3.LUT R25, R26, UR5, RZ, 0x30, !PT ;  /* 0x000000051a197c12 */ /* 0x004fe4000f8e30ff */
[----:B------:R-:W-:Y:S01]  /*1080*/  SHF.R.U32.HI R26, RZ, UR6, R35 ;  /* 0x00000006ff1a7c19 */ /* 0x000fe20008011623 */
[--C-:B0-----:R-:W-:Y:S01]  /*1090*/  IMAD R5, R11, 0x4, R4.reuse ;  /* 0x000000040b057824 */ /* 0x101fe200078e0204 */
[----:B------:R-:W-:Y:S01]  /*10a0*/  LOP3.LUT R7, R7, UR5, RZ, 0x30, !PT ;  /* 0x0000000507077c12 */ /* 0x000fe2000f8e30ff */
[----:B------:R-:W-:Y:S01]  /*10b0*/  IMAD R25, R25, 0x4, R4 ;  /* 0x0000000419197824 */ /* 0x000fe200078e0204 */
[----:B------:R-:W-:-:S02]  /*10c0*/  LOP3.LUT R29, R26, UR5, RZ, 0x30, !PT ;  /* 0x000000051a1d7c12 */ /* 0x000fc4000f8e30ff */
[----:B-1----:R-:W-:Y:S01]  /*10d0*/  LOP3.LUT R27, R28, UR5, RZ, 0x30, !PT ;  /* 0x000000051c1b7c12 */ /* 0x002fe2000f8e30ff */
[--C-:B------:R-:W-:Y:S01]  /*10e0*/  IMAD R26, R7, 0x4, R4.reuse ;  /* 0x00000004071a7824 */ /* 0x100fe200078e0204 */
[----:B------:R-:W-:Y:S01]  /*10f0*/  LOP3.LUT R34, R17, 0x80000000, RZ, 0x3c, !PT ;  /* 0x8000000011227812 */ /* 0x000fe200078e3cff */
[--C-:B------:R-:W-:Y:S01]  /*1100*/  IMAD R28, R29, 0x4, R4.reuse ;  /* 0x000000041d1c7824 */ /* 0x100fe200078e0204 */
[----:B------:R-:W-:Y:S01]  /*1110*/  LOP3.LUT R48, R18, 0x80000000, RZ, 0x3c, !PT ;  /* 0x8000000012307812 */ /* 0x000fe200078e3cff */
[----:B------:R-:W-:Y:S01]  /*1120*/  IMAD R27, R27, 0x4, R4 ;  /* 0x000000041b1b7824 */ /* 0x000fe200078e0204 */
[----:B------:R-:W-:Y:S01]  /*1130*/  ATOMS.POPC.INC.32 RZ, [R25+URZ] ;  /* 0x0000000019ff7f8c */ /* 0x000fe2000d8000ff */
[----:B------:R-:W-:Y:S02]  /*1140*/  LOP3.LUT R33, R19, 0x80000000, RZ, 0x3c, !PT ;  /* 0x8000000013217812 */ /* 0x000fe400078e3cff */
[----:B------:R-:W-:Y:S01]  /*1150*/  LOP3.LUT R32, R20, 0x80000000, RZ, 0x3c, !PT ;  /* 0x8000000014207812 */ /* 0x000fe200078e3cff */
[----:B------:R-:W-:Y:S01]  /*1160*/  ATOMS.POPC.INC.32 RZ, [R5+URZ] ;  /* 0x0000000005ff7f8c */ /* 0x000fe2000d8000ff */
[----:B------:R-:W-:-:S02]  /*1170*/  LOP3.LUT R31, R21, 0x80000000, RZ, 0x3c, !PT ;  /* 0x80000000151f7812 */ /* 0x000fc400078e3cff */
[----:B------:R-:W-:Y:S01]  /*1180*/  SHF.R.U32.HI R53, RZ, UR6, R34 ;  /* 0x00000006ff357c19 */ /* 0x000fe20008011622 */
[----:B------:R-:W-:Y:S01]  /*1190*/  ATOMS.POPC.INC.32 RZ, [R26+URZ] ;  /* 0x000000001aff7f8c */ /* 0x000fe2000d8000ff */
[----:B------:R-:W-:Y:S02]  /*11a0*/  LOP3.LUT R30, R22, 0x80000000, RZ, 0x3c, !PT ;  /* 0x80000000161e7812 */ /* 0x000fe400078e3cff */
[----:B------:R-:W-:Y:S01]  /*11b0*/  SHF.R.U32.HI R48, RZ, UR6, R48 ;  /* 0x00000006ff307c19 */ /* 0x000fe20008011630 */
[----:B------:R0:W-:Y:S01]  /*11c0*/  ATOMS.POPC.INC.32 RZ, [R27+URZ] ;  /* 0x000000001bff7f8c */ /* 0x0001e2000d8000ff */
[----:B------:R-:W-:Y:S02]  /*11d0*/  LOP3.LUT R29, R23, 0x80000000, RZ, 0x3c, !PT ;  /* 0x80000000171d7812 */ /* 0x000fe400078e3cff */
[----:B------:R-:W-:Y:S01]  /*11e0*/  SHF.R.U32.HI R50, RZ, UR6, R33 ;  /* 0x00000006ff327c19 */ /* 0x000fe20008011621 */
[----:B------:R1:W-:Y:S01]  /*11f0*/  ATOMS.POPC.INC.32 RZ, [R28+URZ] ;  /* 0x000000001cff7f8c */ /* 0x0003e2000d8000ff */
[----:B------:R-:W-:-:S02]  /*1200*/  SHF.R.U32.HI R51, RZ, UR6, R32 ;  /* 0x00000006ff337c19 */ /* 0x000fc40008011620 */
[----:B------:R-:W-:Y:S02]  /*1210*/  LOP3.LUT R53, R53, UR5, RZ, 0x30, !PT ;  /* 0x0000000535357c12 */ /* 0x000fe4000f8e30ff */
[----:B0-----:R-:W-:Y:S02]  /*1220*/  SHF.R.U32.HI R27, RZ, UR6, R31 ;  /* 0x00000006ff1b7c19 */ /* 0x001fe4000801161f */
[----:B------:R-:W-:Y:S01]  /*1230*/  LOP3.LUT R48, R48, UR5, RZ, 0x30, !PT ;  /* 0x0000000530307c12 */ /* 0x000fe2000f8e30ff */
[----:B------:R-:W-:Y:S01]  /*1240*/  IMAD R26, R53, 0x4, R4 ;  /* 0x00000004351a7824 */ /* 0x000fe200078e0204 */
[----:B-1----:R-:W-:Y:S02]  /*1250*/  LOP3.LUT R28, R24, 0x80000000, RZ, 0x3c, !PT ;  /* 0x80000000181c7812 */ /* 0x002fe400078e3cff */
[----:B------:R-:W-:Y:S01]  /*1260*/  SHF.R.U32.HI R25, RZ, UR6, R30 ;  /* 0x00000006ff197c19 */ /* 0x000fe2000801161e */
[----:B------:R-:W-:Y:S01]  /*1270*/  IMAD R48, R48, 0x4, R4 ;  /* 0x0000000430307824 */ /* 0x000fe200078e0204 */
[----:B------:R-:W-:Y:S01]  /*1280*/  LOP3.LUT R50, R50, UR5, RZ, 0x30, !PT ;  /* 0x0000000532327c12 */ /* 0x000fe2000f8e30ff */
[----:B------:R0:W-:Y:S01]  /*1290*/  ATOMS.POPC.INC.32 RZ, [R26+URZ] ;  /* 0x000000001aff7f8c */ /* 0x0001e2000d8000ff */
[----:B------:R-:W-:-:S02]  /*12a0*/  SHF.R.U32.HI R5, RZ, UR6, R29 ;  /* 0x00000006ff057c19 */ /* 0x000fc4000801161d */
[----:B------:R-:W-:Y:S01]  /*12b0*/  LOP3.LUT R51, R51, UR5, RZ, 0x30, !PT ;  /* 0x0000000533337c12 */ /* 0x000fe2000f8e30ff */
[----:B------:R-:W-:Y:S01]  /*12c0*/  IMAD R50, R50, 0x4, R4 ;  /* 0x0000000432327824 */ /* 0x000fe200078e0204 */
[----:B------:R-:W-:Y:S01]  /*12d0*/  SHF.R.U32.HI R49, RZ, UR6, R28 ;  /* 0x00000006ff317c19 */ /* 0x000fe2000801161c */
[----:B------:R0:W-:Y:S01]  /*12e0*/  ATOMS.POPC.INC.32 RZ, [R48+URZ] ;  /* 0x0000000030ff7f8c */ /* 0x0001e2000d8000ff */
[----:B------:R-:W-:Y:S01]  /*12f0*/  LOP3.LUT R27, R27, UR5, RZ, 0x30, !PT ;  /* 0x000000051b1b7c12 */ /* 0x000fe2000f8e30ff */
[--C-:B------:R-:W-:Y:S01]  /*1300*/  IMAD R51, R51, 0x4, R4.reuse ;  /* 0x0000000433337824 */ /* 0x100fe200078e0204 */
[----:B------:R-:W-:Y:S01]  /*1310*/  LOP3.LUT R25, R25, UR5, RZ, 0x30, !PT ;  /* 0x0000000519197c12 */ /* 0x000fe2000f8e30ff */
[----:B------:R0:W-:Y:S01]  /*1320*/  ATOMS.POPC.INC.32 RZ, [R50+URZ] ;  /* 0x0000000032ff7f8c */ /* 0x0001e2000d8000ff */
[----:B------:R-:W-:Y:S01]  /*1330*/  LOP3.LUT R5, R5, UR5, RZ, 0x30, !PT ;  /* 0x0000000505057c12 */ /* 0x000fe2000f8e30ff */
[--C-:B------:R-:W-:Y:S01]  /*1340*/  IMAD R52, R27, 0x4, R4.reuse ;  /* 0x000000041b347824 */ /* 0x100fe200078e0204 */
[----:B------:R-:W-:Y:S01]  /*1350*/  ISETP.GT.U32.AND P1, PT, R3, 0xff, PT ;  /* 0x000000ff0300780c */ /* 0x000fe20003f24070 */
[--C-:B------:R-:W-:Y:S01]  /*1360*/  IMAD R25, R25, 0x4, R4.reuse ;  /* 0x0000000419197824 */ /* 0x100fe200078e0204 */
[----:B------:R-:W-:Y:S01]  /*1370*/  LOP3.LUT R49, R49, UR5, RZ, 0x30, !PT ;  /* 0x0000000531317c12 */ /* 0x000fe2000f8e30ff */
[----:B------:R-:W-:Y:S01]  /*1380*/  IMAD R5, R5, 0x4, R4 ;  /* 0x0000000405057824 */ /* 0x000fe200078e0204 */
[----:B------:R0:W-:Y:S01]  /*1390*/  ATOMS.POPC.INC.32 RZ, [R51+URZ] ;  /* 0x0000000033ff7f8c */ /* 0x0001e2000d8000ff */
[----:B------:R-:W-:Y:S01]  /*13a0*/  P2R R53, PR, RZ, 0x2 ;  /* 0x00000002ff357803 */ /* 0x000fe20000000000 */
[----:B------:R-:W-:-:S02]  /*13b0*/  IMAD.MOV.U32 R27, RZ, RZ, RZ ;  /* 0x000000ffff1b7224 */ /* 0x000fc400078e00ff */
[----:B------:R-:W-:Y:S01]  /*13c0*/  IMAD R49, R49, 0x4, R4 ;  /* 0x0000000431317824 */ /* 0x000fe200078e0204 */
[----:B------:R0:W-:Y:S01]  /*13d0*/  ATOMS.POPC.INC.32 RZ, [R52+URZ] ;  /* 0x0000000034ff7f8c */ /* 0x0001e2000d8000ff */
[----:B------:R-:W-:-:S03]  /*13e0*/  LEA R4, R3, UR4, 0x2 ;  /* 0x0000000403047c11 */ /* 0x000fc6000f8e10ff */
[----:B------:R0:W-:Y:S04]  /*13f0*/  ATOMS.POPC.INC.32 RZ, [R25+URZ] ;  /* 0x0000000019ff7f8c */ /* 0x0001e8000d8000ff */
[----:B------:R0:W-:Y:S04]  /*1400*/  ATOMS.POPC.INC.32 RZ, [R5+URZ] ;  /* 0x0000000005ff7f8c */ /* 0x0001e8000d8000ff */
[----:B------:R0:W-:Y:S01]  /*1410*/  ATOMS.POPC.INC.32 RZ, [R49+URZ] ;  /* 0x0000000031ff7f8c */ /* 0x0001e2000d8000ff */
[----:B------:R-:W-:Y:S06]  /*1420*/  BAR.SYNC.DEFER_BLOCKING 0x0 ;  /* 0x0000000000007b1d */ /* 0x000fec0000010000 */
[----:B------:R-:W-:Y:S05]  /*1430*/  @P1 BRA `(.L_x_13) ;  /* 0x00000000008c1947 */ /* 0x000fea0003800000 */
[----:B0-----:R-:W0:Y:S04]  /*1440*/  LDS R51, [R4] ;  /* 0x0000000004337984 */ /* 0x001e280000000800 */
[----:B------:R-:W1:Y:S04]  /*1450*/  LDS R26, [R4+0x400] ;  /* 0x00040000041a7984 */ /* 0x000e680000000800 */
[----:B------:R-:W2:Y:S04]  /*1460*/  LDS R5, [R4+0x800] ;  /* 0x0008000004057984 */ /* 0x000ea80000000800 */
[----:B------:R-:W3:Y:S04]  /*1470*/  LDS R48, [R4+0xc00] ;  /* 0x000c000004307984 */ /* 0x000ee80000000800 */
[----:B------:R-:W4:Y:S04]  /*1480*/  LDS R49, [R4+0x1000] ;  /* 0x0010000004317984 */ /* 0x000f280000000800 */
[----:B------:R-:W5:Y:S04]  /*1490*/  LDS R50, [R4+0x1400] ;  /* 0x0014000004327984 */ /* 0x000f680000000800 */
[----:B------:R-:W-:Y:S04]  /*14a0*/  LDS R27, [R4+0x2000] ;  /* 0x00200000041b7984 */ /* 0x000fe80000000800 */
[----:B------:R-:W-:Y:S04]  /*14b0*/  STS [R4], RZ ;  /* 0x000000ff04007388 */ /* 0x000fe80000000800 */
[----:B0-----:R-:W-:Y:S01]  /*14c0*/  STS [R4+0x400], R51 ;  /* 0x0004003304007388 */ /* 0x001fe20000000800 */
[----:B-1----:R-:W-:-:S03]  /*14d0*/  IMAD.IADD R52, R51, 0x1, R26 ;  /* 0x0000000133347824 */ /* 0x002fc600078e021a */
[----:B------:R-:W-:Y:S01]  /*14e0*/  LDS R26, [R4+0x2400] ;  /* 0x00240000041a7984 */ /* 0x000fe20000000800 */
[----:B--2---:R-:W-:-:S03]  /*14f0*/  IMAD.IADD R25, R52, 0x1, R5 ;  /* 0x0000000134197824 */ /* 0x004fc600078e0205 */
[----:B------:R-:W0:Y:S04]  /*1500*/  LDS R5, [R4+0x1800] ;  /* 0x0018000004057984 */ /* 0x000e280000000800 */
[----:B------:R3:W-:Y:S04]  /*1510*/  STS [R4+0x800], R52 ;  /* 0x0008003404007388 */ /* 0x0007e80000000800 */
[----:B------:R-:W-:Y:S01]  /*1520*/  STS [R4+0xc00], R25 ;  /* 0x000c001904007388 */ /* 0x000fe20000000800 */
[----:B---3--:R-:W-:-:S03]  /*1530*/  IMAD.IADD R52, R25, 0x1, R48 ;  /* 0x0000000119347824 */ /* 0x008fc600078e0230 */
[----:B------:R-:W1:Y:S01]  /*1540*/  LDS R48, [R4+0x1c00] ;  /* 0x001c000004307984 */ /* 0x000e620000000800 */
[----:B----4-:R-:W-:-:S03]  /*1550*/  IMAD.IADD R49, R52, 0x1, R49 ;  /* 0x0000000134317824 */ /* 0x010fc600078e0231 */
[----:B------:R-:W2:Y:S01]  /*1560*/  LDS R25, [R4+0x2800] ;  /* 0x0028000004197984 */ /* 0x000ea20000000800 */
[----:B-----5:R-:W-:-:S03]  /*1570*/  IMAD.IADD R51, R49, 0x1, R50 ;  /* 0x0000000131337824 */ /* 0x020fc600078e0232 */
[----:B------:R-:W3:Y:S04]  /*1580*/  LDS R50, [R4+0x2c00] ;  /* 0x002c000004327984 */ /* 0x000ee80000000800 */
[----:B------:R-:W-:Y:S04]  /*1590*/  STS [R4+0x1000], R52 ;  /* 0x0010003404007388 */ /* 0x000fe80000000800 */
[----:B------:R-:W-:Y:S04]  /*15a0*/  STS [R4+0x1400], R49 ;  /* 0x0014003104007388 */ /* 0x000fe80000000800 */
[----:B------:R-:W-:Y:S01]  /*15b0*/  STS [R4+0x1800], R51 ;  /* 0x0018003304007388 */ /* 0x000fe20000000800 */
[----:B0-----:R-:W-:-:S05]  /*15c0*/  IMAD.IADD R5, R51, 0x1, R5 ;  /* 0x0000000133057824 */ /* 0x001fca00078e0205 */
[----:B------:R-:W-:Y:S01]  /*15d0*/  STS [R4+0x1c00], R5 ;  /* 0x001c000504007388 */ /* 0x000fe20000000800 */
[----:B-1----:R-:W-:-:S04]  /*15e0*/  IMAD.IADD R48, R5, 0x1, R48 ;  /* 0x0000000105307824 */ /* 0x002fc800078e0230 */
[----:B------:R-:W-:Y:S01]  /*15f0*/  IMAD.IADD R27, R48, 0x1, R27 ;  /* 0x00000001301b7824 */ /* 0x000fe200078e021b */
[----:B------:R-:W-:Y:S03]  /*1600*/  STS [R4+0x2000], R48 ;  /* 0x0020003004007388 */ /* 0x000fe60000000800 */
[----:B------:R-:W-:Y:S01]  /*1610*/  IMAD.IADD R26, R27, 0x1, R26 ;  /* 0x000000011b1a7824 */ /* 0x000fe200078e021a */
[----:B------:R3:W-:Y:S03]  /*1620*/  STS [R4+0x2400], R27 ;  /* 0x0024001b04007388 */ /* 0x0007e60000000800 */
[----:B--2---:R-:W-:Y:S01]  /*1630*/  IMAD.IADD R25, R26, 0x1, R25 ;  /* 0x000000011a197824 */ /* 0x004fe200078e0219 */
[----:B------:R1:W-:Y:S04]  /*1640*/  STS [R4+0x2800], R26 ;  /* 0x0028001a04007388 */ /* 0x0003e80000000800 */
[----:B------:R1:W-:Y:S01]  /*1650*/  STS [R4+0x2c00], R25 ;  /* 0x002c001904007388 */ /* 0x0003e20000000800 */
[----:B---3--:R-:W-:-:S07]  /*1660*/  IMAD.IADD R27, R25, 0x1, R50 ;  /* 0x00000001191b7824 */ /* 0x008fce00078e0232 */
.L_x_13:
[----:B------:R-:W-:Y:S05]  /*1670*/  BSYNC.RECONVERGENT B0 ;  /* 0x0000000000007941 */ /* 0x000fea0003800200 */
.L_x_12:
[----:B01----:R-:W0:Y:S01]  /*1680*/  LDC.64 R4, c[0x0][0x380] ;  /* 0x0000e000ff047b82 */ /* 0x003e220000000a00 */
[C---:B------:R-:W-:Y:S01]  /*1690*/  ISETP.NE.AND P0, PT, R27.reuse, 0x1c80, PT ;  /* 0x00001c801b00780c */ /* 0x040fe20003f05270 */
[----:B------:R-:W-:Y:S01]  /*16a0*/  IMAD.U32 R25, RZ, RZ, UR7 ;  /* 0x00000007ff197e24 */ /* 0x000fe2000f8e00ff */
[----:B------:R-:W-:Y:S02]  /*16b0*/  @!P1 LOP3.LUT R49, R27, 0x40000000, RZ, 0xfc, !PT ;  /* 0x400000001b319812 */ /* 0x000fe400078efcff */
[----:B------:R-:W-:Y:S01]  /*16c0*/  ISETP.LT.U32.AND P0, PT, R3, 0x100, !P0 ;  /* 0x000001000300780c */ /* 0x000fe20004701070 */
[----:B------:R-:W-:Y:S01]  /*16d0*/  IMAD R25, R25, 0x100, R3 ;  /* 0x0000010019197824 */ /* 0x000fe200078e0203 */
[----:B------:R-:W-:-:S03]  /*16e0*/  LOP3.LUT R26, R18, 0x80000000, RZ, 0x3c, !PT ;  /* 0x80000000121a7812 */ /* 0x000fc600078e3cff */
[----:B0-----:R-:W-:Y:S01]  /*16f0*/  IMAD.WIDE R4, R25, 0x4, R4 ;  /* 0x0000000419047825 */ /* 0x001fe200078e0204 */
[----:B------:R-:W-:-:S04]  /*1700*/  LOP3.LUT R25, R12, 0x80000000, RZ, 0x3c, !PT ;  /* 0x800000000c197812 */ /* 0x000fc800078e3cff */
[----:B------:R0:W-:Y:S03]  /*1710*/  @!P1 STG.E.STRONG.SYS desc[UR8][R4.64], R49 ;  /* 0x0000003104009986 */ /* 0x0001e6000c115908 */
[----:B------:R-:W-:Y:S06]  /*1720*/  BAR.RED.OR.DEFER_BLOCKING 0x0, P0 ;  /* 0x0000000000007b1d */ /* 0x000fec0000014800 */
[----:B------:R-:W1:Y:S02]  /*1730*/  B2R.RESULT RZ, P0 ;  /* 0x0000000000ff731c */ /* 0x000e640000004000 */
[----:B01----:R-:W-:Y:S05]  /*1740*/  @!P0 BRA `(.L_x_14) ;  /* 0x0000000800908947 */ /* 0x003fea0003800000 */
[C---:B------:R-:W-:Y:S01]  /*1750*/  ISETP.GT.U32.AND P0, PT, R3.reuse, R47, PT ;  /* 0x0000002f0300720c */ /* 0x040fe20003f04070 */
[----:B------:R-:W-:Y:S01]  /*1760*/  BSSY B1, `(.L_x_15) ;  /* 0x000002e000017945 */ /* 0x000fe20003800000 */
[----:B------:R-:W-:Y:S02]  /*1770*/  LEA R11, R3, UR4, 0x3 ;  /* 0x00000004030b7c11 */ /* 0x000fe4000f8e18ff */
[----:B------:R-:W-:Y:S01]  /*1780*/  SEL R0, RZ, 0x1c80, !P0 ;  /* 0x00001c80ff007807 */ /* 0x000fe20004000000 */
[----:B------:R-:W-:Y:S08]  /*1790*/  @P1 BRA `(.L_x_16) ;  /* 0x0000000000a81947 */ /* 0x000ff00003800000 */
[----:B------:R-:W0:Y:S02]  /*17a0*/  LDC.64 R28, c[0x0][0x398] ;  /* 0x0000e600ff1c7b82 */ /* 0x000e240000000a00 */
[----:B0-----:R-:W-:-:S06]  /*17b0*/  IMAD.WIDE.U32 R28, R3, 0x8, R28 ;  /* 0x00000008031c7825 */ /* 0x001fcc00078e001c */
[----:B------:R-:W2:Y:S01]  /*17c0*/  LDG.E.64 R28, desc[UR8][R28.64] ;  /* 0x000000081c1c7981 */ /* 0x000ea2000c1e1b00 */
[----:B------:R-:W-:Y:S01]  /*17d0*/  UISETP.GE.AND UP0, UPT, UR7, 0x1, UPT ;  /* 0x000000010700788c */ /* 0x000fe2000bf06270 */
[----:B------:R-:W-:Y:S01]  /*17e0*/  IMAD.MOV.U32 R26, RZ, RZ, R27 ;  /* 0x000000ffff1a7224 */ /* 0x000fe200078e001b */
[----:B--2---:R-:W-:-:S04]  /*17f0*/  IADD3 R6, P0, PT, -R0, R28, RZ ;  /* 0x0000001c00067210 */ /* 0x004fc80007f1e1ff */
[----:B------:R-:W-:-:S05]  /*1800*/  IADD3.X R7, PT, PT, R29, -0x1, RZ, P0, !PT ;  /* 0xffffffff1d077810 */ /* 0x000fca00007fe4ff */
[----:B------:R0:W-:Y:S01]  /*1810*/  STS.64 [R11+0x7200], R6 ;  /* 0x007200060b007388 */ /* 0x0001e20000000a00 */
[----:B------:R-:W-:Y:S05]  /*1820*/  BRA.U !UP0, `(.L_x_17) ;  /* 0x00000001086c7547 */ /* 0x000fea000b800000 */
[----:B------:R-:W-:Y:S01]  /*1830*/  BSSY B0, `(.L_x_18) ;  /* 0x0000019000007945 */ /* 0x000fe20003800000 */
[----:B------:R-:W-:Y:S02]  /*1840*/  IMAD.MOV.U32 R25, RZ, RZ, -0x1 ;  /* 0xffffffffff197424 */ /* 0x000fe400078e00ff */
[----:B------:R-:W-:Y:S02]  /*1850*/  IMAD.U32 R28, RZ, RZ, UR7 ;  /* 0x00000007ff1c7e24 */ /* 0x000fe4000f8e00ff */
[----:B------:R-:W-:-:S07]  /*1860*/  IMAD.MOV.U32 R26, RZ, RZ, R27 ;  /* 0x000000ffff1a7224 */ /* 0x000fce00078e001b */
.L_x_22:
[----:B0-----:R-:W0:Y:S01]  /*1870*/  LDC.64 R6, c[0x0][0x380] ;  /* 0x0000e000ff067b82 */ /* 0x001e220000000a00 */
[----:B------:R-:W-:Y:S01]  /*1880*/  VIADD R31, R28, 0xffffffff ;  /* 0xffffffff1c1f7836 */ /* 0x000fe20000000000 */
[----:B------:R-:W-:Y:S03]  /*1890*/  BSSY B2, `(.L_x_19) ;  /* 0x0000008000027945 */ /* 0x000fe60003800000 */
[----:B------:R-:W-:-:S04]  /*18a0*/  IMAD R29, R31, 0x100, R3 ;  /* 0x000001001f1d7824 */ /* 0x000fc800078e0203 */
[----:B0-----:R-:W-:-:S07]  /*18b0*/  IMAD.WIDE R6, R29, 0x4, R6 ;  /* 0x000000041d067825 */ /* 0x001fce00078e0206 */
.L_x_20:
[----:B------:R-:W-:Y:S05]  /*18c0*/  YIELD ;  /* 0x0000000000007946 */ /* 0x000fea0003800000 */
[----:B------:R0:W-:Y:S06]  /*18d0*/  MEMBAR.SC.CTA ;  /* 0x0000000000007992 */ /* 0x0001ec0000000000 */
[----:B0-----:R-:W2:Y:S02]  /*18e0*/  LDG.E.STRONG.SYS R29, desc[UR8][R6.64] ;  /* 0x00000008061d7981 */ /* 0x001ea4000c1f5900 */
[----:B--2---:R-:W-:-:S13]  /*18f0*/  ISETP.NE.AND P0, PT, R29, RZ, PT ;  /* 0x000000ff1d00720c */ /* 0x004fda0003f05270 */
[----:B------:R-:W-:Y:S05]  /*1900*/  @!P0 BRA `(.L_x_20) ;  /* 0xfffffffc00ec8947 */ /* 0x000fea000383ffff */
[----:B------:R-:W-:Y:S05]  /*1910*/  BSYNC B2 ;  /* 0x0000000000027941 */ /* 0x000fea0003800000 */
.L_x_19:
[----:B------:R-:W-:Y:S01]  /*1920*/  BSSY.RECONVERGENT B2, `(.L_x_21) ;  /* 0x0000006000027945 */ /* 0x000fe20003800200 */
[C---:B------:R-:W-:Y:S02]  /*1930*/  ISETP.GT.AND P0, PT, R29.reuse, -0x1, PT ;  /* 0xffffffff1d00780c */ /* 0x040fe40003f04270 */
[----:B------:R-:W-:Y:S01]  /*1940*/  LOP3.LUT R29, R29, 0x3fffffff, RZ, 0xc0, !PT ;  /* 0x3fffffff1d1d7812 */ /* 0x000fe200078ec0ff */
[----:B------:R-:W-:Y:S05]  /*1950*/  WARPSYNC.EXCLUSIVE R25 ;  /* 0x0000000019007348 */ /* 0x000fea0003a00000 */
[----:B------:R-:W-:-:S05]  /*1960*/  IMAD.IADD R26, R29, 0x1, R26 ;  /* 0x000000011d1a7824 */ /* 0x000fca00078e021a */
[----:B------:R-:W-:-:S07]  /*1970*/  VOTE.ANY R25, PT, P0 ;  /* 0x0000000000197806 */ /* 0x000fce00000e0100 */
[----:B------:R-:W-:Y:S05]  /*1980*/  BSYNC.RECONVERGENT B2 ;  /* 0x0000000000027941 */ /* 0x000fea0003800200 */
.L_x_21:
[----:B------:R-:W-:Y:S01]  /*1990*/  ISETP.GT.U32.AND P1, PT, R28, 0x1, PT ;  /* 0x000000011c00780c */ /* 0x000fe20003f24070 */
[----:B------:R-:W-:-:S12]  /*19a0*/  IMAD.MOV.U32 R28, RZ, RZ, R31 ;  /* 0x000000ffff1c7224 */ /* 0x000fd800078e001f */
[----:B------:R-:W-:Y:S05]  /*19b0*/  @P0 BRA P1, `(.L_x_22) ;  /* 0xfffffffc00ac0947 */ /* 0x000fea000083ffff */
[----:B------:R-:W-:Y:S05]  /*19c0*/  BSYNC B0 ;  /* 0x0000000000007941 */ /* 0x000fea0003800000 */
.L_x_18:
[----:B------:R1:W2:Y:S02]  /*19d0*/  LDS.64 R6, [R11+0x7200] ;  /* 0x007200000b067984 */ /* 0x0002a40000000a00 */
.L_x_17:
[C---:B------:R-:W-:Y:S01]  /*19e0*/  IMAD.IADD R29, R26.reuse, 0x1, -R27 ;  /* 0x000000011a1d7824 */ /* 0x040fe200078e0a1b */
[----:B------:R-:W-:-:S04]  /*19f0*/  LOP3.LUT R25, R26, 0x80000000, RZ, 0xfc, !PT ;  /* 0x800000001a197812 */ /* 0x000fc800078efcff */
[C---:B0-2---:R-:W-:Y:S01]  /*1a00*/  IADD3 R6, P0, PT, R29.reuse, R6, RZ ;  /* 0x000000061d067210 */ /* 0x045fe20007f1e0ff */
[----:B------:R0:W-:Y:S03]  /*1a10*/  STG.E.STRONG.SYS desc[UR8][R4.64], R25 ;  /* 0x0000001904007986 */ /* 0x0001e6000c115908 */
[----:B------:R-:W-:-:S05]  /*1a20*/  LEA.HI.X.SX32 R7, R29, R7, 0x1, P0 ;  /* 0x000000071d077211 */ /* 0x000fca00000f0eff */
[----:B------:R0:W-:Y:S04]  /*1a30*/  STS.64 [R11+0x7200], R6 ;  /* 0x007200060b007388 */ /* 0x0001e80000000a00 */
.L_x_16:
[----:B------:R-:W-:Y:S05]  /*1a40*/  BSYNC B1 ;  /* 0x0000000000017941 */ /* 0x000fea0003800000 */
.L_x_15:
[----:B------:R-:W2:Y:S01]  /*1a50*/  LDC R26, c[0x0][0x3c0] ;  /* 0x0000f000ff1a7b82 */ /* 0x000ea20000000800 */
[----:B------:R-:W-:-:S07]  /*1a60*/  LEA R47, R47, UR4, 0x3 ;  /* 0x000000042f2f7c11 */ /* 0x000fce000f8e18ff */
[----:B0-----:R-:W0:Y:S01]  /*1a70*/  LDC.64 R4, c[0x0][0x390] ;  /* 0x0000e400ff047b82 */ /* 0x001e220000000a00 */
[----:B--2---:R-:W-:Y:S02]  /*1a80*/  ISETP.LE.AND P0, PT, R26, UR10, PT ;  /* 0x0000000a1a007c0c */ /* 0x004fe4000bf03270 */
[----:B0-----:R-:W-:-:S04]  /*1a90*/  ISETP.EQ.U32.AND P1, PT, R4, RZ, PT ;  /* 0x000000ff0400720c */ /* 0x001fc80003f22070 */
[----:B------:R-:W-:-:S04]  /*1aa0*/  ISETP.EQ.OR.EX P0, PT, R5, RZ, !P0, P1 ;  /* 0x000000ff0500720c */ /* 0x000fc80004702710 */
[----:B------:R-:W-:-:S13]  /*1ab0*/  ISETP.GT.U32.OR P0, PT, R3, 0xff, P0 ;  /* 0x000000ff0300780c */ /* 0x000fda0000704470 */
[----:B------:R-:W-:Y:S05]  /*1ac0*/  @P0 BRA `(.L_x_23) ;  /* 0x00000000001c0947 */ /* 0x000fea0003800000 */
[----:B------:R-:W0:Y:S01]  /*1ad0*/  LDS.64 R6, [R11+0x7200] ;  /* 0x007200000b067984 */ /* 0x000e220000000a00 */
[C---:B------:R-:W-:Y:S02]  /*1ae0*/  LEA R4, P2, R3.reuse, R4, 0x3 ;  /* 0x0000000403047211 */ /* 0x040fe400078418ff */
[--C-:B------:R-:W-:Y:S02]  /*1af0*/  SHF.R.S32.HI R25, RZ, 0x1f, R27.reuse ;  /* 0x0000001fff197819 */ /* 0x100fe4000001141b */
[----:B------:R-:W-:Y:S02]  /*1b00*/  LEA.HI.X R5, R3, R5, RZ, 0x3, P2 ;  /* 0x0000000503057211 */ /* 0x000fe400010f1cff */
[----:B0-----:R-:W-:-:S04]  /*1b10*/  IADD3 R6, P0, P1, R6, R0, R27 ;  /* 0x0000000006067210 */ /* 0x001fc8000791e01b */
[----:B------:R-:W-:-:S05]  /*1b20*/  IADD3.X R7, PT, PT, R7, RZ, R25, P0, P1 ;  /* 0x000000ff07077210 */ /* 0x000fca00007e2419 */
[----:B------:R0:W-:Y:S04]  /*1b30*/  STG.E.64 desc[UR8][R4.64], R6 ;  /* 0x0000000604007986 */ /* 0x0001e8000c101b08 */
.L_x_23:
[----:B------:R-:W-:Y:S05]  /*1b40*/  WARPSYNC.ALL ;  /* 0x0000000000007948 */ /* 0x000fea0003800000 */
[----:B------:R-:W-:Y:S01]  /*1b50*/  BAR.SYNC.DEFER_BLOCKING 0x0 ;  /* 0x0000000000007b1d */ /* 0x000fe20000010000 */
[----:B------:R-:W-:-:S05]  /*1b60*/  ISETP.LT.AND P0, PT, R26, UR10, PT ;  /* 0x0000000a1a007c0c */ /* 0x000fca000bf01270 */
[----:B0-----:R0:W2:Y:S08]  /*1b70*/  LDS.64 R4, [R47+0x7200] ;  /* 0x007200002f047984 */ /* 0x0010b00000000a00 */
[----:B0-----:R-:W-:Y:S05]  /*1b80*/  @P0 BRA `(.L_x_24) ;  /* 0x0000000000700947 */ /* 0x001fea0003800000 */
[----:B------:R-:W0:Y:S01]  /*1b90*/  LDCU.64 UR12, c[0x0][0x3a0] ;  /* 0x00007400ff0c77ac */ /* 0x000e220008000a00 */
[C---:B------:R-:W-:Y:S02]  /*1ba0*/  LOP3.LUT R7, R3.reuse, 0x3e0, RZ, 0xc0, !PT ;  /* 0x000003e003077812 */ /* 0x040fe400078ec0ff */
[----:B------:R-:W-:-:S05]  /*1bb0*/  LOP3.LUT R2, R3, 0x1f, RZ, 0xc0, !PT ;  /* 0x0000001f03027812 */ /* 0x000fca00078ec0ff */
[----:B------:R-:W-:-:S05]  /*1bc0*/  IMAD R7, R7, 0x13, R2 ;  /* 0x0000001307077824 */ /* 0x000fca00078e0202 */
[----:B--2---:R-:W-:-:S05]  /*1bd0*/  IADD3 R0, P0, PT, R7, R4, RZ ;  /* 0x0000000407007210 */ /* 0x004fca0007f1e0ff */
[----:B------:R-:W-:Y:S01]  /*1be0*/  IMAD.X R5, RZ, RZ, R5, P0 ;  /* 0x000000ffff057224 */ /* 0x000fe200000e0605 */
[----:B0-----:R-:W-:-:S04]  /*1bf0*/  LEA R2, P0, R0, UR12, 0x2 ;  /* 0x0000000c00027c11 */ /* 0x001fc8000f8010ff */
[----:B------:R-:W-:-:S05]  /*1c00*/  LEA.HI.X R3, R0, UR13, R5, 0x2, P0 ;  /* 0x0000000d00037c11 */ /* 0x000fca00080f1405 */
[----:B------:R-:W-:Y:S04]  /*1c10*/  STG.E desc[UR8][R2.64], R44 ;  /* 0x0000002c02007986 */ /* 0x000fe8000c101908 */
        /* <DEDUP_REMOVED lines=17> */
[----:B------:R-:W-:Y:S01]  /*1d30*/  STG.E desc[UR8][R2.64+0x900], R24 ;  /* 0x0009001802007986 */ /* 0x000fe2000c101908 */
[----:B------:R-:W-:Y:S05]  /*1d40*/  EXIT ;  /* 0x000000000000794d */ /* 0x000fea0003800000 */
.L_x_24:
[C---:B------:R-:W-:Y:S01]  /*1d50*/  LOP3.LUT R7, R3.reuse, 0x3e0, RZ, 0xc0, !PT ;  /* 0x000003e003077812 */ /* 0x040fe200078ec0ff */
[----:B------:R-:W0:Y:S01]  /*1d60*/  LDCU.64 UR12, c[0x0][0x3a0] ;  /* 0x00007400ff0c77ac */ /* 0x000e220008000a00 */
[----:B------:R-:W-:Y:S01]  /*1d70*/  LOP3.LUT R2, R3, 0x1f, RZ, 0xc0, !PT ;  /* 0x0000001f03027812 */ /* 0x000fe200078ec0ff */
[----:B-1----:R-:W-:-:S04]  /*1d80*/  IMAD.U32 R11, RZ, RZ, UR7 ;  /* 0x00000007ff0b7e24 */ /* 0x002fc8000f8e00ff */
[----:B------:R-:W-:Y:S02]  /*1d90*/  IMAD R7, R7, 0x13, R2 ;  /* 0x0000001307077824 */ /* 0x000fe400078e0202 */
[----:B------:R-:W-:Y:S02]  /*1da0*/  IMAD R0, R11, -0x1c80, R26 ;  /* 0xffffe3800b007824 */ /* 0x000fe400078e021a */
[C---:B------:R-:W-:Y:S01]  /*1db0*/  VIADD R11, R7.reuse, 0x20 ;  /* 0x00000020070b7836 */ /* 0x040fe20000000000 */
[C---:B--2---:R-:W-:Y:S01]  /*1dc0*/  IADD3 R3, P0, PT, R7.reuse, R4, RZ ;  /* 0x0000000407037210 */ /* 0x044fe20007f1e0ff */
[C---:B------:R-:W-:Y:S01]  /*1dd0*/  VIADD R25, R7.reuse, 0x60 ;  /* 0x0000006007197836 */ /* 0x040fe20000000000 */
[-C--:B------:R-:W-:Y:S02]  /*1de0*/  ISETP.GE.AND P1, PT, R7, R0.reuse, PT ;  /* 0x000000000700720c */ /* 0x080fe40003f26270 */
[-C--:B------:R-:W-:Y:S01]  /*1df0*/  ISETP.GE.AND P2, PT, R11, R0.reuse, PT ;  /* 0x000000000b00720c */ /* 0x080fe20003f46270 */
[----:B------:R-:W-:Y:S01]  /*1e00*/  IMAD.X R4, RZ, RZ, R5, P0 ;  /* 0x000000ffff047224 */ /* 0x000fe200000e0605 */
[----:B------:R-:W-:Y:S01]  /*1e10*/  ISETP.GE.AND P4, PT, R25, R0, PT ;  /* 0x000000001900720c */ /* 0x000fe20003f86270 */
[----:B------:R-:W-:Y:S01]  /*1e20*/  VIADD R5, R7, 0x40 ;  /* 0x0000004007057836 */ /* 0x000fe20000000000 */
[----:B0-----:R-:W-:Y:S01]  /*1e30*/  LEA R2, P0, R3, UR12, 0x2 ;  /* 0x0000000c03027c11 */ /* 0x001fe2000f8010ff */
[----:B------:R-:W-:-:S02]  /*1e40*/  VIADD R11, R7, 0xa0 ;  /* 0x000000a0070b7836 */ /* 0x000fc40000000000 */
[----:B------:R-:W-:Y:S01]  /*1e50*/  VIADD R25, R7, 0xc0 ;  /* 0x000000c007197836 */ /* 0x000fe20000000000 */
[-C--:B------:R-:W-:Y:S01]  /*1e60*/  ISETP.GE.AND P3, PT, R5, R0.reuse, PT ;  /* 0x000000000500720c */ /* 0x080fe20003f66270 */
[----:B------:R-:W-:Y:S01]  /*1e70*/  VIADD R5, R7, 0x80 ;  /* 0x0000008007057836 */ /* 0x000fe20000000000 */
[----:B------:R-:W-:Y:S02]  /*1e80*/  LEA.HI.X R3, R3, UR13, R4, 0x2, P0 ;  /* 0x0000000d03037c11 */ /* 0x000fe400080f1404 */
[-C--:B------:R-:W-:Y:S01]  /*1e90*/  ISETP.GE.AND P6, PT, R11, R0.reuse, PT ;  /* 0x000000000b00720c */ /* 0x080fe20003fc6270 */
[----:B------:R-:W-:Y:S01]  /*1ea0*/  VIADD R11, R7, 0x100 ;  /* 0x00000100070b7836 */ /* 0x000fe20000000000 */
[-C--:B------:R-:W-:Y:S01]  /*1eb0*/  ISETP.GE.AND P5, PT, R5, R0.reuse, PT ;  /* 0x000000000500720c */ /* 0x080fe20003fa6270 */
[----:B------:R-:W-:Y:S01]  /*1ec0*/  VIADD R5, R7, 0xe0 ;  /* 0x000000e007057836 */ /* 0x000fe20000000000 */
[----:B------:R-:W-:Y:S01]  /*1ed0*/  @!P1 STG.E desc[UR8][R2.64], R44 ;  /* 0x0000002c02009986 */ /* 0x000fe2000c101908 */
[----:B------:R-:W-:-:S03]  /*1ee0*/  ISETP.GE.AND P0, PT, R25, R0, PT ;  /* 0x000000001900720c */ /* 0x000fc60003f06270 */
[-C--:B------:R-:W-:Y:S01]  /*1ef0*/  ISETP.GE.AND P1, PT, R5, R0.reuse, PT ;  /* 0x000000000500720c */ /* 0x080fe20003f26270 */
[----:B------:R-:W-:Y:S01]  /*1f00*/  VIADD R5, R7, 0x120 ;  /* 0x0000012007057836 */ /* 0x000fe20000000000 */
[----:B------:R-:W-:Y:S04]  /*1f10*/  @!P3 STG.E desc[UR8][R2.64+0x100], R42 ;  /* 0x0001002a0200b986 */ /* 0x000fe8000c101908 */
[-C--:B------:R-:W-:Y:S01]  /*1f20*/  ISETP.GE.AND P3, PT, R5, R0.reuse, PT ;  /* 0x000000000500720c */ /* 0x080fe20003f66270 */
[----:B------:R-:W-:Y:S01]  /*1f30*/  VIADD R5, R7, 0x160 ;  /* 0x0000016007057836 */ /* 0x000fe20000000000 */
[----:B------:R-:W-:Y:S01]  /*1f40*/  @!P2 STG.E desc[UR8][R2.64+0x80], R43 ;  /* 0x0000802b0200a986 */ /* 0x000fe2000c101908 */
[----:B------:R-:W-:Y:S01]  /*1f50*/  ISETP.GE.AND P2, PT, R11, R0, PT ;  /* 0x000000000b00720c */ /* 0x000fe20003f46270 */
[----:B------:R-:W-:-:S02]  /*1f60*/  VIADD R11, R7, 0x140 ;  /* 0x00000140070b7836 */ /* 0x000fc40000000000 */
[----:B------:R0:W-:Y:S01]  /*1f70*/  @!P5 STG.E desc[UR8][R2.64+0x200], R9 ;  /* 0x000200090200d986 */ /* 0x0001e2000c101908 */
[-C--:B------:R-:W-:Y:S01]  /*1f80*/  ISETP.GE.AND P5, PT, R5, R0.reuse, PT ;  /* 0x000000000500720c */ /* 0x080fe20003fa6270 */
[----:B------:R-:W-:Y:S02]  /*1f90*/  VIADD R5, R7, 0x1a0 ;  /* 0x000001a007057836 */ /* 0x000fe40000000000 */
[----:B------:R1:W-:Y:S01]  /*1fa0*/  @!P4 STG.E desc[UR8][R2.64+0x180], R8 ;  /* 0x000180080200c986 */ /* 0x0003e2000c101908 */
[-C--:B------:R-:W-:Y:S01]  /*1fb0*/  ISETP.GE.AND P4, PT, R11, R0.reuse, PT ;  /* 0x000000000b00720c */ /* 0x080fe20003f86270 */
[----:B------:R-:W-:Y:S02]  /*1fc0*/  VIADD R11, R7, 0x180 ;  /* 0x00000180070b7836 */ /* 0x000fe40000000000 */
[----:B------:R1:W-:Y:S01]  /*1fd0*/  @!P0 STG.E desc[UR8][R2.64+0x300], R12 ;  /* 0x0003000c02008986 */ /* 0x0003e2000c101908 */
[----:B------:R-:W-:Y:S01]  /*1fe0*/  ISETP.GE.AND P0, PT, R5, R0, PT ;  /* 0x000000000500720c */ /* 0x000fe20003f06270 */
[----:B------:R-:W-:-:S02]  /*1ff0*/  VIADD R5, R7, 0x1e0 ;  /* 0x000001e007057836 */ /* 0x000fc40000000000 */
[----:B------:R1:W-:Y:S01]  /*2000*/  @!P6 STG.E desc[UR8][R2.64+0x280], R10 ;  /* 0x0002800a0200e986 */ /* 0x0003e2000c101908 */
[-C--:B------:R-:W-:Y:S01]  /*2010*/  ISETP.GE.AND P6, PT, R11, R0.reuse, PT ;  /* 0x000000000b00720c */ /* 0x080fe20003fc6270 */
[----:B------:R-:W-:Y:S02]  /*2020*/  VIADD R11, R7, 0x1c0 ;  /* 0x000001c0070b7836 */ /* 0x000fe40000000000 */
[----:B------:R1:W-:Y:S01]  /*2030*/  @!P2 STG.E desc[UR8][R2.64+0x400], R14 ;  /* 0x0004000e0200a986 */ /* 0x0003e2000c101908 */
[-C--:B------:R-:W-:Y:S01]  /*2040*/  ISETP.GE.AND P2, PT, R5, R0.reuse, PT ;  /* 0x000000000500720c */ /* 0x080fe20003f46270 */
[C---:B0-----:R-:W-:Y:S02]  /*2050*/  VIADD R9, R7.reuse, 0x200 ;  /* 0x0000020007097836 */ /* 0x041fe40000000000 */
[C---:B------:R-:W-:Y:S01]  /*2060*/  VIADD R5, R7.reuse, 0x220 ;  /* 0x0000022007057836 */ /* 0x040fe20000000000 */
[----:B------:R1:W-:Y:S01]  /*2070*/  @!P1 STG.E desc[UR8][R2.64+0x380], R13 ;  /* 0x0003800d02009986 */ /* 0x0003e2000c101908 */
[----:B------:R-:W-:Y:S01]  /*2080*/  VIADD R7, R7, 0x240 ;  /* 0x0000024007077836 */ /* 0x000fe20000000000 */
[----:B------:R-:W-:-:S02]  /*2090*/  ISETP.GE.AND P1, PT, R11, R0, PT ;  /* 0x000000000b00720c */ /* 0x000fc40003f26270 */
[----:B------:R1:W-:Y:S01]  /*20a0*/  @!P3 STG.E desc[UR8][R2.64+0x480], R15 ;  /* 0x0004800f0200b986 */ /* 0x0003e2000c101908 */
[----:B------:R-:W-:-:S03]  /*20b0*/  ISETP.GE.AND P3, PT, R9, R0, PT ;  /* 0x000000000900720c */ /* 0x000fc60003f66270 */
[----:B------:R1:W-:Y:S01]  /*20c0*/  @!P4 STG.E desc[UR8][R2.64+0x500], R16 ;  /* 0x000500100200c986 */ /* 0x0003e2000c101908 */
[----:B------:R-:W-:-:S03]  /*20d0*/  ISETP.GE.AND P4, PT, R5, R0, PT ;  /* 0x000000000500720c */ /* 0x000fc60003f86270 */
[----:B------:R1:W-:Y:S01]  /*20e0*/  @!P5 STG.E desc[UR8][R2.64+0x580], R17 ;  /* 0x000580110200d986 */ /* 0x0003e2000c101908 */
[----:B------:R-:W-:-:S03]  /*20f0*/  ISETP.GE.AND P5, PT, R7, R0, PT ;  /* 0x000000000700720c */ /* 0x000fc60003fa6270 */
[----:B------:R1:W-:Y:S04]  /*2100*/  @!P6 STG.E desc[UR8][R2.64+0x600], R18 ;  /* 0x000600120200e986 */ /* 0x0003e8000c101908 */
[----:B------:R1:W-:Y:S04]  /*2110*/  @!P0 STG.E desc[UR8][R2.64+0x680], R19 ;  /* 0x0006801302008986 */ /* 0x0003e8000c101908 */
[----:B------:R1:W-:Y:S04]  /*2120*/  @!P1 STG.E desc[UR8][R2.64+0x700], R20 ;  /* 0x0007001402009986 */ /* 0x0003e8000c101908 */
[----:B------:R1:W-:Y:S04]  /*2130*/  @!P2 STG.E desc[UR8][R2.64+0x780], R21 ;  /* 0x000780150200a986 */ /* 0x0003e8000c101908 */
[----:B------:R1:W-:Y:S04]  /*2140*/  @!P3 STG.E desc[UR8][R2.64+0x800], R22 ;  /* 0x000800160200b986 */ /* 0x0003e8000c101908 */
[----:B------:R1:W-:Y:S01]  /*2150*/  @!P4 STG.E desc[UR8][R2.64+0x880], R23 ;  /* 0x000880170200c986 */ /* 0x0003e2000c101908 */
[----:B------:R-:W-:Y:S05]  /*2160*/  @P5 EXIT ;  /* 0x000000000000594d */ /* 0x000fea0003800000 */
[----:B------:R-:W-:Y:S01]  /*2170*/  STG.E desc[UR8][R2.64+0x900], R24 ;  /* 0x0009001802007986 */ /* 0x000fe2000c101908 */
[----:B------:R-:W-:Y:S05]  /*2180*/  EXIT ;  /* 0x000000000000794d */ /* 0x000fea0003800000 */
.L_x_14:
[----:B------:R-:W-:Y:S01]  /*2190*/  IMAD.MOV.U32 R2, RZ, RZ, RZ ;  /* 0x000000ffff027224 */ /* 0x000fe200078e00ff */
[C---:B------:R-:W-:Y:S01]  /*21a0*/  ISETP.GT.U32.AND P0, PT, R3.reuse, 0x1f, PT ;  /* 0x0000001f0300780c */ /* 0x040fe20003f04070 */
[----:B------:R-:W-:Y:S05]  /*21b0*/  WARPSYNC.ALL ;  /* 0x0000000000007948 */ /* 0x000fea0003800000 */
[----:B------:R-:W-:-:S05]  /*21c0*/  IMAD.HI.U32 R24, R3, 0x15555556, R2 ;  /* 0x1555555603187827 */ /* 0x000fca00078e0002 */
[----:B------:R-:W-:-:S05]  /*21d0*/  LEA R24, R24, UR4, 0x2 ;  /* 0x0000000418187c11 */ /* 0x000fca000f8e10ff */
[----:B------:R0:W-:Y:S01]  /*21e0*/  STS [R24+0x3410], R27 ;  /* 0x0034101b18007388 */ /* 0x0001e20000000800 */
[----:B------:R-:W-:Y:S06]  /*21f0*/  BAR.SYNC.DEFER_BLOCKING 0x0 ;  /* 0x0000000000007b1d */ /* 0x000fec0000010000 */
[----:B------:R-:W-:Y:S05]  /*2200*/  @P0 BRA `(.L_x_25) ;  /* 0x0000000000e00947 */ /* 0x000fea0003800000 */
[----:B------:R-:W-:Y:S01]  /*2210*/  IMAD.MOV.U32 R5, RZ, RZ, 0x34 ;  /* 0x00000034ff057424 */ /* 0x000fe200078e00ff */
[----:B------:R-:W-:-:S03]  /*2220*/  UMOV UR11, 0xffffffff ;  /* 0xffffffff000b7882 */ /* 0x000fc60000000000 */
[----:B------:R-:W-:-:S05]  /*2230*/  IMAD R18, R3, R5, UR4 ;  /* 0x0000000403127e24 */ /* 0x000fca000f8e0205 */
[----:B------:R-:W-:Y:S04]  /*2240*/  LDS R16, [R18+0x3410] ;  /* 0x0034100012107984 */ /* 0x000fe80000000800 */
[----:B------:R-:W-:Y:S04]  /*2250*/  LDS R17, [R18+0x3414] ;  /* 0x0034140012117984 */ /* 0x000fe80000000800 */
[----:B------:R-:W1:Y:S04]  /*2260*/  LDS R14, [R18+0x3418] ;  /* 0x00341800120e7984 */ /* 0x000e680000000800 */
[----:B------:R-:W-:Y:S04]  /*2270*/  LDS R15, [R18+0x341c] ;  /* 0x00341c00120f7984 */ /* 0x000fe80000000800 */
[----:B------:R-:W2:Y:S04]  /*2280*/  LDS R12, [R18+0x3420] ;  /* 0x00342000120c7984 */ /* 0x000ea80000000800 */
[----:B------:R-:W-:Y:S04]  /*2290*/  LDS R13, [R18+0x3424] ;  /* 0x00342400120d7984 */ /* 0x000fe80000000800 */
[----:B------:R-:W3:Y:S04]  /*22a0*/  LDS R10, [R18+0x3428] ;  /* 0x00342800120a7984 */ /* 0x000ee80000000800 */
[----:B------:R-:W-:Y:S04]  /*22b0*/  LDS R9, [R18+0x342c] ;  /* 0x00342c0012097984 */ /* 0x000fe80000000800 */
[----:B------:R-:W4:Y:S04]  /*22c0*/  LDS R8, [R18+0x3430] ;  /* 0x0034300012087984 */ /* 0x000f280000000800 */
[----:B------:R-:W-:Y:S04]  /*22d0*/  LDS R5, [R18+0x3434] ;  /* 0x0034340012057984 */ /* 0x000fe80000000800 */
[----:B------:R-:W5:Y:S04]  /*22e0*/  LDS R4, [R18+0x3438] ;  /* 0x0034380012047984 */ /* 0x000f680000000800 */
[----:B------:R-:W0:Y:S01]  /*22f0*/  LDS R19, [R18+0x343c] ;  /* 0x00343c0012137984 */ /* 0x000e220000000800 */
[----:B-1----:R-:W-:-:S04]  /*2300*/  IADD3 R20, PT, PT, R14, R17, R16 ;  /* 0x000000110e147210 */ /* 0x002fc80007ffe010 */
[----:B--2---:R-:W-:-:S04]  /*2310*/  IADD3 R20, PT, PT, R12, R20, R15 ;  /* 0x000000140c147210 */ /* 0x004fc80007ffe00f */
[----:B---3--:R-:W-:-:S04]  /*2320*/  IADD3 R20, PT, PT, R10, R20, R13 ;  /* 0x000000140a147210 */ /* 0x008fc80007ffe00d */
[----:B----4-:R-:W-:-:S04]  /*2330*/  IADD3 R20, PT, PT, R8, R20, R9 ;  /* 0x0000001408147210 */ /* 0x010fc80007ffe009 */
[----:B-----5:R-:W-:-:S05]  /*2340*/  IADD3 R20, PT, PT, R4, R20, R5 ;  /* 0x0000001404147210 */ /* 0x020fca0007ffe005 */
[----:B0-----:R-:W-:Y:S01]  /*2350*/  IMAD.IADD R19, R19, 0x1, R20 ;  /* 0x0000000113137824 */ /* 0x001fe200078e0214 */
[----:B------:R-:W-:Y:S06]  /*2360*/  BRA.DIV UR11, `(.L_x_26) ;  /* 0x0000005e0be47947 */ /* 0x000fec000b800000 */
[----:B------:R-:W0:Y:S02]  /*2370*/  SHFL.UP P0, R20, R19, 0x1, RZ ;  /* 0x0420000013147989 */ /* 0x000e2400000000ff */
[----:B0-----:R-:W-:-:S05]  /*2380*/  @P0 IMAD.IADD R20, R19, 0x1, R20 ;  /* 0x0000000113140824 */ /* 0x001fca00078e0214 */
[----:B------:R-:W0:Y:S02]  /*2390*/  SHFL.UP P0, R21, R20, 0x2, RZ ;  /* 0x0440000014157989 */ /* 0x000e2400000000ff */
[----:B0-----:R-:W-:-:S05]  /*23a0*/  @P0 IMAD.IADD R21, R20, 0x1, R21 ;  /* 0x0000000114150824 */ /* 0x001fca00078e0215 */
[----:B------:R-:W0:Y:S02]  /*23b0*/  SHFL.UP P0, R22, R21, 0x4, RZ ;  /* 0x0480000015167989 */ /* 0x000e2400000000ff */
[----:B0-----:R-:W-:-:S05]  /*23c0*/  @P0 IMAD.IADD R22, R21, 0x1, R22 ;  /* 0x0000000115160824 */ /* 0x001fca00078e0216 */
[----:B------:R-:W0:Y:S02]  /*23d0*/  SHFL.UP P0, R23, R22, 0x8, RZ ;  /* 0x0500000016177989 */ /* 0x000e2400000000ff */
[----:B0-----:R-:W-:-:S05]  /*23e0*/  @P0 IMAD.IADD R23, R22, 0x1, R23 ;  /* 0x0000000116170824 */ /* 0x001fca00078e0217 */
[----:B------:R0:W1:Y:S02]  /*23f0*/  SHFL.UP P0, R48, R23, 0x10, RZ ;  /* 0x0600000017307989 */ /* 0x00006400000000ff */
.L_x_118:
[----:B-1----:R-:W-:-:S04]  /*2400*/  @P0 IMAD.IADD R48, R23, 0x1, R48 ;  /* 0x0000000117300824 */ /* 0x002fc800078e0230 */
[----:B------:R-:W-:-:S04]  /*2410*/  IMAD.IADD R19, R48, 0x1, -R19 ;  /* 0x0000000130137824 */ /* 0x000fc800078e0a13 */
[----:B------:R-:W-:Y:S01]  /*2420*/  IMAD.IADD R16, R16, 0x1, R19 ;  /* 0x0000000110107824 */ /* 0x000fe200078e0213 */
[----:B------:R1:W-:Y:S03]  /*2430*/  STS [R18+0x3410], R19 ;  /* 0x0034101312007388 */ /* 0x0003e60000000800 */
        /* <DEDUP_REMOVED lines=19> */
[----:B------:R1:W-:Y:S04]  /*2570*/  STS [R18+0x3438], R5 ;  /* 0x0034380512007388 */ /* 0x0003e80000000800 */
[----:B------:R1:W-:Y:S02]  /*2580*/  STS [R18+0x343c], R21 ;  /* 0x00343c1512007388 */ /* 0x0003e40000000800 */
.L_x_25:
[----:B------:R-:W-:Y:S05]  /*2590*/  WARPSYNC.ALL ;  /* 0x0000000000007948 */ /* 0x000fea0003800000 */
[----:B------:R-:W-:Y:S01]  /*25a0*/  BAR.SYNC.DEFER_BLOCKING 0x0 ;  /* 0x0000000000007b1d */ /* 0x000fe20000010000 */
[----:B------:R-:W-:Y:S02]  /*25b0*/  ISETP.NE.AND P0, PT, R53, RZ, PT ;  /* 0x000000ff3500720c */ /* 0x000fe40003f05270 */
[----:B-1----:R-:W-:-:S03]  /*25c0*/  SHF.R.U32.HI R5, RZ, UR6, R45 ;  /* 0x00000006ff057c19 */ /* 0x002fc6000801162d */
[----:B------:R-:W-:Y:S01]  /*25d0*/  BSSY.RECONVERGENT B0, `(.L_x_27) ;  /* 0x0000029000007945 */ /* 0x000fe20003800200 */
[----:B------:R-:W-:Y:S01]  /*25e0*/  LOP3.LUT R5, R5, UR5, RZ, 0x30, !PT ;  /* 0x0000000505057c12 */ /* 0x000fe2000f8e30ff */
[----:B0-----:R-:W0:Y:S06]  /*25f0*/  LDS R24, [R24+0x3410] ;  /* 0x0034100018187984 */ /* 0x001e2c0000000800 */
[----:B------:R-:W-:Y:S05]  /*2600*/  @P0 BRA `(.L_x_28) ;  /* 0x0000000000940947 */ /* 0x000fea0003800000 */
[----:B------:R-:W-:-:S05]  /*2610*/  LEA R4, R3, UR4, 0x2 ;  /* 0x0000000403047c11 */ /* 0x000fca000f8e10ff */
[----:B------:R-:W0:Y:S04]  /*2620*/  LDS R13, [R4] ;  /* 0x00000000040d7984 */ /* 0x000e280000000800 */
[----:B------:R-:W1:Y:S04]  /*2630*/  LDS R15, [R4+0x400] ;  /* 0x00040000040f7984 */ /* 0x000e680000000800 */
[----:B------:R-:W2:Y:S04]  /*2640*/  LDS R17, [R4+0x800] ;  /* 0x0008000004117984 */ /* 0x000ea80000000800 */
[----:B------:R-:W3:Y:S04]  /*2650*/  LDS R19, [R4+0xc00] ;  /* 0x000c000004137984 */ /* 0x000ee80000000800 */
[----:B------:R-:W4:Y:S04]  /*2660*/  LDS R21, [R4+0x1000] ;  /* 0x0010000004157984 */ /* 0x000f280000000800 */
[----:B------:R-:W5:Y:S04]  /*2670*/  LDS R23, [R4+0x1400] ;  /* 0x0014000004177984 */ /* 0x000f680000000800 */
[----:B------:R-:W5:Y:S04]  /*2680*/  LDS R45, [R4+0x1800] ;  /* 0x00180000042d7984 */ /* 0x000f680000000800 */
[----:B------:R-:W5:Y:S04]  /*2690*/  LDS R47, [R4+0x1c00] ;  /* 0x001c0000042f7984 */ /* 0x000f680000000800 */
[----:B------:R-:W5:Y:S04]  /*26a0*/  LDS R49, [R4+0x2000] ;  /* 0x0020000004317984 */ /* 0x000f680000000800 */
[----:B------:R-:W5:Y:S04]  /*26b0*/  LDS R51, [R4+0x2400] ;  /* 0x0024000004337984 */ /* 0x000f680000000800 */
[----:B------:R-:W5:Y:S01]  /*26c0*/  LDS R8, [R4+0x2800] ;  /* 0x0028000004087984 */ /* 0x000f620000000800 */
[----:B0-----:R-:W-:-:S03]  /*26d0*/  IMAD.IADD R13, R24, 0x1, R13 ;  /* 0x00000001180d7824 */ /* 0x001fc600078e020d */
[----:B------:R-:W0:Y:S01]  /*26e0*/  LDS R9, [R4+0x2c00] ;  /* 0x002c000004097984 */ /* 0x000e220000000800 */
[----:B-1----:R-:W-:-:S03]  /*26f0*/  IMAD.IADD R15, R24, 0x1, R15 ;  /* 0x00000001180f7824 */ /* 0x002fc600078e020f */
[----:B------:R1:W-:Y:S01]  /*2700*/  STS [R4], R13 ;  /* 0x0000000d04007388 */ /* 0x0003e20000000800 */
[C---:B--2---:R-:W-:Y:S02]  /*2710*/  IMAD.IADD R17, R24.reuse, 0x1, R17 ;  /* 0x0000000118117824 */ /* 0x044fe400078e0211 */
[C---:B---3--:R-:W-:Y:S01]  /*2720*/  IMAD.IADD R19, R24.reuse, 0x1, R19 ;  /* 0x0000000118137824 */ /* 0x048fe200078e0213 */
[----:B------:R2:W-:Y:S01]  /*2730*/  STS [R4+0x400], R15 ;  /* 0x0004000f04007388 */ /* 0x0005e20000000800 */
[----:B----4-:R-:W-:-:S03]  /*2740*/  IMAD.IADD R21, R24, 0x1, R21 ;  /* 0x0000000118157824 */ /* 0x010fc600078e0215 */
[----:B------:R2:W-:Y:S01]  /*2750*/  STS [R4+0x800], R17 ;  /* 0x0008001104007388 */ /* 0x0005e20000000800 */
[----:B-----5:R-:W-:-:S03]  /*2760*/  IMAD.IADD R23, R24, 0x1, R23 ;  /* 0x0000000118177824 */ /* 0x020fc600078e0217 */
[----:B------:R2:W-:Y:S01]  /*2770*/  STS [R4+0xc00], R19 ;  /* 0x000c001304007388 */ /* 0x0005e20000000800 */
[----:B------:R-:W-:-:S03]  /*2780*/  IMAD.IADD R45, R24, 0x1, R45 ;  /* 0x00000001182d7824 */ /* 0x000fc600078e022d */
[----:B------:R2:W-:Y:S01]  /*2790*/  STS [R4+0x1000], R21 ;  /* 0x0010001504007388 */ /* 0x0005e20000000800 */
[----:B------:R-:W-:-:S03]  /*27a0*/  IMAD.IADD R47, R24, 0x1, R47 ;  /* 0x00000001182f7824 */ /* 0x000fc600078e022f */
[----:B------:R2:W-:Y:S01]  /*27b0*/  STS [R4+0x1400], R23 ;  /* 0x0014001704007388 */ /* 0x0005e20000000800 */
[----:B------:R-:W-:-:S03]  /*27c0*/  IMAD.IADD R49, R24, 0x1, R49 ;  /* 0x0000000118317824 */ /* 0x000fc600078e0231 */
[----:B------:R2:W-:Y:S01]  /*27d0*/  STS [R4+0x1800], R45 ;  /* 0x0018002d04007388 */ /* 0x0005e20000000800 */
[----:B------:R-:W-:-:S03]  /*27e0*/  IMAD.IADD R51, R24, 0x1, R51 ;  /* 0x0000000118337824 */ /* 0x000fc600078e0233 */
[----:B------:R2:W-:Y:S01]  /*27f0*/  STS [R4+0x1c00], R47 ;  /* 0x001c002f04007388 */ /* 0x0005e20000000800 */
[----:B-1----:R-:W-:-:S03]  /*2800*/  IMAD.IADD R13, R24, 0x1, R8 ;  /* 0x00000001180d7824 */ /* 0x002fc600078e0208 */
[----:B------:R2:W-:Y:S01]  /*2810*/  STS [R4+0x2000], R49 ;  /* 0x0020003104007388 */ /* 0x0005e20000000800 */
[----:B0-----:R-:W-:-:S03]  /*2820*/  IMAD.IADD R9, R24, 0x1, R9 ;  /* 0x0000000118097824 */ /* 0x001fc600078e0209 */
[----:B------:R2:W-:Y:S04]  /*2830*/  STS [R4+0x2400], R51 ;  /* 0x0024003304007388 */ /* 0x0005e80000000800 */
[----:B------:R2:W-:Y:S04]  /*2840*/  STS [R4+0x2800], R13 ;  /* 0x0028000d04007388 */ /* 0x0005e80000000800 */
[----:B------:R2:W-:Y:S02]  /*2850*/  STS [R4+0x2c00], R9 ;  /* 0x002c000904007388 */ /* 0x0005e40000000800 */
.L_x_28:
[----:B------:R-:W-:Y:S05]  /*2860*/  BSYNC.RECONVERGENT B0 ;  /* 0x0000000000007941 */ /* 0x000fea0003800200 */
.L_x_27:
[----:B------:R-:W-:Y:S01]  /*2870*/  BAR.SYNC.DEFER_BLOCKING 0x0 ;  /* 0x0000000000007b1d */ /* 0x000fe20000010000 */
[----:B------:R-:W-:Y:S01]  /*2880*/  R2P PR, R5, 0x7f ;  /* 0x0000007f05007804 */ /* 0x000fe20000000000 */
[----:B------:R-:W-:-:S04]  /*2890*/  IMAD.MOV.U32 R8, RZ, RZ, RZ ;  /* 0x000000ffff087224 */ /* 0x000fc800078e00ff */
[----:B------:R-:W-:Y:S01]  /*28a0*/  BSSY.RECONVERGENT B0, `(.L_x_29) ;  /* 0x0000026000007945 */ /* 0x000fe20003800200 */
[----:B--2---:R-:W1:Y:S07]  /*28b0*/  S2R R23, SR_LEMASK ;  /* 0x0000000000177919 */ /* 0x004e6e0000003a00 */
[----:B------:R-:W-:Y:S02]  /*28c0*/  VOTE.ANY R4, PT, P0 ;  /* 0x0000000000047806 */ /* 0x000fe400000e0100 */
[----:B------:R-:W-:-:S02]  /*28d0*/  VOTE.ANY R9, PT, P1 ;  /* 0x0000000000097806 */ /* 0x000fc400008e0100 */
[----:B------:R-:W-:Y:S02]  /*28e0*/  @!P0 LOP3.LUT R4, RZ, R4, RZ, 0x33, !PT ;  /* 0x00000004ff048212 */ /* 0x000fe400078e33ff */
[----:B------:R-:W-:Y:S02]  /*28f0*/  VOTE.ANY R13, PT, P2 ;  /* 0x00000000000d7806 */ /* 0x000fe400010e0100 */
[----:B------:R-:W-:Y:S02]  /*2900*/  @!P1 LOP3.LUT R9, RZ, R9, RZ, 0x33, !PT ;  /* 0x00000009ff099212 */ /* 0x000fe400078e33ff */
[----:B------:R-:W-:Y:S02]  /*2910*/  VOTE.ANY R15, PT, P3 ;  /* 0x00000000000f7806 */ /* 0x000fe400018e0100 */
[----:B------:R-:W-:Y:S02]  /*2920*/  @!P2 LOP3.LUT R13, RZ, R13, RZ, 0x33, !PT ;  /* 0x0000000dff0da212 */ /* 0x000fe400078e33ff */
[----:B------:R-:W-:-:S02]  /*2930*/  LOP3.LUT R4, R9, R4, RZ, 0xc0, !PT ;  /* 0x0000000409047212 */ /* 0x000fc400078ec0ff */
[----:B------:R-:W-:Y:S02]  /*2940*/  @!P3 LOP3.LUT R15, RZ, R15, RZ, 0x33, !PT ;  /* 0x0000000fff0fb212 */ /* 0x000fe400078e33ff */
[----:B------:R-:W-:Y:S02]  /*2950*/  LOP3.LUT R4, R13, R4, RZ, 0xc0, !PT ;  /* 0x000000040d047212 */ /* 0x000fe400078ec0ff */
[----:B------:R-:W-:Y:S02]  /*2960*/  VOTE.ANY R9, PT, P4 ;  /* 0x0000000000097806 */ /* 0x000fe400020e0100 */
[----:B------:R-:W-:Y:S02]  /*2970*/  LOP3.LUT P0, RZ, R5, 0x80, RZ, 0xc0, !PT ;  /* 0x0000008005ff7812 */ /* 0x000fe4000780c0ff */
[----:B------:R-:W-:Y:S02]  /*2980*/  LOP3.LUT R4, R15, R4, RZ, 0xc0, !PT ;  /* 0x000000040f047212 */ /* 0x000fe400078ec0ff */
[----:B------:R-:W-:-:S02]  /*2990*/  VOTE.ANY R13, PT, P5 ;  /* 0x00000000000d7806 */ /* 0x000fc400028e0100 */
[----:B------:R-:W-:Y:S02]  /*29a0*/  @!P4 LOP3.LUT R9, RZ, R9, RZ, 0x33, !PT ;  /* 0x00000009ff09c212 */ /* 0x000fe400078e33ff */
[----:B------:R-:W-:Y:S02]  /*29b0*/  @!P5 LOP3.LUT R13, RZ, R13, RZ, 0x33, !PT ;  /* 0x0000000dff0dd212 */ /* 0x000fe400078e33ff */
[----:B------:R-:W-:Y:S02]  /*29c0*/  LOP3.LUT R4, R9, R4, RZ, 0xc0, !PT ;  /* 0x0000000409047212 */ /* 0x000fe400078ec0ff */
[----:B------:R-:W-:Y:S02]  /*29d0*/  VOTE.ANY R9, PT, P6 ;  /* 0x0000000000097806 */ /* 0x000fe400030e0100 */
[----:B------:R-:W-:Y:S02]  /*29e0*/  LOP3.LUT R4, R13, R4, RZ, 0xc0, !PT ;  /* 0x000000040d047212 */ /* 0x000fe400078ec0ff */
[----:B------:R-:W-:-:S02]  /*29f0*/  VOTE.ANY R13, PT, P0 ;  /* 0x00000000000d7806 */ /* 0x000fc400000e0100 */
[----:B------:R-:W-:Y:S02]  /*2a00*/  @!P6 LOP3.LUT R9, RZ, R9, RZ, 0x33, !PT ;  /* 0x00000009ff09e212 */ /* 0x000fe400078e33ff */
[----:B------:R-:W-:Y:S02]  /*2a10*/  @!P0 LOP3.LUT R13, RZ, R13, RZ, 0x33, !PT ;  /* 0x0000000dff0d8212 */ /* 0x000fe400078e33ff */
[----:B------:R-:W-:Y:S02]  /*2a20*/  LOP3.LUT R4, R9, R4, RZ, 0xc0, !PT ;  /* 0x0000000409047212 */ /* 0x000fe400078ec0ff */
[----:B------:R-:W-:Y:S02]  /*2a30*/  SHF.R.U32.HI R9, RZ, UR6, R6 ;  /* 0x00000006ff097c19 */ /* 0x000fe40008011606 */
[----:B------:R-:W-:Y:S01]  /*2a40*/  LOP3.LUT R10, R13, R4, RZ, 0xc0, !PT ;  /* 0x000000040d0a7212 */ /* 0x000fe200078ec0ff */
[----:B------:R-:W-:Y:S01]  /*2a50*/  IMAD.SHL.U32 R4, R3, 0x20, RZ ;  /* 0x0000002003047824 */ /* 0x000fe200078e00ff */
[----:B------:R-:W-:-:S02]  /*2a60*/  LOP3.LUT R9, R9, UR5, RZ, 0x30, !PT ;  /* 0x0000000509097c12 */ /* 0x000fc4000f8e30ff */
[----:B------:R-:W2:Y:S01]  /*2a70*/  FLO.U32 R15, R10 ;  /* 0x0000000a000f7300 */ /* 0x000ea200000e0000 */
[----:B-1----:R-:W-:Y:S02]  /*2a80*/  LOP3.LUT R14, R23, R10, RZ, 0xc0, !PT ;  /* 0x0000000a170e7212 */ /* 0x002fe400078ec0ff */
[----:B------:R-:W-:-:S05]  /*2a90*/  LOP3.LUT R4, R4, 0x7c00, RZ, 0xc0, !PT ;  /* 0x00007c0004047812 */ /* 0x000fca00078ec0ff */
[----:B------:R-:W1:Y:S01]  /*2aa0*/  POPC R14, R14 ;  /* 0x0000000e000e7309 */ /* 0x000e620000000000 */
[----:B------:R-:W-:Y:S01]  /*2ab0*/  VIADD R22, R4, UR4 ;  /* 0x0000000404167c36 */ /* 0x000fe20008000000 */
[----:B--2---:R-:W-:-:S13]  /*2ac0*/  ISETP.NE.AND P0, PT, R46, R15, PT ;  /* 0x0000000f2e00720c */ /* 0x004fda0003f05270 */
[----:B-1----:R-:W-:Y:S05]  /*2ad0*/  @P0 BRA `(.L_x_30) ;  /* 0x0000000000080947 */ /* 0x002fea0003800000 */
[----:B------:R-:W-:-:S05]  /*2ae0*/  IMAD R5, R5, 0x4, R22 ;  /* 0x0000000405057824 */ /* 0x000fca00078e0216 */
[----:B------:R1:W2:Y:S02]  /*2af0*/  ATOMS.ADD R8, [R5], R14 ;  /* 0x0000000e0508738c */ /* 0x0002a40000000000 */
.L_x_30:
[----:B------:R-:W-:Y:S05]  /*2b00*/  BSYNC.RECONVERGENT B0 ;  /* 0x0000000000007941 */ /* 0x000fea0003800200 */
.L_x_29:
[----:B------:R-:W-:Y:S01]  /*2b10*/  R2P PR, R9, 0x7f ;  /* 0x0000007f09007804 */ /* 0x000fe20000000000 */
[----:B--2---:R2:W3:Y:S01]  /*2b20*/  SHFL.IDX PT, R8, R8, R15, 0x1f ;  /* 0x00001f0f08087589 */ /* 0x0044e200000e0000 */
[----:B------:R-:W-:Y:S01]  /*2b30*/  BSSY.RECONVERGENT B0, `(.L_x_31) ;  /* 0x0000023000007945 */ /* 0x000fe20003800200 */
[----:B------:R-:W-:-:S10]  /*2b40*/  IMAD.MOV.U32 R12, RZ, RZ, RZ ;  /* 0x000000ffff0c7224 */ /* 0x000fd400078e00ff */
[----:B------:R-:W-:Y:S02]  /*2b50*/  VOTE.ANY R4, PT, P0 ;  /* 0x0000000000047806 */ /* 0x000fe400000e0100 */
[----:B-1----:R-:W-:Y:S02]  /*2b60*/  VOTE.ANY R5, PT, P1 ;  /* 0x0000000000057806 */ /* 0x002fe400008e0100 */
[----:B------:R-:W-:Y:S02]  /*2b70*/  @!P0 LOP3.LUT R4, RZ, R4, RZ, 0x33, !PT ;  /* 0x00000004ff048212 */ /* 0x000fe400078e33ff */
[----:B------:R-:W-:Y:S02]  /*2b80*/  VOTE.ANY R13, PT, P2 ;  /* 0x00000000000d7806 */ /* 0x000fe400010e0100 */
[----:B------:R-:W-:Y:S02]  /*2b90*/  @!P1 LOP3.LUT R5, RZ, R5, RZ, 0x33, !PT ;  /* 0x00000005ff059212 */ /* 0x000fe400078e33ff */
[----:B------:R-:W-:-:S02]  /*2ba0*/  @!P2 LOP3.LUT R13, RZ, R13, RZ, 0x33, !PT ;  /* 0x0000000dff0da212 */ /* 0x000fc400078e33ff */
[----:B------:R-:W-:Y:S02]  /*2bb0*/  LOP3.LUT R4, R5, R4, RZ, 0xc0, !PT ;  /* 0x0000000405047212 */ /* 0x000fe400078ec0ff */
[----:B------:R-:W-:Y:S02]  /*2bc0*/  VOTE.ANY R5, PT, P3 ;  /* 0x0000000000057806 */ /* 0x000fe400018e0100 */
[----:B------:R-:W-:Y:S02]  /*2bd0*/  LOP3.LUT R4, R13, R4, RZ, 0xc0, !PT ;  /* 0x000000040d047212 */ /* 0x000fe400078ec0ff */
[----:B------:R-:W-:Y:S02]  /*2be0*/  LOP3.LUT P0, RZ, R9, 0x80, RZ, 0xc0, !PT ;  /* 0x0000008009ff7812 */ /* 0x000fe4000780c0ff */
[----:B------:R-:W-:Y:S02]  /*2bf0*/  VOTE.ANY R13, PT, P4 ;  /* 0x00000000000d7806 */ /* 0x000fe400020e0100 */
[----:B------:R-:W-:-:S02]  /*2c00*/  @!P3 LOP3.LUT R5, RZ, R5, RZ, 0x33, !PT ;  /* 0x00000005ff05b212 */ /* 0x000fc400078e33ff */
[----:B------:R-:W-:Y:S02]  /*2c10*/  @!P4 LOP3.LUT R13, RZ, R13, RZ, 0x33, !PT ;  /* 0x0000000dff0dc212 */ /* 0x000fe400078e33ff */
[----:B------:R-:W-:Y:S02]  /*2c20*/  LOP3.LUT R4, R5, R4, RZ, 0xc0, !PT ;  /* 0x0000000405047212 */ /* 0x000fe400078ec0ff */
[----:B------:R-:W-:Y:S02]  /*2c30*/  VOTE.ANY R5, PT, P5 ;  /* 0x0000000000057806 */ /* 0x000fe400028e0100 */
[----:B------:R-:W-:Y:S02]  /*2c40*/  LOP3.LUT R4, R13, R4, RZ, 0xc0, !PT ;  /* 0x000000040d047212 */ /* 0x000fe400078ec0ff */
[----:B------:R-:W-:Y:S02]  /*2c50*/  VOTE.ANY R13, PT, P6 ;  /* 0x00000000000d7806 */ /* 0x000fe400030e0100 */
[----:B------:R-:W-:-:S02]  /*2c60*/  @!P5 LOP3.LUT R5, RZ, R5, RZ, 0x33, !PT ;  /* 0x00000005ff05d212 */ /* 0x000fc400078e33ff */
[----:B------:R-:W-:Y:S02]  /*2c70*/  VOTE.ANY R17, PT, P0 ;  /* 0x0000000000117806 */ /* 0x000fe400000e0100 */
[----:B------:R-:W-:Y:S02]  /*2c80*/  @!P6 LOP3.LUT R13, RZ, R13, RZ, 0x33, !PT ;  /* 0x0000000dff0de212 */ /* 0x000fe400078e33ff */
[----:B------:R-:W-:Y:S02]  /*2c90*/  LOP3.LUT R4, R5, R4, RZ, 0xc0, !PT ;  /* 0x0000000405047212 */ /* 0x000fe400078ec0ff */
[----:B------:R-:W-:Y:S02]  /*2ca0*/  @!P0 LOP3.LUT R17, RZ, R17, RZ, 0x33, !PT ;  /* 0x00000011ff118212 */ /* 0x000fe400078e33ff */
[----:B------:R-:W-:-:S04]  /*2cb0*/  LOP3.LUT R4, R13, R4, RZ, 0xc0, !PT ;  /* 0x000000040d047212 */ /* 0x000fc800078ec0ff */
[----:B------:R-:W-:Y:S02]  /*2cc0*/  LOP3.LUT R4, R17, R4, RZ, 0xc0, !PT ;  /* 0x0000000411047212 */ /* 0x000fe400078ec0ff */
[----:B------:R-:W-:Y:S02]  /*2cd0*/  SHF.R.U32.HI R17, RZ, UR6, R0 ;  /* 0x00000006ff117c19 */ /* 0x000fe40008011600 */
[----:B------:R-:W1:Y:S01]  /*2ce0*/  FLO.U32 R5, R4 ;  /* 0x0000000400057300 */ /* 0x000e6200000e0000 */
[----:B------:R-:W-:Y:S02]  /*2cf0*/  LOP3.LUT R13, R23, R4, RZ, 0xc0, !PT ;  /* 0x00000004170d7212 */ /* 0x000fe400078ec0ff */
[----:B------:R-:W-:-:S05]  /*2d00*/  LOP3.LUT R17, R17, UR5, RZ, 0x30, !PT ;  /* 0x0000000511117c12 */ /* 0x000fca000f8e30ff */
[----:B------:R-:W4:Y:S01]  /*2d10*/  POPC R13, R13 ;  /* 0x0000000d000d7309 */ /* 0x000f220000000000 */
[----:B-1----:R-:W-:-:S13]  /*2d20*/  ISETP.NE.AND P0, PT, R46, R5, PT ;  /* 0x000000052e00720c */ /* 0x002fda0003f05270 */
[----:B--234-:R-:W-:Y:S05]  /*2d30*/  @P0 BRA `(.L_x_32) ;  /* 0x0000000000080947 */ /* 0x01cfea0003800000 */
[----:B------:R-:W-:-:S06]  /*2d40*/  IMAD R12, R9, 0x4, R22 ;  /* 0x00000004090c7824 */ /* 0x000fcc00078e0216 */
[----:B------:R1:W2:Y:S02]  /*2d50*/  ATOMS.ADD R12, [R12], R13 ;  /* 0x0000000d0c0c738c */ /* 0x0002a40000000000 */
.L_x_32:
[----:B------:R-:W-:Y:S05]  /*2d60*/  BSYNC.RECONVERGENT B0 ;  /* 0x0000000000007941 */ /* 0x000fea0003800200 */
.L_x_31:
[----:B------:R-:W-:Y:S01]  /*2d70*/  R2P PR, R17, 0x7f ;  /* 0x0000007f11007804 */ /* 0x000fe20000000000 */
[----:B--2---:R2:W3:Y:S01]  /*2d80*/  SHFL.IDX PT, R12, R12, R5, 0x1f ;  /* 0x00001f050c0c7589 */ /* 0x0044e200000e0000 */
[----:B------:R-:W-:Y:S11]  /*2d90*/  BSSY.RECONVERGENT B0, `(.L_x_33) ;  /* 0x0000023000007945 */ /* 0x000ff60003800200 */
[----:B------:R-:W-:-:S02]  /*2da0*/  VOTE.ANY R0, PT, P0 ;  /* 0x0000000000007806 */ /* 0x000fc400000e0100 */
[----:B------:R-:W-:Y:S02]  /*2db0*/  VOTE.ANY R9, PT, P1 ;  /* 0x0000000000097806 */ /* 0x000fe400008e0100 */
[----:B------:R-:W-:Y:S02]  /*2dc0*/  @!P0 LOP3.LUT R0, RZ, R0, RZ, 0x33, !PT ;  /* 0x00000000ff008212 */ /* 0x000fe400078e33ff */
[----:B------:R-:W-:Y:S02]  /*2dd0*/  VOTE.ANY R15, PT, P2 ;  /* 0x00000000000f7806 */ /* 0x000fe400010e0100 */
[----:B------:R-:W-:Y:S02]  /*2de0*/  @!P1 LOP3.LUT R9, RZ, R9, RZ, 0x33, !PT ;  /* 0x00000009ff099212 */ /* 0x000fe400078e33ff */
[----:B------:R-:W-:Y:S02]  /*2df0*/  @!P2 LOP3.LUT R15, RZ, R15, RZ, 0x33, !PT ;  /* 0x0000000fff0fa212 */ /* 0x000fe400078e33ff */
[----:B------:R-:W-:-:S02]  /*2e00*/  LOP3.LUT R0, R9, R0, RZ, 0xc0, !PT ;  /* 0x0000000009007212 */ /* 0x000fc400078ec0ff */
[----:B------:R-:W-:Y:S02]  /*2e10*/  VOTE.ANY R9, PT, P3 ;  /* 0x0000000000097806 */ /* 0x000fe400018e0100 */
[----:B------:R-:W-:Y:S02]  /*2e20*/  LOP3.LUT R0, R15, R0, RZ, 0xc0, !PT ;  /* 0x000000000f007212 */ /* 0x000fe400078ec0ff */
[----:B------:R-:W-:Y:S02]  /*2e30*/  LOP3.LUT P0, RZ, R17, 0x80, RZ, 0xc0, !PT ;  /* 0x0000008011ff7812 */ /* 0x000fe4000780c0ff */
[----:B------:R-:W-:Y:S02]  /*2e40*/  VOTE.ANY R15, PT, P4 ;  /* 0x00000000000f7806 */ /* 0x000fe400020e0100 */
[----:B------:R-:W-:Y:S02]  /*2e50*/  @!P3 LOP3.LUT R9, RZ, R9, RZ, 0x33, !PT ;  /* 0x00000009ff09b212 */ /* 0x000fe400078e33ff */
[----:B------:R-:W-:-:S02]  /*2e60*/  @!P4 LOP3.LUT R15, RZ, R15, RZ, 0x33, !PT ;  /* 0x0000000fff0fc212 */ /* 0x000fc400078e33ff */
[----:B------:R-:W-:Y:S02]  /*2e70*/  LOP3.LUT R0, R9, R0, RZ, 0xc0, !PT ;  /* 0x0000000009007212 */ /* 0x000fe400078ec0ff */
[----:B------:R-:W-:Y:S02]  /*2e80*/  VOTE.ANY R9, PT, P5 ;  /* 0x0000000000097806 */ /* 0x000fe400028e0100 */
[----:B------:R-:W-:Y:S02]  /*2e90*/  LOP3.LUT R0, R15, R0, RZ, 0xc0, !PT ;  /* 0x000000000f007212 */ /* 0x000fe400078ec0ff */
[----:B------:R-:W-:Y:S02]  /*2ea0*/  VOTE.ANY R15, PT, P6 ;  /* 0x00000000000f7806 */ /* 0x000fe400030e0100 */
[----:B------:R-:W-:Y:S02]  /*2eb0*/  @!P5 LOP3.LUT R9, RZ, R9, RZ, 0x33, !PT ;  /* 0x00000009ff09d212 */ /* 0x000fe400078e33ff */
[----:B------:R-:W-:-:S02]  /*2ec0*/  VOTE.ANY R19, PT, P0 ;  /* 0x0000000000137806 */ /* 0x000fc400000e0100 */
[----:B------:R-:W-:Y:S02]  /*2ed0*/  @!P6 LOP3.LUT R15, RZ, R15, RZ, 0x33, !PT ;  /* 0x0000000fff0fe212 */ /* 0x000fe400078e33ff */
[----:B------:R-:W-:Y:S02]  /*2ee0*/  LOP3.LUT R0, R9, R0, RZ, 0xc0, !PT ;  /* 0x0000000009007212 */ /* 0x000fe400078ec0ff */
[----:B------:R-:W-:Y:S02]  /*2ef0*/  @!P0 LOP3.LUT R19, RZ, R19, RZ, 0x33, !PT ;  /* 0x00000013ff138212 */ /* 0x000fe400078e33ff */
[----:B------:R-:W-:Y:S02]  /*2f00*/  LOP3.LUT R0, R15, R0, RZ, 0xc0, !PT ;  /* 0x000000000f007212 */ /* 0x000fe400078ec0ff */
[----:B------:R-:W-:Y:S02]  /*2f10*/  SHF.R.U32.HI R15, RZ, UR6, R41 ;  /* 0x00000006ff0f7c19 */ /* 0x000fe40008011629 */
[----:B------:R-:W-:Y:S01]  /*2f20*/  LOP3.LUT R4, R19, R0, RZ, 0xc0, !PT ;  /* 0x0000000013047212 */ /* 0x000fe200078ec0ff */
[----:B------:R-:W-:Y:S01]  /*2f30*/  IMAD.MOV.U32 R0, RZ, RZ, RZ ;  /* 0x000000ffff007224 */ /* 0x000fe200078e00ff */
[----:B------:R-:W-:-:S02]  /*2f40*/  LOP3.LUT R15, R15, UR5, RZ, 0x30, !PT ;  /* 0x000000050f0f7c12 */ /* 0x000fc4000f8e30ff */
[----:B------:R-:W4:Y:S01]  /*2f50*/  FLO.U32 R51, R4 ;  /* 0x0000000400337300 */ /* 0x000f2200000e0000 */
[----:B------:R-:W-:-:S07]  /*2f60*/  LOP3.LUT R10, R23, R4, RZ, 0xc0, !PT ;  /* 0x00000004170a7212 */ /* 0x000fce00078ec0ff */
[----:B------:R-:W0:Y:S01]  /*2f70*/  POPC R10, R10 ;  /* 0x0000000a000a7309 */ /* 0x000e220000000000 */
[----:B----4-:R-:W-:-:S13]  /*2f80*/  ISETP.NE.AND P0, PT, R46, R51, PT ;  /* 0x000000332e00720c */ /* 0x010fda0003f05270 */
[----:B0-23--:R-:W-:Y:S05]  /*2f90*/  @P0 BRA `(.L_x_34) ;  /* 0x0000000000080947 */ /* 0x00dfea0003800000 */
[----:B------:R-:W-:-:S05]  /*2fa0*/  IMAD R17, R17, 0x4, R22 ;  /* 0x0000000411117824 */ /* 0x000fca00078e0216 */
[----:B------:R0:W2:Y:S02]  /*2fb0*/  ATOMS.ADD R0, [R17], R10 ;  /* 0x0000000a1100738c */ /* 0x0000a40000000000 */
.L_x_34:
[----:B------:R-:W-:Y:S05]  /*2fc0*/  BSYNC.RECONVERGENT B0 ;  /* 0x0000000000007941 */ /* 0x000fea0003800200 */
.L_x_33:
        /* <DEDUP_REMOVED lines=21> */
[----:B0-----:R-:W-:-:S02]  /*3120*/  VOTE.ANY R17, PT, P0 ;  /* 0x0000000000117806 */ /* 0x001fc400000e0100 */
[----:B------:R-:W-:Y:S02]  /*3130*/  @!P6 LOP3.LUT R9, RZ, R9, RZ, 0x33, !PT ;  /* 0x00000009ff09e212 */ /* 0x000fe400078e33ff */
[----:B------:R-:W-:Y:S02]  /*3140*/  LOP3.LUT R4, R5, R4, RZ, 0xc0, !PT ;  /* 0x0000000405047212 */ /* 0x000fe400078ec0ff */
[----:B------:R-:W-:Y:S02]  /*3150*/  @!P0 LOP3.LUT R17, RZ, R17, RZ, 0x33, !PT ;  /* 0x00000011ff118212 */ /* 0x000fe400078e33ff */
[----:B------:R-:W-:-:S04]  /*3160*/  LOP3.LUT R4, R9, R4, RZ, 0xc0, !PT ;  /* 0x0000000409047212 */ /* 0x000fc800078ec0ff */
[----:B------:R-:W-:Y:S01]  /*3170*/  LOP3.LUT R6, R17, R4, RZ, 0xc0, !PT ;  /* 0x0000000411067212 */ /* 0x000fe200078ec0ff */
[----:B------:R-:W-:Y:S01]  /*3180*/  IMAD.MOV.U32 R4, RZ, RZ, RZ ;  /* 0x000000ffff047224 */ /* 0x000fe200078e00ff */
[----:B------:R-:W-:Y:S02]  /*3190*/  SHF.R.U32.HI R17, RZ, UR6, R40 ;  /* 0x00000006ff117c19 */ /* 0x000fe40008011628 */
[----:B------:R-:W0:Y:S01]  /*31a0*/  FLO.U32 R45, R6 ;  /* 0x00000006002d7300 */ /* 0x000e2200000e0000 */
[----:B------:R-:W-:Y:S02]  /*31b0*/  LOP3.LUT R9, R23, R6, RZ, 0xc0, !PT ;  /* 0x0000000617097212 */ /* 0x000fe400078ec0ff */
[----:B------:R-:W-:-:S05]  /*31c0*/  LOP3.LUT R17, R17, UR5, RZ, 0x30, !PT ;  /* 0x0000000511117c12 */ /* 0x000fca000f8e30ff */
[----:B------:R-:W4:Y:S01]  /*31d0*/  POPC R9, R9 ;  /* 0x0000000900097309 */ /* 0x000f220000000000 */
[----:B0-----:R-:W-:-:S13]  /*31e0*/  ISETP.NE.AND P0, PT, R46, R45, PT ;  /* 0x0000002d2e00720c */ /* 0x001fda0003f05270 */
[----:B--234-:R-:W-:Y:S05]  /*31f0*/  @P0 BRA `(.L_x_36) ;  /* 0x0000000000080947 */ /* 0x01cfea0003800000 */
[----:B------:R-:W-:-:S06]  /*3200*/  IMAD R4, R15, 0x4, R22 ;  /* 0x000000040f047824 */ /* 0x000fcc00078e0216 */
[----:B------:R0:W2:Y:S02]  /*3210*/  ATOMS.ADD R4, [R4], R9 ;  /* 0x000000090404738c */ /* 0x0000a40000000000 */
.L_x_36:
[----:B------:R-:W-:Y:S05]  /*3220*/  BSYNC.RECONVERGENT B0 ;  /* 0x0000000000007941 */ /* 0x000fea0003800200 */
.L_x_35:
[----:B------:R-:W-:Y:S01]  /*3230*/  R2P PR, R17, 0x7f ;  /* 0x0000007f11007804 */ /* 0x000fe20000000000 */
[----:B--2---:R2:W3:Y:S01]  /*3240*/  SHFL.IDX PT, R45, R4, R45, 0x1f ;  /* 0x00001f2d042d7589 */ /* 0x0044e200000e0000 */
[----:B------:R-:W-:Y:S01]  /*3250*/  BSSY.RECONVERGENT B0, `(.L_x_37) ;  /* 0x0000023000007945 */ /* 0x000fe20003800200 */
[----:B------:R-:W-:-:S10]  /*3260*/  IMAD.MOV.U32 R6, RZ, RZ, RZ ;  /* 0x000000ffff067224 */ /* 0x000fd400078e00ff */
[----:B------:R-:W-:Y:S02]  /*3270*/  VOTE.ANY R0, PT, P0 ;  /* 0x0000000000007806 */ /* 0x000fe400000e0100 */
[----:B------:R-:W-:Y:S02]  /*3280*/  VOTE.ANY R5, PT, P1 ;  /* 0x0000000000057806 */ /* 0x000fe400008e0100 */
        /* <DEDUP_REMOVED lines=20> */
[----:B------:R-:W-:Y:S02]  /*33d0*/  LOP3.LUT R0, R15, R0, RZ, 0xc0, !PT ;  /* 0x000000000f007212 */ /* 0x000fe400078ec0ff */
[----:B------:R-:W-:-:S02]  /*33e0*/  SHF.R.U32.HI R15, RZ, UR6, R39 ;  /* 0x00000006ff0f7c19 */ /* 0x000fc40008011627 */
[----:B------:R-:W-:Y:S02]  /*33f0*/  LOP3.LUT R0, R19, R0, RZ, 0xc0, !PT ;  /* 0x0000000013007212 */ /* 0x000fe400078ec0ff */
[----:B------:R-:W-:Y:S02]  /*3400*/  LOP3.LUT R15, R15, UR5, RZ, 0x30, !PT ;  /* 0x000000050f0f7c12 */ /* 0x000fe4000f8e30ff */
[----:B------:R-:W4:Y:S01]  /*3410*/  FLO.U32 R19, R0 ;  /* 0x0000000000137300 */ /* 0x000f2200000e0000 */
[----:B------:R-:W-:-:S07]  /*3420*/  LOP3.LUT R5, R23, R0, RZ, 0xc0, !PT ;  /* 0x0000000017057212 */ /* 0x000fce00078ec0ff */
[----:B------:R-:W0:Y:S01]  /*3430*/  POPC R5, R5 ;  /* 0x0000000500057309 */ /* 0x000e220000000000 */
[----:B----4-:R-:W-:-:S13]  /*3440*/  ISETP.NE.AND P0, PT, R46, R19, PT ;  /* 0x000000132e00720c */ /* 0x010fda0003f05270 */
[----:B0-23--:R-:W-:Y:S05]  /*3450*/  @P0 BRA `(.L_x_38) ;  /* 0x0000000000080947 */ /* 0x00dfea0003800000 */
[----:B------:R-:W-:-:S06]  /*3460*/  IMAD R6, R17, 0x4, R22 ;  /* 0x0000000411067824 */ /* 0x000fcc00078e0216 */
[----:B------:R0:W2:Y:S02]  /*3470*/  ATOMS.ADD R6, [R6], R5 ;  /* 0x000000050606738c */ /* 0x0000a40000000000 */
.L_x_38:
[----:B------:R-:W-:Y:S05]  /*3480*/  BSYNC.RECONVERGENT B0 ;  /* 0x0000000000007941 */ /* 0x000fea0003800200 */
.L_x_37:
        /* <DEDUP_REMOVED lines=37> */
.L_x_40:
[----:B------:R-:W-:Y:S05]  /*36e0*/  BSYNC.RECONVERGENT B0 ;  /* 0x0000000000007941 */ /* 0x000fea0003800200 */
.L_x_39:
[----:B------:R-:W-:Y:S01]  /*36f0*/  R2P PR, R17, 0x7f ;  /* 0x0000007f11007804 */ /* 0x000fe20000000000 */
[----:B--2---:R2:W3:Y:S01]  /*3700*/  SHFL.IDX PT, R47, R0, R47, 0x1f ;  /* 0x00001f2f002f7589 */ /* 0x0044e200000e0000 */
[----:B------:R-:W-:Y:S11]  /*3710*/  BSSY.RECONVERGENT B0, `(.L_x_41) ;  /* 0x0000021000007945 */ /* 0x000ff60003800200 */
[----:B0-----:R-:W-:-:S02]  /*3720*/  VOTE.ANY R15, PT, P0 ;  /* 0x00000000000f7806 */ /* 0x001fc400000e0100 */
        /* <DEDUP_REMOVED lines=19> */
[----:B------:R-:W-:Y:S01]  /*3860*/  LOP3.LUT R15, R16, R15, RZ, 0xc0, !PT ;  /* 0x0000000f100f7212 */ /* 0x000fe200078ec0ff */
[----:B------:R-:W-:Y:S01]  /*3870*/  IMAD.MOV.U32 R16, RZ, RZ, RZ ;  /* 0x000000ffff107224 */ /* 0x000fe200078e00ff */
[----:B------:R-:W-:Y:S02]  /*3880*/  @!P0 LOP3.LUT R20, RZ, R20, RZ, 0x33, !PT ;  /* 0x00000014ff148212 */ /* 0x000fe400078e33ff */
[----:B------:R-:W-:-:S04]  /*3890*/  LOP3.LUT R15, R18, R15, RZ, 0xc0, !PT ;  /* 0x0000000f120f7212 */ /* 0x000fc800078ec0ff */
[----:B------:R-:W-:-:S04]  /*38a0*/  LOP3.LUT R20, R20, R15, RZ, 0xc0, !PT ;  /* 0x0000000f14147212 */ /* 0x000fc800078ec0ff */
[----:B------:R-:W0:Y:S01]  /*38b0*/  FLO.U32 R49, R20 ;  /* 0x0000001400317300 */ /* 0x000e2200000e0000 */
[----:B------:R-:W-:-:S07]  /*38c0*/  LOP3.LUT R50, R23, R20, RZ, 0xc0, !PT ;  /* 0x0000001417327212 */ /* 0x000fce00078ec0ff */
[----:B------:R-:W4:Y:S01]  /*38d0*/  POPC R50, R50 ;  /* 0x0000003200327309 */ /* 0x000f220000000000 */
[----:B0-----:R-:W-:-:S13]  /*38e0*/  ISETP.NE.AND P0, PT, R46, R49, PT ;  /* 0x000000312e00720c */ /* 0x001fda0003f05270 */
[----:B--234-:R-:W-:Y:S05]  /*38f0*/  @P0 BRA `(.L_x_42) ;  /* 0x0000000000080947 */ /* 0x01cfea0003800000 */
[----:B------:R-:W-:-:S05]  /*3900*/  IMAD R17, R17, 0x4, R22 ;  /* 0x0000000411117824 */ /* 0x000fca00078e0216 */
[----:B------:R0:W2:Y:S02]  /*3910*/  ATOMS.ADD R16, [R17], R50 ;  /* 0x000000321110738c */ /* 0x0000a40000000000 */
.L_x_42:
[----:B------:R-:W-:Y:S05]  /*3920*/  BSYNC.RECONVERGENT B0 ;  /* 0x0000000000007941 */ /* 0x000fea0003800200 */
.L_x_41:
[----:B------:R-:W-:Y:S01]  /*3930*/  R2P PR, R11, 0x7f ;  /* 0x0000007f0b007804 */ /* 0x000fe20000000000 */
[----:B--2---:R2:W3:Y:S01]  /*3940*/  SHFL.IDX PT, R49, R16, R49, 0x1f ;  /* 0x00001f3110317589 */ /* 0x0044e200000e0000 */
[----:B------:R-:W-:Y:S01]  /*3950*/  BSSY.RECONVERGENT B0, `(.L_x_43) ;  /* 0x0000021000007945 */ /* 0x000fe20003800200 */
[----:B------:R-:W-:-:S10]  /*3960*/  IMAD.MOV.U32 R20, RZ, RZ, RZ ;  /* 0x000000ffff147224 */ /* 0x000fd400078e00ff */
[----:B------:R-:W-:Y:S02]  /*3970*/  VOTE.ANY R0, PT, P0 ;  /* 0x0000000000007806 */ /* 0x000fe400000e0100 */
[----:B------:R-:W-:Y:S02]  /*3980*/  VOTE.ANY R15, PT, P1 ;  /* 0x00000000000f7806 */ /* 0x000fe400008e0100 */
[----:B------:R-:W-:Y:S02]  /*3990*/  @!P0 LOP3.LUT R0, RZ, R0, RZ, 0x33, !PT ;  /* 0x00000000ff008212 */ /* 0x000fe400078e33ff */
[----:B0-----:R-:W-:Y:S02]  /*39a0*/  VOTE.ANY R17, PT, P2 ;  /* 0x0000000000117806 */ /* 0x001fe400010e0100 */
        /* <DEDUP_REMOVED lines=25> */
[----:B------:R-:W-:-:S06]  /*3b40*/  IMAD R20, R11, 0x4, R22 ;  /* 0x000000040b147824 */ /* 0x000fcc00078e0216 */
[----:B------:R0:W2:Y:S02]  /*3b50*/  ATOMS.ADD R20, [R20], R21 ;  /* 0x000000151414738c */ /* 0x0000a40000000000 */
.L_x_44:
[----:B------:R-:W-:Y:S05]  /*3b60*/  BSYNC.RECONVERGENT B0 ;  /* 0x0000000000007941 */ /* 0x000fea0003800200 */
.L_x_43:
[----:B------:R-:W-:Y:S01]  /*3b70*/  R2P PR, R7, 0x7f ;  /* 0x0000007f07007804 */ /* 0x000fe20000000000 */
[----:B--2---:R2:W3:Y:S01]  /*3b80*/  SHFL.IDX PT, R20, R20, R15, 0x1f ;  /* 0x00001f0f14147589 */ /* 0x0044e200000e0000 */
[----:B------:R-:W-:Y:S01]  /*3b90*/  BSSY.RECONVERGENT B0, `(.L_x_45) ;  /* 0x0000023000007945 */ /* 0x000fe20003800200 */
[----:B------:R-:W-:-:S10]  /*3ba0*/  IMAD.MOV.U32 R16, RZ, RZ, RZ ;  /* 0x000000ffff107224 */ /* 0x000fd400078e00ff */
[----:B------:R-:W-:Y:S02]  /*3bb0*/  VOTE.ANY R0, PT, P0 ;  /* 0x0000000000007806 */ /* 0x000fe400000e0100 */
[----:B------:R-:W-:Y:S02]  /*3bc0*/  VOTE.ANY R11, PT, P1 ;  /* 0x00000000000b7806 */ /* 0x000fe400008e0100 */
[----:B------:R-:W-:Y:S02]  /*3bd0*/  @!P0 LOP3.LUT R0, RZ, R0, RZ, 0x33, !PT ;  /* 0x00000000ff008212 */ /* 0x000fe400078e33ff */
[----:B------:R-:W-:Y:S02]  /*3be0*/  @!P1 LOP3.LUT R11, RZ, R11, RZ, 0x33, !PT ;  /* 0x0000000bff0b9212 */ /* 0x000fe400078e33ff */
[----:B------:R-:W-:Y:S02]  /*3bf0*/  VOTE.ANY R17, PT, P2 ;  /* 0x0000000000117806 */ /* 0x000fe400010e0100 */
[----:B------:R-:W-:-:S02]  /*3c00*/  LOP3.LUT R0, R11, R0, RZ, 0xc0, !PT ;  /* 0x000000000b007212 */ /* 0x000fc400078ec0ff */
[----:B------:R-:W-:Y:S02]  /*3c10*/  VOTE.ANY R11, PT, P3 ;  /* 0x00000000000b7806 */ /* 0x000fe400018e0100 */
[----:B------:R-:W-:Y:S02]  /*3c20*/  @!P2 LOP3.LUT R17, RZ, R17, RZ, 0x33, !PT ;  /* 0x00000011ff11a212 */ /* 0x000fe400078e33ff */
[----:B------:R-:W-:Y:S02]  /*3c30*/  @!P3 LOP3.LUT R11, RZ, R11, RZ, 0x33, !PT ;  /* 0x0000000bff0bb212 */ /* 0x000fe400078e33ff */
[----:B------:R-:W-:Y:S02]  /*3c40*/  LOP3.LUT R0, R17, R0, RZ, 0xc0, !PT ;  /* 0x0000000011007212 */ /* 0x000fe400078ec0ff */
[----:B------:R-:W-:Y:S02]  /*3c50*/  LOP3.LUT P0, RZ, R7, 0x80, RZ, 0xc0, !PT ;  /* 0x0000008007ff7812 */ /* 0x000fe4000780c0ff */
[----:B------:R-:W-:-:S02]  /*3c60*/  VOTE.ANY R17, PT, P4 ;  /* 0x0000000000117806 */ /* 0x000fc400020e0100 */
[----:B------:R-:W-:Y:S02]  /*3c70*/  LOP3.LUT R0, R11, R0, RZ, 0xc0, !PT ;  /* 0x000000000b007212 */ /* 0x000fe400078ec0ff */
[----:B------:R-:W-:Y:S02]  /*3c80*/  VOTE.ANY R11, PT, P5 ;  /* 0x00000000000b7806 */ /* 0x000fe400028e0100 */
[----:B------:R-:W-:Y:S02]  /*3c90*/  @!P4 LOP3.LUT R17, RZ, R17, RZ, 0x33, !PT ;  /* 0x00000011ff11c212 */ /* 0x000fe400078e33ff */
[----:B------:R-:W-:Y:S02]  /*3ca0*/  @!P5 LOP3.LUT R11, RZ, R11, RZ, 0x33, !PT ;  /* 0x0000000bff0bd212 */ /* 0x000fe400078e33ff */
[----:B------:R-:W-:Y:S02]  /*3cb0*/  LOP3.LUT R0, R17, R0, RZ, 0xc0, !PT ;  /* 0x0000000011007212 */ /* 0x000fe400078ec0ff */
[----:B------:R-:W-:-:S02]  /*3cc0*/  VOTE.ANY R17, PT, P6 ;  /* 0x0000000000117806 */ /* 0x000fc400030e0100 */
[----:B------:R-:W-:Y:S02]  /*3cd0*/  LOP3.LUT R0, R11, R0, RZ, 0xc0, !PT ;  /* 0x000000000b007212 */ /* 0x000fe400078ec0ff */
[----:B------:R-:W-:Y:S02]  /*3ce0*/  VOTE.ANY R11, PT, P0 ;  /* 0x00000000000b7806 */ /* 0x000fe400000e0100 */
[----:B------:R-:W-:Y:S02]  /*3cf0*/  @!P6 LOP3.LUT R17, RZ, R17, RZ, 0x33, !PT ;  /* 0x00000011ff11e212 */ /* 0x000fe400078e33ff */
[----:B------:R-:W-:Y:S02]  /*3d00*/  @!P0 LOP3.LUT R11, RZ, R11, RZ, 0x33, !PT ;  /* 0x0000000bff0b8212 */ /* 0x000fe400078e33ff */
[----:B------:R-:W-:-:S04]  /*3d10*/  LOP3.LUT R0, R17, R0, RZ, 0xc0, !PT ;  /* 0x0000000011007212 */ /* 0x000fc800078ec0ff */
[----:B------:R-:W-:Y:S02]  /*3d20*/  LOP3.LUT R48, R11, R0, RZ, 0xc0, !PT ;  /* 0x000000000b307212 */ /* 0x000fe400078ec0ff */
[----:B------:R-:W-:Y:S02]  /*3d30*/  SHF.R.U32.HI R0, RZ, UR6, R36 ;  /* 0x00000006ff007c19 */ /* 0x000fe40008011624 */
[----:B------:R-:W4:Y:S01]  /*3d40*/  FLO.U32 R18, R48 ;  /* 0x0000003000127300 */ /* 0x000f2200000e0000 */
[----:B------:R-:W-:Y:S02]  /*3d50*/  LOP3.LUT R19, R23, R48, RZ, 0xc0, !PT ;  /* 0x0000003017137212 */ /* 0x000fe400078ec0ff */
[----:B------:R-:W-:-:S05]  /*3d60*/  LOP3.LUT R0, R0, UR5, RZ, 0x30, !PT ;  /* 0x0000000500007c12 */ /* 0x000fca000f8e30ff */
[----:B------:R-:W0:Y:S01]  /*3d70*/  POPC R19, R19 ;  /* 0x0000001300137309 */ /* 0x000e220000000000 */
[----:B----4-:R-:W-:-:S13]  /*3d80*/  ISETP.NE.AND P0, PT, R46, R18, PT ;  /* 0x000000122e00720c */ /* 0x010fda0003f05270 */
[----:B0-23--:R-:W-:Y:S05]  /*3d90*/  @P0 BRA `(.L_x_46) ;  /* 0x0000000000080947 */ /* 0x00dfea0003800000 */
[----:B------:R-:W-:-:S06]  /*3da0*/  IMAD R16, R7, 0x4, R22 ;  /* 0x0000000407107824 */ /* 0x000fcc00078e0216 */
[----:B------:R0:W2:Y:S02]  /*3db0*/  ATOMS.ADD R16, [R16], R19 ;  /* 0x000000131010738c */ /* 0x0000a40000000000 */
.L_x_46:
[----:B------:R-:W-:Y:S05]  /*3dc0*/  BSYNC.RECONVERGENT B0 ;  /* 0x0000000000007941 */ /* 0x000fea0003800200 */
.L_x_45:
[----:B------:R-:W-:Y:S01]  /*3dd0*/  R2P PR, R0, 0x7f ;  /* 0x0000007f00007804 */ /* 0x000fe20000000000 */
[----:B--2---:R2:W3:Y:S01]  /*3de0*/  SHFL.IDX PT, R18, R16, R18, 0x1f ;  /* 0x00001f1210127589 */ /* 0x0044e200000e0000 */
[----:B------:R-:W-:Y:S01]  /*3df0*/  SHF.R.U32.HI R11, RZ, UR6, R35 ;  /* 0x00000006ff0b7c19 */ /* 0x000fe20008011623 */
[----:B------:R-:W-:Y:S01]  /*3e00*/  BSSY.RECONVERGENT B0, `(.L_x_47) ;  /* 0x0000022000007945 */ /* 0x000fe20003800200 */
[----:B------:R-:W-:Y:S02]  /*3e10*/  IMAD.MOV.U32 R15, RZ, RZ, RZ ;  /* 0x000000ffff0f7224 */ /* 0x000fe400078e00ff */
[----:B------:R-:W-:-:S07]  /*3e20*/  LOP3.LUT R11, R11, UR5, RZ, 0x30, !PT ;  /* 0x000000050b0b7c12 */ /* 0x000fce000f8e30ff */
[----:B------:R-:W-:Y:S02]  /*3e30*/  VOTE.ANY R7, PT, P0 ;  /* 0x0000000000077806 */ /* 0x000fe400000e0100 */
[----:B------:R-:W-:Y:S02]  /*3e40*/  VOTE.ANY R48, PT, P1 ;  /* 0x0000000000307806 */ /* 0x000fe400008e0100 */
[----:B------:R-:W-:Y:S02]  /*3e50*/  @!P0 LOP3.LUT R7, RZ, R7, RZ, 0x33, !PT ;  /* 0x00000007ff078212 */ /* 0x000fe400078e33ff */
[----:B------:R-:W-:Y:S02]  /*3e60*/  @!P1 LOP3.LUT R48, RZ, R48, RZ, 0x33, !PT ;  /* 0x00000030ff309212 */ /* 0x000fe400078e33ff */
[----:B------:R-:W-:Y:S02]  /*3e70*/  LOP3.LUT P0, RZ, R0, 0x80, RZ, 0xc0, !PT ;  /* 0x0000008000ff7812 */ /* 0x000fe4000780c0ff */
[----:B------:R-:W-:-:S02]  /*3e80*/  LOP3.LUT R7, R48, R7, RZ, 0xc0, !PT ;  /* 0x0000000730077212 */ /* 0x000fc400078ec0ff */
[----:B------:R-:W-:-:S04]  /*3e90*/  VOTE.ANY R48, PT, P2 ;  /* 0x0000000000307806 */ /* 0x000fc800010e0100 */
[----:B------:R-:W-:-:S04]  /*3ea0*/  @!P2 LOP3.LUT R48, RZ, R48, RZ, 0x33, !PT ;  /* 0x00000030ff30a212 */ /* 0x000fc800078e33ff */
[----:B------:R-:W-:Y:S02]  /*3eb0*/  LOP3.LUT R7, R48, R7, RZ, 0xc0, !PT ;  /* 0x0000000730077212 */ /* 0x000fe400078ec0ff */
        /* <DEDUP_REMOVED lines=14> */
[----:B------:R-:W-:-:S04]  /*3fa0*/  LOP3.LUT R48, R48, R7, RZ, 0xc0, !PT ;  /* 0x0000000730307212 */ /* 0x000fc800078ec0ff */
[----:B------:R-:W4:Y:S01]  /*3fb0*/  FLO.U32 R52, R48 ;  /* 0x0000003000347300 */ /* 0x000f2200000e0000 */
[----:B------:R-:W-:-:S07]  /*3fc0*/  LOP3.LUT R17, R23, R48, RZ, 0xc0, !PT ;  /* 0x0000003017117212 */ /* 0x000fce00078ec0ff */
[----:B------:R-:W0:Y:S01]  /*3fd0*/  POPC R17, R17 ;  /* 0x0000001100117309 */ /* 0x000e220000000000 */
[----:B----4-:R-:W-:-:S13]  /*3fe0*/  ISETP.NE.AND P0, PT, R46, R52, PT ;  /* 0x000000342e00720c */ /* 0x010fda0003f05270 */
[----:B0-23--:R-:W-:Y:S05]  /*3ff0*/  @P0 BRA `(.L_x_48) ;  /* 0x0000000000080947 */ /* 0x00dfea0003800000 */
[----:B------:R-:W-:-:S05]  /*4000*/  IMAD R0, R0, 0x4, R22 ;  /* 0x0000000400007824 */ /* 0x000fca00078e0216 */
[----:B------:R0:W2:Y:S02]  /*4010*/  ATOMS.ADD R15, [R0], R17 ;  /* 0x00000011000f738c */ /* 0x0000a40000000000 */
.L_x_48:
[----:B------:R-:W-:Y:S05]  /*4020*/  BSYNC.RECONVERGENT B0 ;  /* 0x0000000000007941 */ /* 0x000fea0003800200 */
.L_x_47:
[----:B------:R-:W-:Y:S01]  /*4030*/  R2P PR, R11, 0x7f ;  /* 0x0000007f0b007804 */ /* 0x000fe20000000000 */
[----:B--2---:R2:W3:Y:S01]  /*4040*/  SHFL.IDX PT, R16, R15, R52, 0x1f ;  /* 0x00001f340f107589 */ /* 0x0044e200000e0000 */
[----:B------:R-:W-:Y:S11]  /*4050*/  BSSY.RECONVERGENT B0, `(.L_x_49) ;  /* 0x0000023000007945 */ /* 0x000ff60003800200 */
[----:B0-----:R-:W-:-:S02]  /*4060*/  VOTE.ANY R0, PT, P0 ;  /* 0x0000000000007806 */ /* 0x001fc400000e0100 */
[----:B------:R-:W-:Y:S02]  /*4070*/  VOTE.ANY R7, PT, P1 ;  /* 0x0000000000077806 */ /* 0x000fe400008e0100 */
[----:B------:R-:W-:Y:S02]  /*4080*/  @!P0 LOP3.LUT R0, RZ, R0, RZ, 0x33, !PT ;  /* 0x00000000ff008212 */ /* 0x000fe400078e33ff */
[----:B------:R-:W-:Y:S02]  /*4090*/  @!P1 LOP3.LUT R7, RZ, R7, RZ, 0x33, !PT ;  /* 0x00000007ff079212 */ /* 0x000fe400078e33ff */
[----:B------:R-:W-:Y:S02]  /*40a0*/  LOP3.LUT P0, RZ, R11, 0x80, RZ, 0xc0, !PT ;  /* 0x000000800bff7812 */ /* 0x000fe4000780c0ff */
        /* <DEDUP_REMOVED lines=19> */
[----:B------:R0:W4:Y:S01]  /*41e0*/  FLO.U32 R7, R0 ;  /* 0x0000000000077300 */ /* 0x00012200000e0000 */
[----:B------:R-:W-:-:S07]  /*41f0*/  LOP3.LUT R48, R23, R0, RZ, 0xc0, !PT ;  /* 0x0000000017307212 */ /* 0x000fce00078ec0ff */
[----:B--2---:R2:W1:Y:S01]  /*4200*/  POPC R15, R48 ;  /* 0x00000030000f7309 */ /* 0x0044620000000000 */
[----:B0-----:R-:W-:-:S04]  /*4210*/  SHF.R.U32.HI R0, RZ, UR6, R34 ;  /* 0x00000006ff007c19 */ /* 0x001fc80008011622 */
[----:B------:R-:W-:Y:S02]  /*4220*/  LOP3.LUT R0, R0, UR5, RZ, 0x30, !PT ;  /* 0x0000000500007c12 */ /* 0x000fe4000f8e30ff */
[----:B----4-:R-:W-:Y:S01]  /*4230*/  ISETP.NE.AND P0, PT, R46, R7, PT ;  /* 0x000000072e00720c */ /* 0x010fe20003f05270 */
[----:B--2---:R-:W-:-:S12]  /*4240*/  IMAD.MOV.U32 R48, RZ, RZ, RZ ;  /* 0x000000ffff307224 */ /* 0x004fd800078e00ff */
[----:B-1-3--:R-:W-:Y:S05]  /*4250*/  @P0 BRA `(.L_x_50) ;  /* 0x0000000000080947 */ /* 0x00afea0003800000 */
[----:B------:R-:W-:-:S06]  /*4260*/  IMAD R48, R11, 0x4, R22 ;  /* 0x000000040b307824 */ /* 0x000fcc00078e0216 */
[----:B------:R0:W1:Y:S02]  /*4270*/  ATOMS.ADD R48, [R48], R15 ;  /* 0x0000000f3030738c */ /* 0x0000640000000000 */
.L_x_50:
[----:B------:R-:W-:Y:S05]  /*4280*/  BSYNC.RECONVERGENT B0 ;  /* 0x0000000000007941 */ /* 0x000fea0003800200 */
.L_x_49:
[----:B------:R-:W-:Y:S01]  /*4290*/  R2P PR, R0, 0x7f ;  /* 0x0000007f00007804 */ /* 0x000fe20000000000 */
[----:B------:R-:W-:Y:S01]  /*42a0*/  IMAD.IADD R14, R14, 0x1, R8 ;  /* 0x000000010e0e7824 */ /* 0x000fe200078e0208 */
[----:B------:R-:W-:Y:S01]  /*42b0*/  BSSY.RECONVERGENT B0, `(.L_x_51) ;  /* 0x0000025000007945 */ /* 0x000fe20003800200 */
[----:B------:R-:W-:Y:S02]  /*42c0*/  IMAD.IADD R13, R13, 0x1, R12 ;  /* 0x000000010d0d7824 */ /* 0x000fe400078e020c */
[----:B-1----:R1:W2:Y:S08]  /*42d0*/  SHFL.IDX PT, R12, R48, R7, 0x1f ;  /* 0x00001f07300c7589 */ /* 0x0022b000000e0000 */
[----:B------:R-:W-:-:S02]  /*42e0*/  VOTE.ANY R11, PT, P0 ;  /* 0x00000000000b7806 */ /* 0x000fc400000e0100 */
[----:B------:R-:W-:Y:S01]  /*42f0*/  VOTE.ANY R8, PT, P1 ;  /* 0x0000000000087806 */ /* 0x000fe200008e0100 */
[----:B-1----:R-:W-:Y:S01]  /*4300*/  IMAD.MOV.U32 R7, RZ, RZ, RZ ;  /* 0x000000ffff077224 */ /* 0x002fe200078e00ff */
        /* <DEDUP_REMOVED lines=22> */
[----:B------:R1:W3:Y:S01]  /*4470*/  FLO.U32 R8, R52 ;  /* 0x0000003400087300 */ /* 0x0002e200000e0000 */
[----:B------:R-:W-:-:S07]  /*4480*/  LOP3.LUT R11, R23, R52, RZ, 0xc0, !PT ;  /* 0x00000034170b7212 */ /* 0x000fce00078ec0ff */
[----:B------:R-:W4:Y:S01]  /*4490*/  POPC R11, R11 ;  /* 0x0000000b000b7309 */ /* 0x000f220000000000 */
[----:B-1----:R-:W-:-:S04]  /*44a0*/  SHF.R.U32.HI R52, RZ, UR6, R26 ;  /* 0x00000006ff347c19 */ /* 0x002fc8000801161a */
[----:B------:R-:W-:Y:S02]  /*44b0*/  LOP3.LUT R48, R52, UR5, RZ, 0x30, !PT ;  /* 0x0000000534307c12 */ /* 0x000fe4000f8e30ff */
[----:B---3--:R-:W-:-:S13]  /*44c0*/  ISETP.NE.AND P0, PT, R46, R8, PT ;  /* 0x000000082e00720c */ /* 0x008fda0003f05270 */
[----:B--2-4-:R-:W-:Y:S05]  /*44d0*/  @P0 BRA `(.L_x_52) ;  /* 0x0000000000080947 */ /* 0x014fea0003800000 */
[----:B------:R-:W-:-:S05]  /*44e0*/  IMAD R0, R0, 0x4, R22 ;  /* 0x0000000400007824 */ /* 0x000fca00078e0216 */
[----:B------:R1:W2:Y:S02]  /*44f0*/  ATOMS.ADD R7, [R0], R11 ;  /* 0x0000000b0007738c */ /* 0x0002a40000000000 */
.L_x_52:
[----:B------:R-:W-:Y:S05]  /*4500*/  BSYNC.RECONVERGENT B0 ;  /* 0x0000000000007941 */ /* 0x000fea0003800200 */
.L_x_51:
[----:B------:R-:W-:Y:S01]  /*4510*/  R2P PR, R48, 0x7f ;  /* 0x0000007f30007804 */ /* 0x000fe20000000000 */
[----:B------:R-:W-:Y:S01]  /*4520*/  IMAD.IADD R10, R10, 0x1, R51 ;  /* 0x000000010a0a7824 */ /* 0x000fe200078e0233 */
[----:B--2---:R2:W3:Y:S01]  /*4530*/  SHFL.IDX PT, R8, R7, R8, 0x1f ;  /* 0x00001f0807087589 */ /* 0x0044e200000e0000 */
[----:B------:R-:W-:Y:S01]  /*4540*/  BSSY.RECONVERGENT B0, `(.L_x_53) ;  /* 0x0000024000007945 */ /* 0x000fe20003800200 */
[----:B------:R-:W-:Y:S02]  /*4550*/  IMAD.IADD R9, R9, 0x1, R45 ;  /* 0x0000000109097824 */ /* 0x000fe400078e022d */
[----:B------:R-:W-:-:S07]  /*4560*/  IMAD.MOV.U32 R45, RZ, RZ, RZ ;  /* 0x000000ffff2d7224 */ /* 0x000fce00078e00ff */
[----:B-1----:R-:W-:Y:S02]  /*4570*/  VOTE.ANY R0, PT, P0 ;  /* 0x0000000000007806 */ /* 0x002fe400000e0100 */
        /* <DEDUP_REMOVED lines=23> */
[----:B------:R-:W-:Y:S02]  /*46f0*/  SHF.R.U32.HI R51, RZ, UR6, R33 ;  /* 0x00000006ff337c19 */ /* 0x000fe40008011621 */
[----:B------:R1:W4:Y:S02]  /*4700*/  FLO.U32 R0, R52 ;  /* 0x0000003400007300 */ /* 0x00032400000e0000 */
[----:B------:R-:W-:Y:S02]  /*4710*/  LOP3.LUT R51, R51, UR5, RZ, 0x30, !PT ;  /* 0x0000000533337c12 */ /* 0x000fe4000f8e30ff */
[----:B-1----:R-:W-:-:S04]  /*4720*/  LOP3.LUT R52, R23, R52, RZ, 0xc0, !PT ;  /* 0x0000003417347212 */ /* 0x002fc800078ec0ff */
[----:B--2---:R1:W2:Y:S01]  /*4730*/  POPC R7, R52 ;  /* 0x0000003400077309 */ /* 0x0042a20000000000 */
[----:B----4-:R-:W-:-:S13]  /*4740*/  ISETP.NE.AND P0, PT, R46, R0, PT ;  /* 0x000000002e00720c */ /* 0x010fda0003f05270 */
[----:B-123--:R-:W-:Y:S05]  /*4750*/  @P0 BRA `(.L_x_54) ;  /* 0x0000000000080947 */ /* 0x00efea0003800000 */
[----:B------:R-:W-:-:S05]  /*4760*/  IMAD R48, R48, 0x4, R22 ;  /* 0x0000000430307824 */ /* 0x000fca00078e0216 */
[----:B------:R1:W2:Y:S02]  /*4770*/  ATOMS.ADD R45, [R48], R7 ;  /* 0x00000007302d738c */ /* 0x0002a40000000000 */
.L_x_54:
[----:B------:R-:W-:Y:S05]  /*4780*/  BSYNC.RECONVERGENT B0 ;  /* 0x0000000000007941 */ /* 0x000fea0003800200 */
.L_x_53:
[----:B------:R-:W-:Y:S01]  /*4790*/  R2P PR, R51, 0x7f ;  /* 0x0000007f33007804 */ /* 0x000fe20000000000 */
[----:B------:R-:W-:Y:S01]  /*47a0*/  IMAD.IADD R6, R5, 0x1, R6 ;  /* 0x0000000105067824 */ /* 0x000fe200078e0206 */
[----:B--2---:R2:W3:Y:S01]  /*47b0*/  SHFL.IDX PT, R0, R45, R0, 0x1f ;  /* 0x00001f002d007589 */ /* 0x0044e200000e0000 */
[----:B------:R-:W-:Y:S01]  /*47c0*/  IMAD.IADD R4, R4, 0x1, R47 ;  /* 0x0000000104047824 */ /* 0x000fe200078e022f */
[----:B------:R-:W-:Y:S01]  /*47d0*/  SHF.R.U32.HI R47, RZ, UR6, R32 ;  /* 0x00000006ff2f7c19 */ /* 0x000fe20008011620 */
[----:B------:R-:W-:Y:S03]  /*47e0*/  BSSY.RECONVERGENT B0, `(.L_x_55) ;  /* 0x0000022000007945 */ /* 0x000fe60003800200 */
[----:B------:R-:W-:-:S05]  /*47f0*/  LOP3.LUT R47, R47, UR5, RZ, 0x30, !PT ;  /* 0x000000052f2f7c12 */ /* 0x000fca000f8e30ff */
        /* <DEDUP_REMOVED lines=9> */
[----:B------:R-:W-:Y:S02]  /*4890*/  VOTE.ANY R48, PT, P3 ;  /* 0x0000000000307806 */ /* 0x000fe400018e0100 */
[----:B------:R-:W-:Y:S02]  /*48a0*/  VOTE.ANY R52, PT, P0 ;  /* 0x0000000000347806 */ /* 0x000fe400000e0100 */
[----:B------:R-:W-:Y:S02]  /*48b0*/  @!P3 LOP3.LUT R48, RZ, R48, RZ, 0x33, !PT ;  /* 0x00000030ff30b212 */ /* 0x000fe400078e33ff */
[----:B------:R-:W-:Y:S02]  /*48c0*/  @!P0 LOP3.LUT R52, RZ, R52, RZ, 0x33, !PT ;  /* 0x00000034ff348212 */ /* 0x000fe400078e33ff */
        /* <DEDUP_REMOVED lines=9> */
[----:B------:R-:W-:Y:S01]  /*4960*/  LOP3.LUT R5, R48, R5, RZ, 0xc0, !PT ;  /* 0x0000000530057212 */ /* 0x000fe200078ec0ff */
[----:B------:R-:W-:-:S03]  /*4970*/  IMAD.MOV.U32 R48, RZ, RZ, RZ ;  /* 0x000000ffff307224 */ /* 0x000fc600078e00ff */
[----:B------:R-:W-:-:S04]  /*4980*/  LOP3.LUT R52, R52, R5, RZ, 0xc0, !PT ;  /* 0x0000000534347212 */ /* 0x000fc800078ec0ff */
[----:B------:R1:W4:Y:S02]  /*4990*/  FLO.U32 R5, R52 ;  /* 0x0000003400057300 */ /* 0x00032400000e0000 */
[----:B-1----:R-:W-:-:S06]  /*49a0*/  LOP3.LUT R52, R23, R52, RZ, 0xc0, !PT ;  /* 0x0000003417347212 */ /* 0x002fcc00078ec0ff */
[----:B--2---:R1:W2:Y:S01]  /*49b0*/  POPC R45, R52 ;  /* 0x00000034002d7309 */ /* 0x0042a20000000000 */
[----:B----4-:R-:W-:-:S13]  /*49c0*/  ISETP.NE.AND P0, PT, R46, R5, PT ;  /* 0x000000052e00720c */ /* 0x010fda0003f05270 */
[----:B-1-3--:R-:W-:Y:S05]  /*49d0*/  @P0 BRA `(.L_x_56) ;  /* 0x0000000000080947 */ /* 0x00afea0003800000 */
[----:B------:R-:W-:-:S06]  /*49e0*/  IMAD R48, R51, 0x4, R22 ;  /* 0x0000000433307824 */ /* 0x000fcc00078e0216 */
[----:B--2---:R1:W3:Y:S02]  /*49f0*/  ATOMS.ADD R48, [R48], R45 ;  /* 0x0000002d3030738c */ /* 0x0042e40000000000 */
.L_x_56:
[----:B------:R-:W-:Y:S05]  /*4a00*/  BSYNC.RECONVERGENT B0 ;  /* 0x0000000000007941 */ /* 0x000fea0003800200 */
.L_x_55:
[----:B------:R-:W-:Y:S01]  /*4a10*/  R2P PR, R47, 0x7f ;  /* 0x0000007f2f007804 */ /* 0x000fe20000000000 */
[----:B------:R-:W-:Y:S01]  /*4a20*/  IMAD.IADD R50, R50, 0x1, R49 ;  /* 0x0000000132327824 */ /* 0x000fe200078e0231 */
[----:B---3--:R3:W4:Y:S01]  /*4a30*/  SHFL.IDX PT, R48, R48, R5, 0x1f ;  /* 0x00001f0530307589 */ /* 0x00872200000e0000 */
[----:B------:R-:W-:Y:S01]  /*4a40*/  IMAD.IADD R20, R21, 0x1, R20 ;  /* 0x0000000115147824 */ /* 0x000fe200078e0214 */
[----:B------:R-:W-:Y:S01]  /*4a50*/  SHF.R.U32.HI R21, RZ, UR6, R31 ;  /* 0x00000006ff157c19 */ /* 0x000fe2000801161f */
[----:B------:R-:W-:Y:S03]  /*4a60*/  BSSY.RECONVERGENT B0, `(.L_x_57) ;  /* 0x0000022000007945 */ /* 0x000fe60003800200 */
[----:B---3--:R-:W-:Y:S01]  /*4a70*/  LOP3.LUT R5, R21, UR5, RZ, 0x30, !PT ;  /* 0x0000000515057c12 */ /* 0x008fe2000f8e30ff */
[----:B------:R-:W-:-:S04]  /*4a80*/  IMAD.MOV.U32 R21, RZ, RZ, RZ ;  /* 0x000000ffff157224 */ /* 0x000fc800078e00ff */
        /* <DEDUP_REMOVED lines=23> */
[----:B------:R-:W-:-:S04]  /*4c00*/  LOP3.LUT R52, R49, R52, RZ, 0xc0, !PT ;  /* 0x0000003431347212 */ /* 0x000fc800078ec0ff */
[----:B------:R-:W3:Y:S01]  /*4c10*/  FLO.U32 R49, R52 ;  /* 0x0000003400317300 */ /* 0x000ee200000e0000 */
[----:B------:R-:W-:-:S07]  /*4c20*/  LOP3.LUT R51, R23, R52, RZ, 0xc0, !PT ;  /* 0x0000003417337212 */ /* 0x000fce00078ec0ff */
[----:B------:R-:W0:Y:S01]  /*4c30*/  POPC R51, R51 ;  /* 0x0000003300337309 */ /* 0x000e220000000000 */
[----:B---3--:R-:W-:-:S13]  /*4c40*/  ISETP.NE.AND P0, PT, R46, R49, PT ;  /* 0x000000312e00720c */ /* 0x008fda0003f05270 */
[----:B0---4-:R-:W-:Y:S05]  /*4c50*/  @P0 BRA `(.L_x_58) ;  /* 0x0000000000080947 */ /* 0x011fea0003800000 */
[----:B------:R-:W-:-:S05]  /*4c60*/  IMAD R52, R47, 0x4, R22 ;  /* 0x000000042f347824 */ /* 0x000fca00078e0216 */
[----:B------:R0:W3:Y:S02]  /*4c70*/  ATOMS.ADD R21, [R52], R51 ;  /* 0x000000333415738c */ /* 0x0000e40000000000 */
.L_x_58:
[----:B------:R-:W-:Y:S05]  /*4c80*/  BSYNC.RECONVERGENT B0 ;  /* 0x0000000000007941 */ /* 0x000fea0003800200 */
.L_x_57:
        /* <DEDUP_REMOVED lines=9> */
[----:B0-----:R-:W-:Y:S02]  /*4d20*/  VOTE.ANY R52, PT, P1 ;  /* 0x0000000000347806 */ /* 0x001fe400008e0100 */
        /* <DEDUP_REMOVED lines=22> */
[----:B------:R-:W0:Y:S01]  /*4e90*/  FLO.U32 R19, R52 ;  /* 0x0000003400137300 */ /* 0x000e2200000e0000 */
[----:B------:R-:W-:-:S07]  /*4ea0*/  LOP3.LUT R47, R23, R52, RZ, 0xc0, !PT ;  /* 0x00000034172f7212 */ /* 0x000fce00078ec0ff */
[----:B------:R-:W3:Y:S01]  /*4eb0*/  POPC R47, R47 ;  /* 0x0000002f002f7309 */ /* 0x000ee20000000000 */
[----:B0-----:R-:W-:-:S13]  /*4ec0*/  ISETP.NE.AND P0, PT, R46, R19, PT ;  /* 0x000000132e00720c */ /* 0x001fda0003f05270 */
[----:B---34-:R-:W-:Y:S05]  /*4ed0*/  @P0 BRA `(.L_x_60) ;  /* 0x0000000000080947 */ /* 0x018fea0003800000 */
[----:B------:R-:W-:-:S05]  /*4ee0*/  IMAD R52, R5, 0x4, R22 ;  /* 0x0000000405347824 */ /* 0x000fca00078e0216 */
[----:B------:R0:W3:Y:S02]  /*4ef0*/  ATOMS.ADD R17, [R52], R47 ;  /* 0x0000002f3411738c */ /* 0x0000e40000000000 */
.L_x_60:
[----:B------:R-:W-:Y:S05]  /*4f00*/  BSYNC.RECONVERGENT B0 ;  /* 0x0000000000007941 */ /* 0x000fea0003800200 */
.L_x_59:
        /* <DEDUP_REMOVED lines=39> */
.L_x_62:
[----:B------:R-:W-:Y:S05]  /*5180*/  BSYNC.RECONVERGENT B0 ;  /* 0x0000000000007941 */ /* 0x000fea0003800200 */
.L_x_61:
[----:B------:R-:W-:Y:S01]  /*5190*/  R2P PR, R19, 0x7f ;  /* 0x0000007f13007804 */ /* 0x000fe20000000000 */
[----:B------:R-:W-:Y:S01]  /*51a0*/  IMAD.IADD R0, R7, 0x1, R0 ;  /* 0x0000000107007824 */ /* 0x000fe200078e0200 */
[----:B---3--:R3:W4:Y:S01]  /*51b0*/  SHFL.IDX PT, R11, R11, R5, 0x1f ;  /* 0x00001f050b0b7589 */ /* 0x00872200000e0000 */
[----:B--2---:R-:W-:Y:S01]  /*51c0*/  IMAD.IADD R48, R45, 0x1, R48 ;  /* 0x000000012d307824 */ /* 0x004fe200078e0230 */
[----:B-1----:R-:W-:Y:S01]  /*51d0*/  SHF.R.U32.HI R45, RZ, UR6, R28 ;  /* 0x00000006ff2d7c19 */ /* 0x002fe2000801161c */
[----:B------:R-:W-:Y:S03]  /*51e0*/  BSSY.RECONVERGENT B0, `(.L_x_63) ;  /* 0x0000022000007945 */ /* 0x000fe60003800200 */
[----:B------:R-:W-:-:S05]  /*51f0*/  LOP3.LUT R45, R45, UR5, RZ, 0x30, !PT ;  /* 0x000000052d2d7c12 */ /* 0x000fca000f8e30ff */
        /* <DEDUP_REMOVED lines=24> */
[----:B------:R0:W1:Y:S01]  /*5380*/  FLO.U32 R7, R52 ;  /* 0x0000003400077300 */ /* 0x00006200000e0000 */
[----:B------:R-:W-:-:S07]  /*5390*/  LOP3.LUT R49, R23, R52, RZ, 0xc0, !PT ;  /* 0x0000003417317212 */ /* 0x000fce00078ec0ff */
[----:B------:R-:W2:Y:S01]  /*53a0*/  POPC R49, R49 ;  /* 0x0000003100317309 */ /* 0x000ea20000000000 */
[----:B0-----:R-:W-:Y:S01]  /*53b0*/  IMAD.MOV.U32 R52, RZ, RZ, RZ ;  /* 0x000000ffff347224 */ /* 0x001fe200078e00ff */
[----:B-1----:R-:W-:-:S13]  /*53c0*/  ISETP.NE.AND P0, PT, R46, R7, PT ;  /* 0x000000072e00720c */ /* 0x002fda0003f05270 */
[----:B--234-:R-:W-:Y:S05]  /*53d0*/  @P0 BRA `(.L_x_64) ;  /* 0x0000000000080947 */ /* 0x01cfea0003800000 */
[----:B------:R-:W-:-:S06]  /*53e0*/  IMAD R52, R19, 0x4, R22 ;  /* 0x0000000413347824 */ /* 0x000fcc00078e0216 */
[----:B------:R0:W1:Y:S02]  /*53f0*/  ATOMS.ADD R52, [R52], R49 ;  /* 0x000000313434738c */ /* 0x0000640000000000 */
.L_x_64:
[----:B------:R-:W-:Y:S05]  /*5400*/  BSYNC.RECONVERGENT B0 ;  /* 0x0000000000007941 */ /* 0x000fea0003800200 */
.L_x_63:
[----:B------:R-:W-:Y:S01]  /*5410*/  R2P PR, R45, 0x7f ;  /* 0x0000007f2d007804 */ /* 0x000fe20000000000 */
[----:B-1----:R1:W2:Y:S01]  /*5420*/  SHFL.IDX PT, R52, R52, R7, 0x1f ;  /* 0x00001f0734347589 */ /* 0x0022a200000e0000 */
[----:B------:R-:W-:Y:S11]  /*5430*/  BSSY.RECONVERGENT B0, `(.L_x_65) ;  /* 0x0000021000007945 */ /* 0x000ff60003800200 */
[----:B------:R-:W-:-:S02]  /*5440*/  VOTE.ANY R5, PT, P0 ;  /* 0x0000000000057806 */ /* 0x000fc400000e0100 */
[----:B------:R-:W-:Y:S02]  /*5450*/  VOTE.ANY R19, PT, P1 ;  /* 0x0000000000137806 */ /* 0x000fe400008e0100 */
[----:B------:R-:W-:Y:S02]  /*5460*/  @!P0 LOP3.LUT R5, RZ, R5, RZ, 0x33, !PT ;  /* 0x00000005ff058212 */ /* 0x000fe400078e33ff */
[----:B------:R-:W-:Y:S02]  /*5470*/  @!P1 LOP3.LUT R19, RZ, R19, RZ, 0x33, !PT ;  /* 0x00000013ff139212 */ /* 0x000fe400078e33ff */
[----:B-1----:R-:W-:Y:S02]  /*5480*/  VOTE.ANY R7, PT, P5 ;  /* 0x0000000000077806 */ /* 0x002fe400028e0100 */
[----:B------:R-:W-:Y:S02]  /*5490*/  LOP3.LUT R5, R19, R5, RZ, 0xc0, !PT ;  /* 0x0000000513057212 */ /* 0x000fe400078ec0ff */
[----:B------:R-:W-:-:S02]  /*54a0*/  VOTE.ANY R19, PT, P2 ;  /* 0x0000000000137806 */ /* 0x000fc400010e0100 */
        /* <DEDUP_REMOVED lines=9> */
[----:B------:R-:W-:-:S04]  /*5540*/  LOP3.LUT R5, R19, R5, RZ, 0xc0, !PT ;  /* 0x0000000513057212 */ /* 0x000fc800078ec0ff */
[----:B------:R-:W-:Y:S02]  /*5550*/  LOP3.LUT R5, R7, R5, RZ, 0xc0, !PT ;  /* 0x0000000507057212 */ /* 0x000fe400078ec0ff */
[----:B------:R-:W-:-:S04]  /*5560*/  VOTE.ANY R7, PT, P6 ;  /* 0x0000000000077806 */ /* 0x000fc800030e0100 */
[----:B------:R-:W-:-:S04]  /*5570*/  @!P6 LOP3.LUT R7, RZ, R7, RZ, 0x33, !PT ;  /* 0x00000007ff07e212 */ /* 0x000fc800078e33ff */
[----:B------:R-:W-:Y:S02]  /*5580*/  LOP3.LUT R5, R7, R5, RZ, 0xc0, !PT ;  /* 0x0000000507057212 */ /* 0x000fe400078ec0ff */
[----:B------:R-:W-:-:S04]  /*5590*/  VOTE.ANY R7, PT, P0 ;  /* 0x0000000000077806 */ /* 0x000fc800000e0100 */
[----:B------:R-:W-:-:S04]  /*55a0*/  @!P0 LOP3.LUT R7, RZ, R7, RZ, 0x33, !PT ;  /* 0x00000007ff078212 */ /* 0x000fc800078e33ff */
[----:B------:R-:W-:-:S04]  /*55b0*/  LOP3.LUT R19, R7, R5, RZ, 0xc0, !PT ;  /* 0x0000000507137212 */ /* 0x000fc800078ec0ff */
[----:B------:R-:W1:Y:S01]  /*55c0*/  FLO.U32 R7, R19 ;  /* 0x0000001300077300 */ /* 0x000e6200000e0000 */
[----:B------:R-:W-:-:S07]  /*55d0*/  LOP3.LUT R5, R23, R19, RZ, 0xc0, !PT ;  /* 0x0000001317057212 */ /* 0x000fce00078ec0ff */
[----:B------:R-:W3:Y:S01]  /*55e0*/  POPC R5, R5 ;  /* 0x0000000500057309 */ /* 0x000ee20000000000 */
[----:B-1----:R-:W-:Y:S01]  /*55f0*/  ISETP.NE.AND P0, PT, R46, R7, PT ;  /* 0x000000072e00720c */ /* 0x002fe20003f05270 */
[----:B------:R-:W-:-:S12]  /*5600*/  IMAD.MOV.U32 R46, RZ, RZ, RZ ;  /* 0x000000ffff2e7224 */ /* 0x000fd800078e00ff */
[----:B--23--:R-:W-:Y:S05]  /*5610*/  @P0 BRA `(.L_x_66) ;  /* 0x0000000000080947 */ /* 0x00cfea0003800000 */
[----:B------:R-:W-:-:S05]  /*5620*/  IMAD R22, R45, 0x4, R22 ;  /* 0x000000042d167824 */ /* 0x000fca00078e0216 */
[----:B------:R1:W2:Y:S02]  /*5630*/  ATOMS.ADD R46, [R22], R5 ;  /* 0x00000005162e738c */ /* 0x0002a40000000000 */
.L_x_66:
[----:B------:R-:W-:Y:S05]  /*5640*/  BSYNC.RECONVERGENT B0 ;  /* 0x0000000000007941 */ /* 0x000fea0003800200 */
.L_x_65:
[----:B-12---:R1:W2:Y:S01]  /*5650*/  SHFL.IDX PT, R22, R46, R7, 0x1f ;  /* 0x00001f072e167589 */ /* 0x0062a200000e0000 */
[----:B------:R-:W-:Y:S01]  /*5660*/  LOP3.LUT R19, R44, 0x80000000, RZ, 0x3c, !PT ;  /* 0x800000002c137812 */ /* 0x000fe200078e3cff */
[----:B------:R-:W-:Y:S01]  /*5670*/  IMAD.IADD R11, R15, 0x1, R11 ;  /* 0x000000010f0b7824 */ /* 0x000fe200078e020b */
[----:B------:R-:W-:Y:S01]  /*5680*/  LEA R14, R14, UR4, 0x2 ;  /* 0x000000040e0e7c11 */ /* 0x000fe2000f8e10ff */
[----:B------:R-:W-:Y:S01]  /*5690*/  BAR.SYNC.DEFER_BLOCKING 0x0 ;  /* 0x0000000000007b1d */ /* 0x000fe20000010000 */
[----:B------:R-:W-:Y:S01]  /*56a0*/  LOP3.LUT R43, R43, 0x80000000, RZ, 0x3c, !PT ;  /* 0x800000002b2b7812 */ /* 0x000fe200078e3cff */
[----:B------:R-:W-:Y:S01]  /*56b0*/  IMAD.IADD R21, R51, 0x1, R21 ;  /* 0x0000000133157824 */ /* 0x000fe200078e0215 */
[----:B------:R-:W-:Y:S01]  /*56c0*/  LEA R13, R13, UR4, 0x2 ;  /* 0x000000040d0d7c11 */ /* 0x000fe2000f8e10ff */
[----:B------:R-:W-:Y:S01]  /*56d0*/  IMAD.IADD R17, R47, 0x1, R17 ;  /* 0x000000012f117824 */ /* 0x000fe200078e0211 */
[----:B------:R-:W-:Y:S01]  /*56e0*/  LOP3.LUT R15, R42, 0x80000000, RZ, 0x3c, !PT ;  /* 0x800000002a0f7812 */ /* 0x000fe200078e3cff */
[----:B------:R-:W-:Y:S01]  /*56f0*/  IMAD.IADD R52, R49, 0x1, R52 ;  /* 0x0000000131347824 */ /* 0x000fe200078e0234 */
[----:B------:R-:W-:Y:S01]  /*5700*/  LEA R10, R10, UR4, 0x2 ;  /* 0x000000040a0a7c11 */ /* 0x000fe2000f8e10ff */
[----:B------:R-:W-:Y:S01]  /*5710*/  BSSY B1, `(.L_x_67) ;  /* 0x0000058000017945 */ /* 0x000fe20003800000 */
[----:B------:R-:W-:-:S02]  /*5720*/  LEA R42, R9, UR4, 0x2 ;  /* 0x00000004092a7c11 */ /* 0x000fc4000f8e10ff */
[----:B------:R-:W-:Y:S02]  /*5730*/  LEA R4, R4, UR4, 0x2 ;  /* 0x0000000404047c11 */ /* 0x000fe4000f8e10ff */
[----:B------:R-:W-:Y:S02]  /*5740*/  LEA R50, R50, UR4, 0x2 ;  /* 0x0000000432327c11 */ /* 0x000fe4000f8e10ff */
[----:B-1----:R-:W-:Y:S02]  /*5750*/  LEA R7, R20, UR4, 0x2 ;  /* 0x0000000414077c11 */ /* 0x002fe4000f8e10ff */
[----:B------:R-:W-:Y:S02]  /*5760*/  LEA R18, R18, UR4, 0x2 ;  /* 0x0000000412127c11 */ /* 0x000fe4000f8e10ff */
[----:B------:R-:W-:Y:S01]  /*5770*/  LEA R9, R16, UR4, 0x2 ;  /* 0x0000000410097c11 */ /* 0x000fe2000f8e10ff */
[----:B--2---:R-:W-:Y:S01]  /*5780*/  IMAD.IADD R22, R5, 0x1, R22 ;  /* 0x0000000105167824 */ /* 0x004fe200078e0216 */
[----:B------:R-:W-:-:S02]  /*5790*/  LEA R5, R6, UR4, 0x2 ;  /* 0x0000000406057c11 */ /* 0x000fc4000f8e10ff */
[----:B------:R-:W-:Y:S01]  /*57a0*/  LEA R12, R12, UR4, 0x2 ;  /* 0x000000040c0c7c11 */ /* 0x000fe2000f8e10ff */
[----:B------:R-:W-:Y:S01]  /*57b0*/  STS [R14+-0x4], R19 ;  /* 0xfffffc130e007388 */ /* 0x000fe20000000800 */
[----:B------:R-:W-:Y:S02]  /*57c0*/  LEA R48, R48, UR4, 0x2 ;  /* 0x0000000430307c11 */ /* 0x000fe4000f8e10ff */
[----:B------:R-:W-:Y:S01]  /*57d0*/  LEA R21, R21, UR4, 0x2 ;  /* 0x0000000415157c11 */ /* 0x000fe2000f8e10ff */
[----:B------:R1:W-:Y:S01]  /*57e0*/  STS [R13+-0x4], R43 ;  /* 0xfffffc2b0d007388 */ /* 0x0003e20000000800 */
[----:B------:R-:W-:Y:S02]  /*57f0*/  LEA R11, R11, UR4, 0x2 ;  /* 0x000000040b0b7c11 */ /* 0x000fe4000f8e10ff */
[----:B------:R-:W-:Y:S01]  /*5800*/  LEA R52, R52, UR4, 0x2 ;  /* 0x0000000434347c11 */ /* 0x000fe2000f8e10ff */
[----:B------:R2:W-:Y:S01]  /*5810*/  STS [R10+-0x4], R15 ;  /* 0xfffffc0f0a007388 */ /* 0x0005e20000000800 */
[----:B------:R-:W-:-:S03]  /*5820*/  ISETP.NE.AND P0, PT, R53, RZ, PT ;  /* 0x000000ff3500720c */ /* 0x000fc60003f05270 */
[----:B------:R-:W-:Y:S01]  /*5830*/  STS [R42+-0x4], R41 ;  /* 0xfffffc292a007388 */ /* 0x000fe20000000800 */
[----:B-1----:R-:W-:-:S03]  /*5840*/  LEA R13, R8, UR4, 0x2 ;  /* 0x00000004080d7c11 */ /* 0x002fc6000f8e10ff */
[----:B------:R1:W-:Y:S01]  /*5850*/  STS [R5+-0x4], R40 ;  /* 0xfffffc2805007388 */ /* 0x0003e20000000800 */
[----:B--2---:R-:W-:-:S03]  /*5860*/  LEA R15, R0, UR4, 0x2 ;  /* 0x00000004000f7c11 */ /* 0x004fc6000f8e10ff */
[----:B------:R-:W-:Y:S01]  /*5870*/  STS [R4+-0x4], R39 ;  /* 0xfffffc2704007388 */ /* 0x000fe20000000800 */
[----:B------:R-:W-:-:S03]  /*5880*/  LEA R0, R17, UR4, 0x2 ;  /* 0x0000000411007c11 */ /* 0x000fc6000f8e10ff */
[----:B------:R-:W-:Y:S01]  /*5890*/  STS [R50+-0x4], R25 ;  /* 0xfffffc1932007388 */ /* 0x000fe20000000800 */
[----:B-1----:R-:W-:-:S03]  /*58a0*/  LEA R5, R22, UR4, 0x2 ;  /* 0x0000000416057c11 */ /* 0x002fc6000f8e10ff */
[----:B------:R-:W-:Y:S04]  /*58b0*/  STS [R7+-0x4], R38 ;  /* 0xfffffc2607007388 */ /* 0x000fe80000000800 */
[----:B------:R-:W-:Y:S04]  /*58c0*/  STS [R18+-0x4], R37 ;  /* 0xfffffc2512007388 */ /* 0x000fe80000000800 */
[----:B------:R-:W-:Y:S04]  /*58d0*/  STS [R9+-0x4], R36 ;  /* 0xfffffc2409007388 */ /* 0x000fe80000000800 */
[----:B------:R-:W-:Y:S04]  /*58e0*/  STS [R12+-0x4], R35 ;  /* 0xfffffc230c007388 */ /* 0x000fe80000000800 */
[----:B------:R1:W-:Y:S04]  /*58f0*/  STS [R13+-0x4], R34 ;  /* 0xfffffc220d007388 */ /* 0x0003e80000000800 */
[----:B------:R2:W-:Y:S04]  /*5900*/  STS [R15+-0x4], R26 ;  /* 0xfffffc1a0f007388 */ /* 0x0005e80000000800 */
[----:B------:R2:W-:Y:S01]  /*5910*/  STS [R48+-0x4], R33 ;  /* 0xfffffc2130007388 */ /* 0x0005e20000000800 */
[----:B-1----:R-:W-:-:S03]  /*5920*/  LEA R13, R3, UR4, 0x3 ;  /* 0x00000004030d7c11 */ /* 0x002fc6000f8e18ff */
[----:B------:R2:W-:Y:S04]  /*5930*/  STS [R21+-0x4], R32 ;  /* 0xfffffc2015007388 */ /* 0x0005e80000000800 */
[----:B------:R2:W-:Y:S04]  /*5940*/  STS [R0+-0x4], R31 ;  /* 0xfffffc1f00007388 */ /* 0x0005e80000000800 */
[----:B------:R2:W-:Y:S04]  /*5950*/  STS [R11+-0x4], R30 ;  /* 0xfffffc1e0b007388 */ /* 0x0005e80000000800 */
[----:B------:R2:W-:Y:S04]  /*5960*/  STS [R52+-0x4], R29 ;  /* 0xfffffc1d34007388 */ /* 0x0005e80000000800 */
[----:B------:R2:W-:Y:S01]  /*5970*/  STS [R5+-0x4], R28 ;  /* 0xfffffc1c05007388 */ /* 0x0005e20000000800 */
[----:B------:R-:W-:Y:S05]  /*5980*/  @P0 BRA `(.L_x_68) ;  /* 0x0000000000c00947 */ /* 0x000fea0003800000 */
[----:B------:R-:W1:Y:S02]  /*5990*/  LDCU.64 UR10, c[0x0][0x398] ;  /* 0x00007300ff0a77ac */ /* 0x000e640008000a00 */
[----:B-1----:R-:W-:-:S04]  /*59a0*/  LEA R6, P0, R3, UR10, 0x3 ;  /* 0x0000000a03067c11 */ /* 0x002fc8000f8018ff */
[----:B------:R-:W-:-:S05]  /*59b0*/  LEA.HI.X R7, R3, UR11, RZ, 0x3, P0 ;  /* 0x0000000b03077c11 */ /* 0x000fca00080f1cff */
[----:B--2---:R-:W2:Y:S01]  /*59c0*/  LDG.E.64 R4, desc[UR8][R6.64] ;  /* 0x0000000806047981 */ /* 0x004ea2000c1e1b00 */
[----:B------:R-:W-:Y:S01]  /*59d0*/  SHF.R.S32.HI R9, RZ, 0x1f, R24 ;  /* 0x0000001fff097819 */ /* 0x000fe20000011418 */
[----:B------:R-:W-:Y:S01]  /*59e0*/  UISETP.GE.AND UP0, UPT, UR7, 0x1, UPT ;  /* 0x000000010700788c */ /* 0x000fe2000bf06270 */
[----:B------:R-:W-:Y:S01]  /*59f0*/  IMAD.MOV.U32 R0, RZ, RZ, R27 ;  /* 0x000000ffff007224 */ /* 0x000fe200078e001b */
[----:B--2---:R-:W-:-:S05]  /*5a00*/  IADD3 R4, P0, PT, -R24, R4, RZ ;  /* 0x0000000418047210 */ /* 0x004fca0007f1e1ff */
[----:B------:R-:W-:-:S05]  /*5a10*/  IMAD.X R5, R5, 0x1, ~R9, P0 ;  /* 0x0000000105057824 */ /* 0x000fca00000e0e09 */
[----:B------:R1:W-:Y:S01]  /*5a20*/  STS.64 [R13+0x7200], R4 ;  /* 0x007200040d007388 */ /* 0x0003e20000000a00 */
[----:B------:R-:W-:Y:S05]  /*5a30*/  BRA.U !UP0, `(.L_x_69) ;  /* 0x00000001086c7547 */ /* 0x000fea000b800000 */
[----:B------:R-:W-:Y:S01]  /*5a40*/  BSSY B0, `(.L_x_70) ;  /* 0x0000019000007945 */ /* 0x000fe20003800000 */
[----:B------:R-:W-:Y:S02]  /*5a50*/  IMAD.MOV.U32 R6, RZ, RZ, -0x1 ;  /* 0xffffffffff067424 */ /* 0x000fe400078e00ff */
[----:B------:R-:W-:Y:S02]  /*5a60*/  IMAD.U32 R7, RZ, RZ, UR7 ;  /* 0x00000007ff077e24 */ /* 0x000fe4000f8e00ff */
[----:B------:R-:W-:-:S07]  /*5a70*/  IMAD.MOV.U32 R0, RZ, RZ, R27 ;  /* 0x000000ffff007224 */ /* 0x000fce00078e001b */
.L_x_74:
[----:B-1----:R-:W1:Y:S01]  /*5a80*/  LDC.64 R4, c[0x0][0x380] ;  /* 0x0000e000ff047b82 */ /* 0x002e620000000a00 */
[----:B------:R-:W-:Y:S01]  /*5a90*/  VIADD R11, R7, 0xffffffff ;  /* 0xffffffff070b7836 */ /* 0x000fe20000000000 */
[----:B------:R-:W-:Y:S03]  /*5aa0*/  BSSY B2, `(.L_x_71) ;  /* 0x0000008000027945 */ /* 0x000fe60003800000 */
[----:B------:R-:W-:-:S04]  /*5ab0*/  IMAD R9, R11, 0x100, R3 ;  /* 0x000001000b097824 */ /* 0x000fc800078e0203 */
[----:B-1----:R-:W-:-:S07]  /*5ac0*/  IMAD.WIDE R4, R9, 0x4, R4 ;  /* 0x0000000409047825 */ /* 0x002fce00078e0204 */
.L_x_72:
[----:B------:R-:W-:Y:S05]  /*5ad0*/  YIELD ;  /* 0x0000000000007946 */ /* 0x000fea0003800000 */
[----:B------:R1:W-:Y:S06]  /*5ae0*/  MEMBAR.SC.CTA ;  /* 0x0000000000007992 */ /* 0x0003ec0000000000 */
[----:B-1----:R-:W2:Y:S02]  /*5af0*/  LDG.E.STRONG.SYS R8, desc[UR8][R4.64] ;  /* 0x0000000804087981 */ /* 0x002ea4000c1f5900 */
[----:B--2---:R-:W-:-:S13]  /*5b00*/  ISETP.NE.AND P0, PT, R8, RZ, PT ;  /* 0x000000ff0800720c */ /* 0x004fda0003f05270 */
[----:B------:R-:W-:Y:S05]  /*5b10*/  @!P0 BRA `(.L_x_72) ;  /* 0xfffffffc00ec8947 */ /* 0x000fea000383ffff */
[----:B------:R-:W-:Y:S05]  /*5b20*/  BSYNC B2 ;  /* 0x0000000000027941 */ /* 0x000fea0003800000 */
.L_x_71:
[----:B------:R-:W-:Y:S01]  /*5b30*/  BSSY.RECONVERGENT B2, `(.L_x_73) ;  /* 0x0000006000027945 */ /* 0x000fe20003800200 */
[C---:B------:R-:W-:Y:S02]  /*5b40*/  ISETP.GT.AND P0, PT, R8.reuse, -0x1, PT ;  /* 0xffffffff0800780c */ /* 0x040fe40003f04270 */
[----:B------:R-:W-:Y:S01]  /*5b50*/  LOP3.LUT R5, R8, 0x3fffffff, RZ, 0xc0, !PT ;  /* 0x3fffffff08057812 */ /* 0x000fe200078ec0ff */
[----:B------:R-:W-:Y:S05]  /*5b60*/  WARPSYNC.EXCLUSIVE R6 ;  /* 0x0000000006007348 */ /* 0x000fea0003a00000 */
[----:B------:R-:W-:-:S05]  /*5b70*/  IMAD.IADD R0, R5, 0x1, R0 ;  /* 0x0000000105007824 */ /* 0x000fca00078e0200 */
[----:B------:R-:W-:-:S07]  /*5b80*/  VOTE.ANY R6, PT, P0 ;  /* 0x0000000000067806 */ /* 0x000fce00000e0100 */
[----:B------:R-:W-:Y:S05]  /*5b90*/  BSYNC.RECONVERGENT B2 ;  /* 0x0000000000027941 */ /* 0x000fea0003800200 */
.L_x_73:
[----:B------:R-:W-:Y:S01]  /*5ba0*/  ISETP.GT.U32.AND P1, PT, R7, 0x1, PT ;  /* 0x000000010700780c */ /* 0x000fe20003f24070 */
[----:B------:R-:W-:-:S12]  /*5bb0*/  IMAD.MOV.U32 R7, RZ, RZ, R11 ;  /* 0x000000ffff077224 */ /* 0x000fd800078e000b */
[----:B------:R-:W-:Y:S05]  /*5bc0*/  @P0 BRA P1, `(.L_x_74) ;  /* 0xfffffffc00ac0947 */ /* 0x000fea000083ffff */
[----:B------:R-:W-:Y:S05]  /*5bd0*/  BSYNC B0 ;  /* 0x0000000000007941 */ /* 0x000fea0003800000 */
.L_x_70:
[----:B------:R2:W3:Y:S02]  /*5be0*/  LDS.64 R4, [R13+0x7200] ;  /* 0x007200000d047984 */ /* 0x0004e40000000a00 */
.L_x_69:
[----:B------:R-:W4:Y:S01]  /*5bf0*/  LDC.64 R6, c[0x0][0x380] ;  /* 0x0000e000ff067b82 */ /* 0x000f220000000a00 */
[C---:B------:R-:W-:Y:S01]  /*5c00*/  IMAD.IADD R11, R0.reuse, 0x1, -R27 ;  /* 0x00000001000b7824 */ /* 0x040fe200078e0a1b */
[----:B------:R-:W-:Y:S01]  /*5c10*/  LOP3.LUT R9, R0, 0x80000000, RZ, 0xfc, !PT ;  /* 0x8000000000097812 */ /* 0x000fe200078efcff */
[----:B------:R-:W-:-:S03]  /*5c20*/  IMAD.U32 R15, RZ, RZ, UR7 ;  /* 0x00000007ff0f7e24 */ /* 0x000fc6000f8e00ff */
[----:B-1-3--:R-:W-:Y:S01]  /*5c30*/  IADD3 R4, P0, PT, R11, R4, RZ ;  /* 0x000000040b047210 */ /* 0x00afe20007f1e0ff */
[----:B------:R-:W-:-:S03]  /*5c40*/  IMAD R15, R15, 0x100, R3 ;  /* 0x000001000f0f7824 */ /* 0x000fc600078e0203 */
[----:B------:R-:W-:-:S05]  /*5c50*/  LEA.HI.X.SX32 R5, R11, R5, 0x1, P0 ;  /* 0x000000050b057211 */ /* 0x000fca00000f0eff */
[----:B------:R1:W-:Y:S01]  /*5c60*/  STS.64 [R13+0x7200], R4 ;  /* 0x007200040d007388 */ /* 0x0003e20000000a00 */
[----:B----4-:R-:W-:-:S05]  /*5c70*/  IMAD.WIDE R6, R15, 0x4, R6 ;  /* 0x000000040f067825 */ /* 0x010fca00078e0206 */
[----:B------:R1:W-:Y:S02]  /*5c80*/  STG.E.STRONG.SYS desc[UR8][R6.64], R9 ;  /* 0x0000000906007986 */ /* 0x0003e4000c115908 */
.L_x_68:
[----:B------:R-:W-:Y:S05]  /*5c90*/  BSYNC B1 ;  /* 0x0000000000017941 */ /* 0x000fea0003800000 */
.L_x_67:
[----:B-1----:R-:W1:Y:S01]  /*5ca0*/  LDC.64 R6, c[0x0][0x390] ;  /* 0x0000e400ff067b82 */ /* 0x002e620000000a00 */
[----:B------:R-:W-:-:S06]  /*5cb0*/  UIMAD UR6, UR7, 0x1c80, URZ ;  /* 0x00001c80070678a4 */ /* 0x000fcc000f8e02ff */
[----:B--2---:R-:W-:Y:S01]  /*5cc0*/  IMAD.U32 R0, RZ, RZ, UR6 ;  /* 0x00000006ff007e24 */ /* 0x004fe2000f8e00ff */
[----:B------:R-:W2:Y:S03]  /*5cd0*/  LDC R9, c[0x0][0x3c0] ;  /* 0x0000f000ff097b82 */ /* 0x000ea60000000800 */
[----:B------:R-:W-:Y:S01]  /*5ce0*/  VIADD R0, R0, 0x1c80 ;  /* 0x00001c8000007836 */ /* 0x000fe20000000000 */
[----:B-1----:R-:W-:-:S04]  /*5cf0*/  ISETP.EQ.U32.AND P1, PT, R6, RZ, PT ;  /* 0x000000ff0600720c */ /* 0x002fc80003f22070 */
[CC--:B--2---:R-:W-:Y:S02]  /*5d00*/  ISETP.GE.AND P0, PT, R0.reuse, R9.reuse, PT ;  /* 0x000000090000720c */ /* 0x0c4fe40003f06270 */
[----:B------:R-:W-:Y:S02]  /*5d10*/  ISETP.GT.AND P3, PT, R0, R9, PT ;  /* 0x000000090000720c */ /* 0x000fe40003f64270 */
[----:B------:R-:W-:Y:S02]  /*5d20*/  ISETP.EQ.OR.EX P0, PT, R7, RZ, !P0, P1 ;  /* 0x000000ff0700720c */ /* 0x000fe40004702710 */
[C---:B------:R-:W-:Y:S02]  /*5d30*/  LEA R0, R3.reuse, UR4, 0x2 ;  /* 0x0000000403007c11 */ /* 0x040fe4000f8e10ff */
[----:B------:R-:W-:-:S13]  /*5d40*/  ISETP.GT.U32.OR P0, PT, R3, 0xff, P0 ;  /* 0x000000ff0300780c */ /* 0x000fda0000704470 */
[----:B------:R-:W-:Y:S05]  /*5d50*/  @P0 BRA `(.L_x_75) ;  /* 0x0000000000200947 */ /* 0x000fea0003800000 */
[----:B------:R-:W1:Y:S01]  /*5d60*/  LDS.64 R4, [R13+0x7200] ;  /* 0x007200000d047984 */ /* 0x000e620000000a00 */
[C---:B------:R-:W-:Y:S02]  /*5d70*/  LEA R6, P2, R3.reuse, R6, 0x3 ;  /* 0x0000000603067211 */ /* 0x040fe400078418ff */
[--C-:B------:R-:W-:Y:S02]  /*5d80*/  SHF.R.S32.HI R11, RZ, 0x1f, R27.reuse ;  /* 0x0000001fff0b7819 */ /* 0x100fe4000001141b */
[----:B------:R-:W-:Y:S02]  /*5d90*/  LEA.HI.X R7, R3, R7, RZ, 0x3, P2 ;  /* 0x0000000703077211 */ /* 0x000fe400010f1cff */
[----:B-1----:R-:W-:Y:S02]  /*5da0*/  IADD3 R4, P0, P1, R4, R24, R27 ;  /* 0x0000001804047210 */ /* 0x002fe4000791e01b */
[----:B------:R-:W-:-:S04]  /*5db0*/  SHF.R.S32.HI R24, RZ, 0x1f, R24 ;  /* 0x0000001fff187819 */ /* 0x000fc80000011418 */
[----:B------:R-:W-:-:S05]  /*5dc0*/  IADD3.X R5, PT, PT, R5, R24, R11, P0, P1 ;  /* 0x0000001805057210 */ /* 0x000fca00007e240b */
[----:B------:R1:W-:Y:S02]  /*5dd0*/  STG.E.64 desc[UR8][R6.64], R4 ;  /* 0x0000000406007986 */ /* 0x0003e4000c101b08 */
.L_x_75:
[----:B------:R-:W-:Y:S05]  /*5de0*/  WARPSYNC.ALL ;  /* 0x0000000000007948 */ /* 0x000fea0003800000 */
[----:B------:R-:W-:Y:S06]  /*5df0*/  BAR.SYNC.DEFER_BLOCKING 0x0 ;  /* 0x0000000000007b1d */ /* 0x000fec0000010000 */
[----:B------:R-:W-:Y:S05]  /*5e00*/  @P3 BRA `(.L_x_76) ;  /* 0x0000000c009c3947 */ /* 0x000fea0003800000 */
[----:B------:R-:W1:Y:S01]  /*5e10*/  LDS R2, [R0] ;  /* 0x0000000000027984 */ /* 0x000e620000000800 */
[----:B------:R-:W1:Y:S01]  /*5e20*/  LDCU UR6, c[0x0][0x3c4] ;  /* 0x00007880ff0677ac */ /* 0x000e620008000800 */
[----:B------:R-:W2:Y:S01]  /*5e30*/  LDCU.64 UR10, c[0x0][0x3a0] ;  /* 0x00007400ff0a77ac */ /* 0x000ea20008000a00 */
[----:B-1----:R-:W-:Y:S02]  /*5e40*/  SHF.R.U32.HI R4, RZ, UR6, R2 ;  /* 0x00000006ff047c19 */ /* 0x002fe40008011602 */
[----:B------:R-:W-:Y:S02]  /*5e50*/  LOP3.LUT R11, R2, 0x80000000, RZ, 0x3c, !PT ;  /* 0x80000000020b7812 */ /* 0x000fe400078e3cff */
[----:B------:R-:W-:-:S04]  /*5e60*/  LOP3.LUT R4, R4, UR5, RZ, 0x30, !PT ;  /* 0x0000000504047c12 */ /* 0x000fc8000f8e30ff */
[----:B------:R-:W-:-:S06]  /*5e70*/  LEA R5, R4, UR4, 0x3 ;  /* 0x0000000404057c11 */ /* 0x000fcc000f8e18ff */
[----:B------:R-:W1:Y:S02]  /*5e80*/  LDS.64 R4, [R5+0x7200] ;  /* 0x0072000005047984 */ /* 0x000e640000000a00 */
[----:B-1----:R-:W-:-:S05]  /*5e90*/  IADD3 R4, P0, PT, R4, R3, RZ ;  /* 0x0000000304047210 */ /* 0x002fca0007f1e0ff */
[----:B------:R-:W-:Y:S01]  /*5ea0*/  IMAD.X R7, RZ, RZ, R5, P0 ;  /* 0x000000ffff077224 */ /* 0x000fe200000e0605 */
[----:B--2---:R-:W-:-:S04]  /*5eb0*/  LEA R6, P0, R4, UR10, 0x2 ;  /* 0x0000000a04067c11 */ /* 0x004fc8000f8010ff */
[----:B------:R-:W-:-:S05]  /*5ec0*/  LEA.HI.X R7, R4, UR11, R7, 0x2, P0 ;  /* 0x0000000b04077c11 */ /* 0x000fca00080f1407 */
[----:B------:R-:W-:Y:S01]  /*5ed0*/  STG.E desc[UR8][R6.64], R11 ;  /* 0x0000000b06007986 */ /* 0x000fe2000c101908 */
[----:B------:R-:W-:-:S03]  /*5ee0*/  NOP ;  /* 0x0000000000007918 */ /* 0x000fc60000000000 */
[----:B------:R-:W1:Y:S02]  /*5ef0*/  LDS R2, [R0+0x600] ;  /* 0x0006000000027984 */ /* 0x000e640000000800 */
[----:B-1----:R-:W-:Y:S02]  /*5f00*/  SHF.R.U32.HI R4, RZ, UR6, R2 ;  /* 0x00000006ff047c19 */ /* 0x002fe40008011602 */
[----:B------:R-:W-:Y:S02]  /*5f10*/  LOP3.LUT R11, R2, 0x80000000, RZ, 0x3c, !PT ;  /* 0x80000000020b7812 */ /* 0x000fe400078e3cff */
[----:B------:R-:W-:-:S04]  /*5f20*/  LOP3.LUT R4, R4, UR5, RZ, 0x30, !PT ;  /* 0x0000000504047c12 */ /* 0x000fc8000f8e30ff */
[----:B------:R-:W-:-:S06]  /*5f30*/  LEA R5, R4, UR4, 0x3 ;  /* 0x0000000404057c11 */ /* 0x000fcc000f8e18ff */
[----:B------:R-:W1:Y:S02]  /*5f40*/  LDS.64 R4, [R5+0x7200] ;  /* 0x0072000005047984 */ /* 0x000e640000000a00 */
[----:B-1----:R-:W-:-:S05]  /*5f50*/  IADD3 R4, P0, PT, R4, R3, RZ ;  /* 0x0000000304047210 */ /* 0x002fca0007f1e0ff */
[----:B------:R-:W-:Y:S01]  /*5f60*/  IMAD.X R9, RZ, RZ, R5, P0 ;  /* 0x000000ffff097224 */ /* 0x000fe200000e0605 */
[----:B------:R-:W-:-:S04]  /*5f70*/  LEA R8, P0, R4, UR10, 0x2 ;  /* 0x0000000a04087c11 */ /* 0x000fc8000f8010ff */
        /* <DEDUP_REMOVED lines=196> */
[----:B-1----:R-:W-:-:S04]  /*6bc0*/  SHF.R.U32.HI R2, RZ, UR6, R0 ;  /* 0x00000006ff027c19 */ /* 0x002fc80008011600 */
[----:B------:R-:W-:-:S04]  /*6bd0*/  LOP3.LUT R2, R2, UR5, RZ, 0x30, !PT ;  /* 0x0000000502027c12 */ /* 0x000fc8000f8e30ff */
[----:B------:R-:W-:-:S06]  /*6be0*/  LEA R4, R2, UR4, 0x3 ;  /* 0x0000000402047c11 */ /* 0x000fcc000f8e18ff */
[----:B------:R-:W1:Y:S02]  /*6bf0*/  LDS.64 R4, [R4+0x7200] ;  /* 0x0072000004047984 */ /* 0x000e640000000a00 */
[----:B-1----:R-:W-:-:S05]  /*6c00*/  IADD3 R3, P0, PT, R4, R3, RZ ;  /* 0x0000000304037210 */ /* 0x002fca0007f1e0ff */
[----:B------:R-:W-:Y:S01]  /*6c10*/  IMAD.X R6, RZ, RZ, R5, P0 ;  /* 0x000000ffff067224 */ /* 0x000fe200000e0605 */
[C---:B------:R-:W-:Y:S02]  /*6c20*/  LEA R2, P0, R3.reuse, UR10, 0x2 ;  /* 0x0000000a03027c11 */ /* 0x040fe4000f8010ff */
[----:B------:R-:W-:Y:S02]  /*6c30*/  LOP3.LUT R5, R0, 0x80000000, RZ, 0x3c, !PT ;  /* 0x8000000000057812 */ /* 0x000fe400078e3cff */
[----:B------:R-:W-:-:S05]  /*6c40*/  LEA.HI.X R3, R3, UR11, R6, 0x2, P0 ;  /* 0x0000000b03037c11 */ /* 0x000fca00080f1406 */
[----:B------:R-:W-:Y:S01]  /*6c50*/  STG.E desc[UR8][R2.64+0x6c00], R5 ;  /* 0x006c000502007986 */ /* 0x000fe2000c101908 */
[----:B------:R-:W-:Y:S01]  /*6c60*/  NOP ;  /* 0x0000000000007918 */ /* 0x000fe20000000000 */
[----:B------:R-:W-:Y:S05]  /*6c70*/  EXIT ;  /* 0x000000000000794d */ /* 0x000fea0003800000 */
.L_x_76:
[----:B-1----:R-:W-:Y:S01]  /*6c80*/  IMAD.U32 R4, RZ, RZ, UR7 ;  /* 0x00000007ff047e24 */ /* 0x002fe2000f8e00ff */
[----:B------:R-:W-:Y:S01]  /*6c90*/  BSSY.RECONVERGENT B0, `(.L_x_77) ;  /* 0x000001e000007945 */ /* 0x000fe20003800200 */
[C---:B------:R-:W-:Y:S02]  /*6ca0*/  VIADD R6, R3.reuse, 0x300 ;  /* 0x0000030003067836 */ /* 0x040fe40000000000 */
[----:B------:R-:W-:Y:S02]  /*6cb0*/  IMAD R5, R4, -0x1c80, R9 ;  /* 0xffffe38004057824 */ /* 0x000fe400078e0209 */
[C---:B------:R-:W-:Y:S02]  /*6cc0*/  VIADD R4, R3.reuse, 0x180 ;  /* 0x0000018003047836 */ /* 0x040fe40000000000 */
[C---:B------:R-:W-:Y:S01]  /*6cd0*/  VIADD R8, R3.reuse, 0x480 ;  /* 0x0000048003087836 */ /* 0x040fe20000000000 */
[CC--:B------:R-:W-:Y:S01]  /*6ce0*/  ISETP.GE.AND P1, PT, R3.reuse, R5.reuse, PT ;  /* 0x000000050300720c */ /* 0x0c0fe20003f26270 */
[C---:B------:R-:W-:Y:S01]  /*6cf0*/  VIADD R10, R3.reuse, 0xa80 ;  /* 0x00000a80030a7836 */ /* 0x040fe20000000000 */
[-C--:B------:R-:W-:Y:S01]  /*6d00*/  ISETP.GE.AND P2, PT, R4, R5.reuse, PT ;  /* 0x000000050400720c */ /* 0x080fe20003f46270 */
[C---:B------:R-:W-:Y:S01]  /*6d10*/  VIADD R4, R3.reuse, 0x600 ;  /* 0x0000060003047836 */ /* 0x040fe20000000000 */
[-C--:B------:R-:W-:Y:S01]  /*6d20*/  ISETP.GE.AND P3, PT, R6, R5.reuse, PT ;  /* 0x000000050600720c */ /* 0x080fe20003f66270 */
[C---:B------:R-:W-:Y:S01]  /*6d30*/  VIADD R6, R3.reuse, 0x780 ;  /* 0x0000078003067836 */ /* 0x040fe20000000000 */
[-C--:B------:R-:W-:Y:S01]  /*6d40*/  ISETP.GE.AND P4, PT, R8, R5.reuse, PT ;  /* 0x000000050800720c */ /* 0x080fe20003f86270 */
[----:B------:R-:W-:Y:S01]  /*6d50*/  VIADD R8, R3, 0x900 ;  /* 0x0000090003087836 */ /* 0x000fe20000000000 */
[----:B------:R-:W-:-:S02]  /*6d60*/  ISETP.GE.AND P5, PT, R4, R5, PT ;  /* 0x000000050400720c */ /* 0x000fc40003fa6270 */
[-C--:B------:R-:W-:Y:S02]  /*6d70*/  ISETP.GE.AND P6, PT, R6, R5.reuse, PT ;  /* 0x000000050600720c */ /* 0x080fe40003fc6270 */
[----:B------:R-:W-:Y:S01]  /*6d80*/  ISETP.GE.AND P0, PT, R8, R5, PT ;  /* 0x000000050800720c */ /* 0x000fe20003f06270 */
[----:B------:R-:W-:-:S12]  /*6d90*/  @P1 BRA `(.L_x_78) ;  /* 0x0000000000341947 */ /* 0x000fd80003800000 */
[----:B------:R-:W1:Y:S01]  /*6da0*/  LDS R4, [R0] ;  /* 0x0000000000047984 */ /* 0x000e620000000800 */
[----:B------:R-:W1:Y:S01]  /*6db0*/  LDCU UR6, c[0x0][0x3c4] ;  /* 0x00007880ff0677ac */ /* 0x000e620008000800 */
[----:B------:R-:W2:Y:S01]  /*6dc0*/  LDCU.64 UR10, c[0x0][0x3a0] ;  /* 0x00007400ff0a77ac */ /* 0x000ea20008000a00 */
[----:B-1----:R-:W-:-:S04]  /*6dd0*/  SHF.R.U32.HI R6, RZ, UR6, R4 ;  /* 0x00000006ff067c19 */ /* 0x002fc80008011604 */
[----:B------:R-:W-:-:S04]  /*6de0*/  LOP3.LUT R6, R6, UR5, RZ, 0x30, !PT ;  /* 0x0000000506067c12 */ /* 0x000fc8000f8e30ff */
[----:B------:R-:W-:-:S05]  /*6df0*/  LEA R8, R6, UR4, 0x3 ;  /* 0x0000000406087c11 */ /* 0x000fca000f8e18ff */
[----:B------:R-:W1:Y:S02]  /*6e00*/  LDS.64 R6, [R8+0x7200] ;  /* 0x0072000008067984 */ /* 0x000e640000000a00 */
[----:B-1----:R-:W-:-:S05]  /*6e10*/  IADD3 R9, P1, PT, R6, R3, RZ ;  /* 0x0000000306097210 */ /* 0x002fca0007f3e0ff */
[----:B------:R-:W-:Y:S01]  /*6e20*/  IMAD.X R12, RZ, RZ, R7, P1 ;  /* 0x000000ffff0c7224 */ /* 0x000fe200008e0607 */
[----:B--2---:R-:W-:-:S04]  /*6e30*/  LEA R6, P1, R9, UR10, 0x2 ;  /* 0x0000000a09067c11 */ /* 0x004fc8000f8210ff */
[----:B------:R-:W-:Y:S02]  /*6e40*/  LEA.HI.X R7, R9, UR11, R12, 0x2, P1 ;  /* 0x0000000b09077c11 */ /* 0x000fe400088f140c */
[----:B------:R-:W-:-:S05]  /*6e50*/  LOP3.LUT R9, R4, 0x80000000, RZ, 0x3c, !PT ;  /* 0x8000000004097812 */ /* 0x000fca00078e3cff */
[----:B------:R1:W-:Y:S02]  /*6e60*/  STG.E desc[UR8][R6.64], R9 ;  /* 0x0000000906007986 */ /* 0x0003e4000c101908 */
.L_x_78:
[----:B------:R-:W-:Y:S05]  /*6e70*/  BSYNC.RECONVERGENT B0 ;  /* 0x0000000000007941 */ /* 0x000fea0003800200 */
.L_x_77:
[----:B------:R-:W-:Y:S01]  /*6e80*/  NOP ;  /* 0x0000000000007918 */ /* 0x000fe20000000000 */
[----:B------:R-:W-:Y:S01]  /*6e90*/  BSSY.RECONVERGENT B0, `(.L_x_79) ;  /* 0x0000011000007945 */ /* 0x000fe20003800200 */
[----:B------:R-:W-:Y:S02]  /*6ea0*/  ISETP.GE.AND P1, PT, R10, R5, PT ;  /* 0x000000050a00720c */ /* 0x000fe40003f26270 */
[----:B------:R-:W-:Y:S01]  /*6eb0*/  LOP3.LUT R10, R3, 0xc00, RZ, 0xfc, !PT ;  /* 0x00000c00030a7812 */ /* 0x000fe200078efcff */
[----:B------:R-:W-:Y:S10]  /*6ec0*/  @P2 BRA `(.L_x_80) ;  /* 0x0000000000342947 */ /* 0x000ff40003800000 */
[----:B------:R-:W1:Y:S01]  /*6ed0*/  LDS R4, [R0+0x600] ;  /* 0x0006000000047984 */ /* 0x000e620000000800 */
        /* <DEDUP_REMOVED lines=12> */
.L_x_80:
[----:B------:R-:W-:Y:S05]  /*6fa0*/  BSYNC.RECONVERGENT B0 ;  /* 0x0000000000007941 */ /* 0x000fea0003800200 */
.L_x_79:
[----:B------:R-:W-:Y:S01]  /*6fb0*/  NOP ;  /* 0x0000000000007918 */ /* 0x000fe20000000000 */
[----:B------:R-:W-:Y:S01]  /*6fc0*/  BSSY.RECONVERGENT B0, `(.L_x_81) ;  /* 0x0000011000007945 */ /* 0x000fe20003800200 */
[----:B------:R-:W-:Y:S01]  /*6fd0*/  ISETP.GE.AND P2, PT, R10, R5, PT ;  /* 0x000000050a00720c */ /* 0x000fe20003f46270 */
[----:B------:R-:W-:Y:S02]  /*6fe0*/  VIADD R10, R3, 0xd80 ;  /* 0x00000d80030a7836 */ /* 0x000fe40000000000 */
[----:B------:R-:W-:Y:S10]  /*6ff0*/  @P3 BRA `(.L_x_82) ;  /* 0x0000000000343947 */ /* 0x000ff40003800000 */
[----:B------:R-:W1:Y:S01]  /*7000*/  LDS R4, [R0+0xc00] ;  /* 0x000c000000047984 */ /* 0x000e620000000800 */
[----:B------:R-:W1:Y:S01]  /*7010*/  LDCU UR6, c[0x0][0x3c4] ;  /* 0x00007880ff0677ac */ /* 0x000e620008000800 */
[----:B------:R-:W3:Y:S01]  /*7020*/  LDCU.64 UR10, c[0x0][0x3a0] ;  /* 0x00007400ff0a77ac */ /* 0x000ee20008000a00 */
[----:B-12---:R-:W-:-:S04]  /*7030*/  SHF.R.U32.HI R6, RZ, UR6, R4 ;  /* 0x00000006ff067c19 */ /* 0x006fc80008011604 */
[----:B------:R-:W-:-:S04]  /*7040*/  LOP3.LUT R6, R6, UR5, RZ, 0x30, !PT ;  /* 0x0000000506067c12 */ /* 0x000fc8000f8e30ff */
[----:B------:R-:W-:-:S05]  /*7050*/  LEA R8, R6, UR4, 0x3 ;  /* 0x0000000406087c11 */ /* 0x000fca000f8e18ff */
[----:B------:R-:W1:Y:S02]  /*7060*/  LDS.64 R6, [R8+0x7200] ;  /* 0x0072000008067984 */ /* 0x000e640000000a00 */
[----:B-1----:R-:W-:-:S05]  /*7070*/  IADD3 R9, P3, PT, R6, R3, RZ ;  /* 0x0000000306097210 */ /* 0x002fca0007f7e0ff */
[----:B------:R-:W-:Y:S01]  /*7080*/  IMAD.X R12, RZ, RZ, R7, P3 ;  /* 0x000000ffff0c7224 */ /* 0x000fe200018e0607 */
[----:B---3--:R-:W-:-:S04]  /*7090*/  LEA R6, P3, R9, UR10, 0x2 ;  /* 0x0000000a09067c11 */ /* 0x008fc8000f8610ff */
[----:B------:R-:W-:Y:S02]  /*70a0*/  LEA.HI.X R7, R9, UR11, R12, 0x2, P3 ;  /* 0x0000000b09077c11 */ /* 0x000fe400098f140c */
[----:B------:R-:W-:-:S05]  /*70b0*/  LOP3.LUT R9, R4, 0x80000000, RZ, 0x3c, !PT ;  /* 0x8000000004097812 */ /* 0x000fca00078e3cff */
[----:B------:R3:W-:Y:S02]  /*70c0*/  STG.E desc[UR8][R6.64+0xc00], R9 ;  /* 0x000c000906007986 */ /* 0x0007e4000c101908 */
.L_x_82:
[----:B------:R-:W-:Y:S05]  /*70d0*/  BSYNC.RECONVERGENT B0 ;  /* 0x0000000000007941 */ /* 0x000fea0003800200 */
.L_x_81:
[----:B------:R-:W-:Y:S01]  /*70e0*/  NOP ;  /* 0x0000000000007918 */ /* 0x000fe20000000000 */
[----:B------:R-:W-:Y:S01]  /*70f0*/  BSSY.RECONVERGENT B0, `(.L_x_83) ;  /* 0x0000011000007945 */ /* 0x000fe20003800200 */
[----:B------:R-:W-:Y:S01]  /*7100*/  ISETP.GE.AND P3, PT, R10, R5, PT ;  /* 0x000000050a00720c */ /* 0x000fe20003f66270 */
[----:B------:R-:W-:Y:S02]  /*7110*/  VIADD R10, R3, 0xf00 ;  /* 0x00000f00030a7836 */ /* 0x000fe40000000000 */
[----:B------:R-:W-:Y:S10]  /*7120*/  @P4 BRA `(.L_x_84) ;  /* 0x0000000000344947 */ /* 0x000ff40003800000 */
[----:B------:R-:W1:Y:S01]  /*7130*/  LDS R4, [R0+0x1200] ;  /* 0x0012000000047984 */ /* 0x000e620000000800 */
[----:B------:R-:W1:Y:S01]  /*7140*/  LDCU UR6, c[0x0][0x3c4] ;  /* 0x00007880ff0677ac */ /* 0x000e620008000800 */
[----:B------:R-:W4:Y:S01]  /*7150*/  LDCU.64 UR10, c[0x0][0x3a0] ;  /* 0x00007400ff0a77ac */ /* 0x000f220008000a00 */
[----:B-123--:R-:W-:-:S04]  /*7160*/  SHF.R.U32.HI R6, RZ, UR6, R4 ;  /* 0x00000006ff067c19 */ /* 0x00efc80008011604 */
[----:B------:R-:W-:-:S04]  /*7170*/  LOP3.LUT R6, R6, UR5, RZ, 0x30, !PT ;  /* 0x0000000506067c12 */ /* 0x000fc8000f8e30ff */
[----:B------:R-:W-:-:S05]  /*7180*/  LEA R8, R6, UR4, 0x3 ;  /* 0x0000000406087c11 */ /* 0x000fca000f8e18ff */
[----:B------:R-:W1:Y:S02]  /*7190*/  LDS.64 R6, [R8+0x7200] ;  /* 0x0072000008067984 */ /* 0x000e640000000a00 */
[----:B-1----:R-:W-:-:S05]  /*71a0*/  IADD3 R9, P4, PT, R6, R3, RZ ;  /* 0x0000000306097210 */ /* 0x002fca0007f9e0ff */
[----:B------:R-:W-:Y:S01]  /*71b0*/  IMAD.X R12, RZ, RZ, R7, P4 ;  /* 0x000000ffff0c7224 */ /* 0x000fe200020e0607 */
[----:B----4-:R-:W-:-:S04]  /*71c0*/  LEA R6, P4, R9, UR10, 0x2 ;  /* 0x0000000a09067c11 */ /* 0x010fc8000f8810ff */
[----:B------:R-:W-:Y:S02]  /*71d0*/  LEA.HI.X R7, R9, UR11, R12, 0x2, P4 ;  /* 0x0000000b09077c11 */ /* 0x000fe4000a0f140c */
[----:B------:R-:W-:-:S05]  /*71e0*/  LOP3.LUT R9, R4, 0x80000000, RZ, 0x3c, !PT ;  /* 0x8000000004097812 */ /* 0x000fca00078e3cff */
[----:B------:R4:W-:Y:S02]  /*71f0*/  STG.E desc[UR8][R6.64+0x1200], R9 ;  /* 0x0012000906007986 */ /* 0x0009e4000c101908 */
.L_x_84:
[----:B------:R-:W-:Y:S05]  /*7200*/  BSYNC.RECONVERGENT B0 ;  /* 0x0000000000007941 */ /* 0x000fea0003800200 */
.L_x_83:
[----:B------:R-:W-:Y:S01]  /*7210*/  NOP ;  /* 0x0000000000007918 */ /* 0x000fe20000000000 */
[----:B------:R-:W-:Y:S01]  /*7220*/  BSSY.RECONVERGENT B0, `(.L_x_85) ;  /* 0x0000011000007945 */ /* 0x000fe20003800200 */
[----:B------:R-:W-:Y:S01]  /*7230*/  ISETP.GE.AND P4, PT, R10, R5, PT ;  /* 0x000000050a00720c */ /* 0x000fe20003f86270 */
[----:B------:R-:W-:Y:S02]  /*7240*/  VIADD R10, R3, 0x1080 ;  /* 0x00001080030a7836 */ /* 0x000fe40000000000 */
[----:B------:R-:W-:Y:S10]  /*7250*/  @P5 BRA `(.L_x_86) ;  /* 0x0000000000345947 */ /* 0x000ff40003800000 */
[----:B------:R-:W1:Y:S01]  /*7260*/  LDS R4, [R0+0x1800] ;  /* 0x0018000000047984 */ /* 0x000e620000000800 */
[----:B------:R-:W1:Y:S01]  /*7270*/  LDCU UR6, c[0x0][0x3c4] ;  /* 0x00007880ff0677ac */ /* 0x000e620008000800 */
[----:B------:R-:W5:Y:S01]  /*7280*/  LDCU.64 UR10, c[0x0][0x3a0] ;  /* 0x00007400ff0a77ac */ /* 0x000f620008000a00 */
[----:B-1234-:R-:W-:-:S04]  /*7290*/  SHF.R.U32.HI R6, RZ, UR6, R4 ;  /* 0x00000006ff067c19 */ /* 0x01efc80008011604 */
[----:B------:R-:W-:-:S04]  /*72a0*/  LOP3.LUT R6, R6, UR5, RZ, 0x30, !PT ;  /* 0x0000000506067c12 */ /* 0x000fc8000f8e30ff */
[----:B------:R-:W-:-:S05]  /*72b0*/  LEA R8, R6, UR4, 0x3 ;  /* 0x0000000406087c11 */ /* 0x000fca000f8e18ff */
[----:B------:R-:W1:Y:S02]  /*72c0*/  LDS.64 R6, [R8+0x7200] ;  /* 0x0072000008067984 */ /* 0x000e640000000a00 */
[----:B-1----:R-:W-:-:S05]  /*72d0*/  IADD3 R9, P5, PT, R6, R3, RZ ;  /* 0x0000000306097210 */ /* 0x002fca0007fbe0ff */
[----:B------:R-:W-:Y:S01]  /*72e0*/  IMAD.X R12, RZ, RZ, R7, P5 ;  /* 0x000000ffff0c7224 */ /* 0x000fe200028e0607 */
[----:B-----5:R-:W-:-:S04]  /*72f0*/  LEA R6, P5, R9, UR10, 0x2 ;  /* 0x0000000a09067c11 */ /* 0x020fc8000f8a10ff */
[----:B------:R-:W-:Y:S02]  /*7300*/  LEA.HI.X R7, R9, UR11, R12, 0x2, P5 ;  /* 0x0000000b09077c11 */ /* 0x000fe4000a8f140c */
[----:B------:R-:W-:-:S05]  /*7310*/  LOP3.LUT R9, R4, 0x80000000, RZ, 0x3c, !PT ;  /* 0x8000000004097812 */ /* 0x000fca00078e3cff */
[----:B------:R1:W-:Y:S02]  /*7320*/  STG.E desc[UR8][R6.64+0x1800], R9 ;  /* 0x0018000906007986 */ /* 0x0003e4000c101908 */
.L_x_86:
[----:B------:R-:W-:Y:S05]  /*7330*/  BSYNC.RECONVERGENT B0 ;  /* 0x0000000000007941 */ /* 0x000fea0003800200 */
.L_x_85:
        /* <DEDUP_REMOVED lines=18> */
.L_x_88:
[----:B------:R-:W-:Y:S05]  /*7460*/  BSYNC.RECONVERGENT B0 ;  /* 0x0000000000007941 */ /* 0x000fea0003800200 */
.L_x_87:
        /* <DEDUP_REMOVED lines=18> */
.L_x_90:
[----:B------:R-:W-:Y:S05]  /*7590*/  BSYNC.RECONVERGENT B0 ;  /* 0x0000000000007941 */ /* 0x000fea0003800200 */
.L_x_89:
        /* <DEDUP_REMOVED lines=18> */
.L_x_92:
[----:B------:R-:W-:Y:S05]  /*76c0*/  BSYNC.RECONVERGENT B0 ;  /* 0x0000000000007941 */ /* 0x000fea0003800200 */
.L_x_91:
        /* <DEDUP_REMOVED lines=18> */
.L_x_94:
[----:B------:R-:W-:Y:S05]  /*77f0*/  BSYNC.RECONVERGENT B0 ;  /* 0x0000000000007941 */ /* 0x000fea0003800200 */
.L_x_93:
[----:B------:R-:W-:Y:S01]  /*7800*/  NOP ;  /* 0x0000000000007918 */ /* 0x000fe20000000000 */
[----:B------:R-:W-:Y:S01]  /*7810*/  BSSY.RECONVERGENT B0, `(.L_x_95) ;  /* 0x0000011000007945 */ /* 0x000fe20003800200 */
[----:B------:R-:W-:Y:S02]  /*7820*/  ISETP.GE.AND P2, PT, R10, R5, PT ;  /* 0x000000050a00720c */ /* 0x000fe40003f46270 */
[----:B------:R-:W-:Y:S01]  /*7830*/  LOP3.LUT R10, R3, 0x1800, RZ, 0xfc, !PT ;  /* 0x00001800030a7812 */ /* 0x000fe200078efcff */
        /* <DEDUP_REMOVED lines=14> */
.L_x_96:
[----:B------:R-:W-:Y:S05]  /*7920*/  BSYNC.RECONVERGENT B0 ;  /* 0x0000000000007941 */ /* 0x000fea0003800200 */
.L_x_95:
        /* <DEDUP_REMOVED lines=18> */
.L_x_98:
[----:B------:R-:W-:Y:S05]  /*7a50*/  BSYNC.RECONVERGENT B0 ;  /* 0x0000000000007941 */ /* 0x000fea0003800200 */
.L_x_97:
[----:B------:R-:W-:Y:S01]  /*7a60*/  NOP ;  /* 0x0000000000007918 */ /* 0x000fe20000000000 */
[----:B------:R-:W-:Y:S01]  /*7a70*/  BSSY.RECONVERGENT B0, `(.L_x_99) ;  /* 0x0000010000007945 */ /* 0x000fe20003800200 */
[----:B------:R-:W-:-:S03]  /*7a80*/  ISETP.GE.AND P4, PT, R10, R5, PT ;  /* 0x000000050a00720c */ /* 0x000fc60003f86270 */
        /* <DEDUP_REMOVED lines=14> */
.L_x_100:
[----:B------:R-:W-:Y:S05]  /*7b70*/  BSYNC.RECONVERGENT B0 ;  /* 0x0000000000007941 */ /* 0x000fea0003800200 */
.L_x_99:
[----:B------:R-:W-:Y:S01]  /*7b80*/  NOP ;  /* 0x0000000000007918 */ /* 0x000fe20000000000 */
[----:B------:R-:W-:Y:S04]  /*7b90*/  BSSY.RECONVERGENT B0, `(.L_x_101) ;  /* 0x000000f000007945 */ /* 0x000fe80003800200 */
[----:B------:R-:W-:Y:S05]  /*7ba0*/  @P6 BRA `(.L_x_102) ;  /* 0x0000000000346947 */ /* 0x000fea0003800000 */
        /* <DEDUP_REMOVED lines=13> */
.L_x_102:
[----:B------:R-:W-:Y:S05]  /*7c80*/  BSYNC.RECONVERGENT B0 ;  /* 0x0000000000007941 */ /* 0x000fea0003800200 */
.L_x_101:
        /* <DEDUP_REMOVED lines=16> */
.L_x_104:
[----:B------:R-:W-:Y:S05]  /*7d90*/  BSYNC.RECONVERGENT B0 ;  /* 0x0000000000007941 */ /* 0x000fea0003800200 */
.L_x_103:
        /* <DEDUP_REMOVED lines=16> */
.L_x_106:
[----:B------:R-:W-:Y:S05]  /*7ea0*/  BSYNC.RECONVERGENT B0 ;  /* 0x0000000000007941 */ /* 0x000fea0003800200 */
.L_x_105:
        /* <DEDUP_REMOVED lines=16> */
.L_x_108:
[----:B------:R-:W-:Y:S05]  /*7fb0*/  BSYNC.RECONVERGENT B0 ;  /* 0x0000000000007941 */ /* 0x000fea0003800200 */
.L_x_107:
        /* <DEDUP_REMOVED lines=16> */
.L_x_110:
[----:B------:R-:W-:Y:S05]  /*80c0*/  BSYNC.RECONVERGENT B0 ;  /* 0x0000000000007941 */ /* 0x000fea0003800200 */
.L_x_109:
        /* <DEDUP_REMOVED lines=16> */
.L_x_112:
[----:B------:R-:W-:Y:S05]  /*81d0*/  BSYNC.RECONVERGENT B0 ;  /* 0x0000000000007941 */ /* 0x000fea0003800200 */
.L_x_111:
[----:B------:R-:W-:Y:S01]  /*81e0*/  NOP ;  /* 0x0000000000007918 */ /* 0x000fe20000000000 */
[----:B------:R-:W5:Y:S01]  /*81f0*/  LDS R0, [R0+0x6c00] ;  /* 0x006c000000007984 */ /* 0x000f620000000800 */
[----:B------:R-:W5:Y:S02]  /*8200*/  LDCU UR6, c[0x0][0x3c4] ;  /* 0x00007880ff0677ac */ /* 0x000f640008000800 */
[----:B-----5:R-:W-:-:S04]  /*8210*/  SHF.R.U32.HI R2, RZ, UR6, R0 ;  /* 0x00000006ff027c19 */ /* 0x020fc80008011600 */
[----:B------:R-:W-:-:S04]  /*8220*/  LOP3.LUT R2, R2, UR5, RZ, 0x30, !PT ;  /* 0x0000000502027c12 */ /* 0x000fc8000f8e30ff */
[----:B-1234-:R-:W-:Y:S01]  /*8230*/  LEA R6, R2, UR4, 0x3 ;  /* 0x0000000402067c11 */ /* 0x01efe2000f8e18ff */
[----:B------:R-:W-:-:S05]  /*8240*/  VIADD R2, R3, 0x1b00 ;  /* 0x00001b0003027836 */ /* 0x000fca0000000000 */
[----:B------:R-:W1:Y:S01]  /*8250*/  LDS.64 R6, [R6+0x7200] ;  /* 0x0072000006067984 */ /* 0x000e620000000a00 */
[----:B------:R-:W-:-:S13]  /*8260*/  ISETP.GE.AND P0, PT, R2, R5, PT ;  /* 0x000000050200720c */ /* 0x000fda0003f06270 */
[----:B------:R-:W2:Y:S01]  /*8270*/  @!P0 LDC.64 R8, c[0x0][0x3a0] ;  /* 0x0000e800ff088b82 */ /* 0x000ea20000000a00 */
[----:B------:R-:W-:Y:S02]  /*8280*/  @!P0 LOP3.LUT R5, R0, 0x80000000, RZ, 0x3c, !PT ;  /* 0x8000000000058812 */ /* 0x000fe400078e3cff */
[----:B-1----:R-:W-:-:S05]  /*8290*/  IADD3 R3, P1, PT, R6, R3, RZ ;  /* 0x0000000306037210 */ /* 0x002fca0007f3e0ff */
[----:B------:R-:W-:Y:S01]  /*82a0*/  IMAD.X R4, RZ, RZ, R7, P1 ;  /* 0x000000ffff047224 */ /* 0x000fe200008e0607 */
[----:B--2---:R-:W-:-:S04]  /*82b0*/  @!P0 LEA R2, P1, R3, R8, 0x2 ;  /* 0x0000000803028211 */ /* 0x004fc800078210ff */
[----:B------:R-:W-:-:S05]  /*82c0*/  @!P0 LEA.HI.X R3, R3, R9, R4, 0x2, P1 ;  /* 0x0000000903038211 */ /* 0x000fca00008f1404 */
[----:B------:R-:W-:Y:S01]  /*82d0*/  @!P0 STG.E desc[UR8][R2.64+0x6c00], R5 ;  /* 0x006c000502008986 */ /* 0x000fe2000c101908 */
[----:B------:R-:W-:Y:S01]  /*82e0*/  NOP ;  /* 0x0000000000007918 */ /* 0x000fe20000000000 */
[----:B------:R-:W-:Y:S05]  /*82f0*/  EXIT ;  /* 0x000000000000794d */ /* 0x000fea0003800000 */
.L_x_26:
[----:B------:R-:W-:Y:S02]  /*8300*/  IMAD.MOV.U32 R50, RZ, RZ, R19 ;  /* 0x000000ffff327224 */ /* 0x000fe400078e0013 */
[----:B------:R-:W-:Y:S02]  /*8310*/  IMAD.MOV.U32 R49, RZ, RZ, 0x1 ;  /* 0x00000001ff317424 */ /* 0x000fe400078e00ff */
[----:B------:R-:W-:Y:S02]  /*8320*/  IMAD.MOV.U32 R52, RZ, RZ, RZ ;  /* 0x000000ffff347224 */ /* 0x000fe400078e00ff */
[----:B------:R-:W-:-:S07]  /*8330*/  IMAD.MOV.U32 R47, RZ, RZ, -0x1 ;  /* 0xffffffffff2f7424 */ /* 0x000fce00078e00ff */
[----:B------:R-:W-:Y:S05]  /*8340*/  WARPSYNC.COLLECTIVE R47, `(.L_x_113) ;  /* 0x000000002f087348 */ /* 0x000fea0003c00000 */
[----:B------:R0:W1:Y:S02]  /*8350*/  SHFL.UP P0, R48, R50, R49, R52 ;  /* 0x0400003132307389 */ /* 0x0000640000000034 */
[----:B01----:R-:W-:Y:S05]  /*8360*/  ENDCOLLECTIVE ;  /* 0x000000000000791b */ /* 0x003fea0003800000 */
.L_x_113:
[----:B------:R-:W-:Y:S02]  /*8370*/  IMAD.MOV.U32 R49, RZ, RZ, 0x2 ;  /* 0x00000002ff317424 */ /* 0x000fe400078e00ff */
[----:B------:R-:W-:-:S04]  /*8380*/  IMAD.MOV.U32 R20, RZ, RZ, R48 ;  /* 0x000000ffff147224 */ /* 0x000fc800078e0030 */
[----:B------:R-:W-:-:S04]  /*8390*/  @P0 IMAD.IADD R20, R19, 0x1, R20 ;  /* 0x0000000113140824 */ /* 0x000fc800078e0214 */
[----:B------:R-:W-:-:S07]  /*83a0*/  IMAD.MOV.U32 R50, RZ, RZ, R20 ;  /* 0x000000ffff327224 */ /* 0x000fce00078e0014 */
[----:B------:R-:W-:Y:S05]  /*83b0*/  WARPSYNC.COLLECTIVE R47, `(.L_x_114) ;  /* 0x000000002f087348 */ /* 0x000fea0003c00000 */
[----:B------:R0:W1:Y:S02]  /*83c0*/  SHFL.UP P0, R48, R50, R49, R52 ;  /* 0x0400003132307389 */ /* 0x0000640000000034 */
[----:B01----:R-:W-:Y:S05]  /*83d0*/  ENDCOLLECTIVE ;  /* 0x000000000000791b */ /* 0x003fea0003800000 */
.L_x_114:
[----:B------:R-:W-:Y:S02]  /*83e0*/  IMAD.MOV.U32 R49, RZ, RZ, 0x4 ;  /* 0x00000004ff317424 */ /* 0x000fe400078e00ff */
[----:B------:R-:W-:-:S04]  /*83f0*/  IMAD.MOV.U32 R21, RZ, RZ, R48 ;  /* 0x000000ffff157224 */ /* 0x000fc800078e0030 */
[----:B------:R-:W-:-:S04]  /*8400*/  @P0 IMAD.IADD R21, R20, 0x1, R21 ;  /* 0x0000000114150824 */ /* 0x000fc800078e0215 */
[----:B------:R-:W-:-:S07]  /*8410*/  IMAD.MOV.U32 R50, RZ, RZ, R21 ;  /* 0x000000ffff327224 */ /* 0x000fce00078e0015 */
[----:B------:R-:W-:Y:S05]  /*8420*/  WARPSYNC.COLLECTIVE R47, `(.L_x_115) ;  /* 0x000000002f087348 */ /* 0x000fea0003c00000 */
[----:B------:R0:W1:Y:S02]  /*8430*/  SHFL.UP P0, R48, R50, R49, R52 ;  /* 0x0400003132307389 */ /* 0x0000640000000034 */
[----:B01----:R-:W-:Y:S05]  /*8440*/  ENDCOLLECTIVE ;  /* 0x000000000000791b */ /* 0x003fea0003800000 */
.L_x_115:
[----:B------:R-:W-:Y:S02]  /*8450*/  IMAD.MOV.U32 R49, RZ, RZ, 0x8 ;  /* 0x00000008ff317424 */ /* 0x000fe400078e00ff */
[----:B------:R-:W-:-:S04]  /*8460*/  IMAD.MOV.U32 R22, RZ, RZ, R48 ;  /* 0x000000ffff167224 */ /* 0x000fc800078e0030 */
[----:B------:R-:W-:-:S04]  /*8470*/  @P0 IMAD.IADD R22, R21, 0x1, R22 ;  /* 0x0000000115160824 */ /* 0x000fc800078e0216 */
[----:B------:R-:W-:-:S07]  /*8480*/  IMAD.MOV.U32 R50, RZ, RZ, R22 ;  /* 0x000000ffff327224 */ /* 0x000fce00078e0016 */
[----:B------:R-:W-:Y:S05]  /*8490*/  WARPSYNC.COLLECTIVE R47, `(.L_x_116) ;  /* 0x000000002f087348 */ /* 0x000fea0003c00000 */
[----:B------:R0:W1:Y:S02]  /*84a0*/  SHFL.UP P0, R48, R50, R49, R52 ;  /* 0x0400003132307389 */ /* 0x0000640000000034 */
[----:B01----:R-:W-:Y:S05]  /*84b0*/  ENDCOLLECTIVE ;  /* 0x000000000000791b */ /* 0x003fea0003800000 */
.L_x_116:
[----:B------:R-:W-:Y:S02]  /*84c0*/  IMAD.MOV.U32 R49, RZ, RZ, 0x10 ;  /* 0x00000010ff317424 */ /* 0x000fe400078e00ff */
[----:B------:R-:W-:-:S04]  /*84d0*/  IMAD.MOV.U32 R23, RZ, RZ, R48 ;  /* 0x000000ffff177224 */ /* 0x000fc800078e0030 */
[----:B------:R-:W-:-:S04]  /*84e0*/  @P0 IMAD.IADD R23, R22, 0x1, R23 ;  /* 0x0000000116170824 */ /* 0x000fc800078e0217 */
[----:B------:R-:W-:-:S07]  /*84f0*/  IMAD.MOV.U32 R50, RZ, RZ, R23 ;  /* 0x000000ffff327224 */ /* 0x000fce00078e0017 */
[----:B------:R-:W-:Y:S05]  /*8500*/  WARPSYNC.COLLECTIVE R47, `(.L_x_117) ;  /* 0x000000002f087348 */ /* 0x000fea0003c00000 */
[----:B------:R0:W1:Y:S02]  /*8510*/  SHFL.UP P0, R48, R50, R49, R52 ;  /* 0x0400003132307389 */ /* 0x0000640000000034 */
[----:B01----:R-:W-:Y:S05]  /*8520*/  ENDCOLLECTIVE ;  /* 0x000000000000791b */ /* 0x003fea0003800000 */
.L_x_117:
[----:B------:R-:W-:Y:S05]  /*8530*/  BRA `(.L_x_118) ;  /* 0xffffff9c00b07947 */ /* 0x000fea000383ffff */
.L_x_119:
[----:B------:R-:W-:-:S00]  /*8540*/  BRA `(.L_x_119) ;  /* 0xfffffffc00fc7947 */ /* 0x000fc0000383ffff */
[----:B------:R-:W-:-:S00]  /*8550*/  NOP ;  /* 0x0000000000007918 */ /* 0x000fc00000000000 */
        /* <DEDUP_REMOVED lines=10> */
.L_x_238:


//--------------------- .text._ZN3cub18CUB_300001_SM_10006detail10radix_sort33DeviceRadixSortExclusiveSumKernelINS1_5radix10policy_hubIiNS0_8NullTypeEyE10Policy1000EyEEvPT0_ --------------------------
	.section	.text._ZN3cub18CUB_300001_SM_10006detail10radix_sort33DeviceRadixSortExclusiveSumKernelINS1_5radix10policy_hubIiNS0_8NullTypeEyE10Policy1000EyEEvPT0_,"ax",@progbits
	.align	128
        .global         _ZN3cub18CUB_300001_SM_10006detail10radix_sort33DeviceRadixSortExclusiveSumKernelINS1_5radix10policy_hubIiNS0_8NullTypeEyE10Policy1000EyEEvPT0_
        .type           _ZN3cub18CUB_300001_SM_10006detail10radix_sort33DeviceRadixSortExclusiveSumKernelINS1_5radix10policy_hubIiNS0_8NullTypeEyE10Policy1000EyEEvPT0_,@function
        .size           _ZN3cub18CUB_300001_SM_10006detail10radix_sort33DeviceRadixSortExclusiveSumKernelINS1_5radix10policy_hubIiNS0_8NullTypeEyE10Policy1000EyEEvPT0_,(.L_x_239 - _ZN3cub18CUB_300001_SM_10006detail10radix_sort33DeviceRadixSortExclusiveSumKernelINS1_5radix10policy_hubIiNS0_8NullTypeEyE10Policy1000EyEEvPT0_)
        .other          _ZN3cub18CUB_300001_SM_10006detail10radix_sort33DeviceRadixSortExclusiveSumKernelINS1_5radix10policy_hubIiNS0_8NullTypeEyE10Policy1000EyEEvPT0_,@"STO_CUDA_ENTRY STV_DEFAULT"
_ZN3cub18CUB_300001_SM_10006detail10radix_sort33DeviceRadixSortExclusiveSumKernelINS1_5radix10policy_hubIiNS0_8NullTypeEyE10Policy1000EyEEvPT0_:
.text._ZN3cub18CUB_300001_SM_10006detail10radix_sort33DeviceRadixSortExclusiveSumKernelINS1_5radix10policy_hubIiNS0_8NullTypeEyE10Policy1000EyEEvPT0_:
[----:B------:R-:W-:Y:S01]  /*0000*/  LDC R1, c[0x0][0x37c] ;  /* 0x0000df00ff017b82 */ /* 0x000fe20000000800 */
[----:B------:R-:W0:Y:S07]  /*0010*/  S2R R18, SR_TID.X ;  /* 0x0000000000127919 */ /* 0x000e2e0000002100 */
[----:B------:R-:W1:Y:S01]  /*0020*/  LDC.64 R16, c[0x0][0x380] ;  /* 0x0000e000ff107b82 */ /* 0x000e620000000a00 */
[----:B------:R-:W2:Y:S01]  /*0030*/  LDCU.64 UR4, c[0x0][0x358] ;  /* 0x00006b00ff0477ac */ /* 0x000ea20008000a00 */
[----:B------:R-:W3:Y:S01]  /*0040*/  S2R R5, SR_CTAID.X ;  /* 0x0000000000057919 */ /* 0x000ee20000002500 */
[----:B0-----:R-:W-:Y:S01]  /*0050*/  ISETP.GT.U32.AND P1, PT, R18, 0xff, PT ;  /* 0x000000ff1200780c */ /* 0x001fe20003f24070 */
[----:B---3--:R-:W-:-:S04]  /*0060*/  IMAD R5, R5, 0x100, R18 ;  /* 0x0000010005057824 */ /* 0x008fc800078e0212 */
[----:B-1----:R-:W-:-:S08]  /*0070*/  IMAD.WIDE R16, R5, 0x8, R16 ;  /* 0x0000000805107825 */ /* 0x002fd000078e0210 */
[----:B--2---:R-:W2:Y:S01]  /*0080*/  @!P1 LDG.E.64 R2, desc[UR4][R16.64] ;  /* 0x0000000410029981 */ /* 0x004ea2000c1e1b00 */
[----:B------:R-:W-:Y:S02]  /*0090*/  MOV R0, 0x400 ;  /* 0x0000040000007802 */ /* 0x000fe40000000f00 */
[C---:B------:R-:W-:Y:S01]  /*00a0*/  ISETP.GT.U32.AND P0, PT, R18.reuse, 0x1f, PT ;  /* 0x0000001f1200780c */ /* 0x040fe20003f04070 */
[----:B------:R-:W0:Y:S02]  /*00b0*/  S2R R5, SR_CgaCtaId ;  /* 0x0000000000057919 */ /* 0x000e240000008800 */
[----:B0-----:R-:W-:Y:S02]  /*00c0*/  LEA R5, R5, R0, 0x18 ;  /* 0x0000000005057211 */ /* 0x001fe400078ec0ff */
[----:B------:R-:W-:-:S05]  /*00d0*/  LEA.HI R0, R18, R18, RZ, 0x1d ;  /* 0x0000001212007211 */ /* 0x000fca00078fe8ff */
[----:B------:R-:W-:-:S05]  /*00e0*/  IMAD R0, R0, 0x8, R5 ;  /* 0x0000000800007824 */ /* 0x000fca00078e0205 */
[----:B--2---:R0:W-:Y:S01]  /*00f0*/  STS.64 [R0+0x10], R2 ;  /* 0x0000100200007388 */ /* 0x0041e20000000a00 */
[----:B------:R-:W-:Y:S06]  /*0100*/  BAR.SYNC.DEFER_BLOCKING 0x0 ;  /* 0x0000000000007b1d */ /* 0x000fec0000010000 */
[----:B------:R-:W-:Y:S05]  /*0110*/  @P0 BRA `(.L_x_120) ;  /* 0x0000000400240947 */ /* 0x000fea0003800000 */
[----:B------:R-:W-:Y:S01]  /*0120*/  IMAD R18, R18, 0x48, R5 ;  /* 0x0000004812127824 */ /* 0x000fe200078e0205 */
[----:B------:R-:W-:-:S04]  /*0130*/  UMOV UR6, 0xffffffff ;  /* 0xffffffff00067882 */ /* 0x000fc80000000000 */
[----:B------:R-:W-:Y:S04]  /*0140*/  LDS.64 R14, [R18+0x10] ;  /* 0x00001000120e7984 */ /* 0x000fe80000000a00 */
[----:B------:R-:W-:Y:S04]  /*0150*/  LDS.64 R12, [R18+0x18] ;  /* 0x00001800120c7984 */ /* 0x000fe80000000a00 */
[----:B------:R-:W1:Y:S04]  /*0160*/  LDS.64 R10, [R18+0x20] ;  /* 0x00002000120a7984 */ /* 0x000e680000000a00 */
[----:B------:R-:W-:Y:S04]  /*0170*/  LDS.64 R8, [R18+0x28] ;  /* 0x0000280012087984 */ /* 0x000fe80000000a00 */
[----:B------:R-:W2:Y:S04]  /*0180*/  LDS.64 R6, [R18+0x30] ;  /* 0x0000300012067984 */ /* 0x000ea80000000a00 */
[----:B------:R-:W-:Y:S04]  /*0190*/  LDS.64 R4, [R18+0x38] ;  /* 0x0000380012047984 */ /* 0x000fe80000000a00 */
[----:B0-----:R-:W0:Y:S04]  /*01a0*/  LDS.64 R2, [R18+0x40] ;  /* 0x0000400012027984 */ /* 0x001e280000000a00 */
[----:B------:R-:W3:Y:S01]  /*01b0*/  LDS.64 R20, [R18+0x48] ;  /* 0x0000480012147984 */ /* 0x000ee20000000a00 */
[----:B-1----:R-:W-:-:S04]  /*01c0*/  IADD3 R19, P3, P4, R10, R12, R14 ;  /* 0x0000000c0a137210 */ /* 0x002fc80007c7e00e */
[----:B------:R-:W-:Y:S02]  /*01d0*/  IADD3.X R23, PT, PT, R11, R13, R15, P3, P4 ;  /* 0x0000000d0b177210 */ /* 0x000fe40001fe840f */
[----:B--2---:R-:W-:-:S04]  /*01e0*/  IADD3 R19, P0, P2, R6, R19, R8 ;  /* 0x0000001306137210 */ /* 0x004fc80007a1e008 */
[----:B------:R-:W-:Y:S02]  /*01f0*/  IADD3.X R23, PT, PT, R7, R23, R9, P0, P2 ;  /* 0x0000001707177210 */ /* 0x000fe400007e4409 */
[----:B0-----:R-:W-:-:S04]  /*0200*/  IADD3 R19, P3, P4, R2, R19, R4 ;  /* 0x0000001302137210 */ /* 0x001fc80007c7e004 */
[----:B---3--:R-:W-:Y:S02]  /*0210*/  IADD3 R20, P0, PT, R20, R19, RZ ;  /* 0x0000001314147210 */ /* 0x008fe40007f1e0ff */
[----:B------:R-:W-:-:S05]  /*0220*/  IADD3.X R19, PT, PT, R3, R23, R5, P3, P4 ;  /* 0x0000001703137210 */ /* 0x000fca0001fe8405 */
[----:B------:R-:W-:Y:S01]  /*0230*/  IMAD.X R19, R21, 0x1, R19, P0 ;  /* 0x0000000115137824 */ /* 0x000fe200000e0613 */
[----:B------:R-:W-:Y:S06]  /*0240*/  BRA.DIV UR6, `(.L_x_121) ;  /* 0x0000000206f07947 */ /* 0x000fec000b800000 */
[----:B------:R-:W0:Y:S04]  /*0250*/  SHFL.UP PT, R27, R20, 0x1, RZ ;  /* 0x04200000141b7989 */ /* 0x000e2800000e00ff */
[----:B------:R-:W1:Y:S01]  /*0260*/  SHFL.UP P0, R25, R19, 0x1, RZ ;  /* 0x0420000013197989 */ /* 0x000e6200000000ff */
[----:B0-----:R-:W-:-:S04]  /*0270*/  IADD3 R22, P2, PT, R27, R20, RZ ;  /* 0x000000141b167210 */ /* 0x001fc80007f5e0ff */
[----:B-1----:R-:W-:Y:S01]  /*0280*/  SEL R27, R22, R27, P0 ;  /* 0x0000001b161b7207 */ /* 0x002fe20000000000 */
[----:B------:R-:W-:-:S04]  /*0290*/  IMAD.X R26, R25, 0x1, R19, P2 ;  /* 0x00000001191a7824 */ /* 0x000fc800010e0613 */
[----:B------:R-:W0:Y:S01]  /*02a0*/  SHFL.UP PT, R28, R27, 0x2, RZ ;  /* 0x044000001b1c7989 */ /* 0x000e2200000e00ff */
[----:B------:R-:W-:-:S05]  /*02b0*/  SEL R26, R26, R25, P0 ;  /* 0x000000191a1a7207 */ /* 0x000fca0000000000 */
[----:B------:R-:W1:Y:S01]  /*02c0*/  SHFL.UP P0, R25, R26, 0x2, RZ ;  /* 0x044000001a197989 */ /* 0x000e6200000000ff */
[----:B0-----:R-:W-:-:S05]  /*02d0*/  IADD3 R21, P2, PT, R28, R27, RZ ;  /* 0x0000001b1c157210 */ /* 0x001fca0007f5e0ff */
[----:B-1----:R-:W-:Y:S01]  /*02e0*/  IMAD.X R22, R25, 0x1, R26, P2 ;  /* 0x0000000119167824 */ /* 0x002fe200010e061a */
[----:B------:R-:W-:-:S04]  /*02f0*/  SEL R28, R21, R28, P0 ;  /* 0x0000001c151c7207 */ /* 0x000fc80000000000 */
[----:B------:R-:W-:Y:S01]  /*0300*/  SEL R29, R22, R25, P0 ;  /* 0x00000019161d7207 */ /* 0x000fe20000000000 */
        /* <DEDUP_REMOVED lines=12> */
[----:B------:R0:W1:Y:S04]  /*03d0*/  SHFL.UP PT, R28, R27, 0x10, RZ ;  /* 0x060000001b1c7989 */ /* 0x00006800000e00ff */
[----:B------:R0:W2:Y:S02]  /*03e0*/  SHFL.UP P0, R25, R26, 0x10, RZ ;  /* 0x060000001a197989 */ /* 0x0000a400000000ff */
.L_x_132:
[----:B-1----:R-:W-:-:S04]  /*03f0*/  IADD3 R21, P2, PT, R28, R27, RZ ;  /* 0x0000001b1c157210 */ /* 0x002fc80007f5e0ff */
[----:B--2---:R-:W-:Y:S01]  /*0400*/  SEL R21, R21, R28, P0 ;  /* 0x0000001c15157207 */ /* 0x004fe20000000000 */
[----:B------:R-:W-:-:S05]  /*0410*/  IMAD.X R22, R25, 0x1, R26, P2 ;  /* 0x0000000119167824 */ /* 0x000fca00010e061a */
[----:B------:R-:W-:Y:S02]  /*0420*/  SEL R22, R22, R25, P0 ;  /* 0x0000001916167207 */ /* 0x000fe40000000000 */
[----:B------:R-:W-:-:S05]  /*0430*/  IADD3 R20, P0, PT, R21, -R20, RZ ;  /* 0x8000001415147210 */ /* 0x000fca0007f1e0ff */
[----:B------:R-:W-:Y:S01]  /*0440*/  IMAD.X R21, R22, 0x1, ~R19, P0 ;  /* 0x0000000116157824 */ /* 0x000fe200000e0e13 */
[----:B------:R-:W-:-:S04]  /*0450*/  IADD3 R14, P0, PT, R14, R20, RZ ;  /* 0x000000140e0e7210 */ /* 0x000fc80007f1e0ff */
[----:B------:R1:W-:Y:S01]  /*0460*/  STS.64 [R18+0x10], R20 ;  /* 0x0000101412007388 */ /* 0x0003e20000000a00 */
[----:B------:R-:W-:Y:S01]  /*0470*/  IMAD.X R15, R15, 0x1, R21, P0 ;  /* 0x000000010f0f7824 */ /* 0x000fe200000e0615 */
        /* <DEDUP_REMOVED lines=17> */
[----:B------:R-:W-:-:S05]  /*0590*/  IMAD.X R3, R3, 0x1, R5, P0 ;  /* 0x0000000103037824 */ /* 0x000fca00000e0605 */
[----:B------:R1:W-:Y:S03]  /*05a0*/  STS.64 [R18+0x48], R2 ;  /* 0x0000480212007388 */ /* 0x0003e60000000a00 */
.L_x_120:
[----:B------:R-:W-:Y:S05]  /*05b0*/  WARPSYNC.ALL ;  /* 0x0000000000007948 */ /* 0x000fea0003800000 */
[----:B------:R-:W-:Y:S06]  /*05c0*/  BAR.SYNC.DEFER_BLOCKING 0x0 ;  /* 0x0000000000007b1d */ /* 0x000fec0000010000 */
[----:B------:R-:W-:Y:S05]  /*05d0*/  @P1 EXIT ;  /* 0x000000000000194d */ /* 0x000fea0003800000 */
[----:B01----:R-:W0:Y:S04]  /*05e0*/  LDS.64 R2, [R0+0x10] ;  /* 0x0000100000027984 */ /* 0x003e280000000a00 */
[----:B0-----:R-:W-:Y:S01]  /*05f0*/  STG.E.64 desc[UR4][R16.64], R2 ;  /* 0x0000000210007986 */ /* 0x001fe2000c101b04 */
[----:B------:R-:W-:Y:S05]  /*0600*/  EXIT ;  /* 0x000000000000794d */ /* 0x000fea0003800000 */
.L_x_121:
[----:B------:R-:W-:Y:S02]  /*0610*/  IMAD.MOV.U32 R24, RZ, RZ, R20 ;  /* 0x000000ffff187224 */ /* 0x000fe400078e0014 */
[----:B------:R-:W-:Y:S02]  /*0620*/  IMAD.MOV.U32 R23, RZ, RZ, 0x1 ;  /* 0x00000001ff177424 */ /* 0x000fe400078e00ff */
[----:B------:R-:W-:Y:S02]  /*0630*/  IMAD.MOV.U32 R22, RZ, RZ, RZ ;  /* 0x000000ffff167224 */ /* 0x000fe400078e00ff */
[----:B------:R-:W-:-:S07]  /*0640*/  IMAD.MOV.U32 R21, RZ, RZ, -0x1 ;  /* 0xffffffffff157424 */ /* 0x000fce00078e00ff */
[----:B------:R-:W-:Y:S05]  /*0650*/  WARPSYNC.COLLECTIVE R21, `(.L_x_122) ;  /* 0x0000000015087348 */ /* 0x000fea0003c00000 */
[----:B------:R0:W1:Y:S02]  /*0660*/  SHFL.UP P0, R25, R24, R23, R22 ;  /* 0x0400001718197389 */ /* 0x0000640000000016 */
[----:B01----:R-:W-:Y:S05]  /*0670*/  ENDCOLLECTIVE ;  /* 0x000000000000791b */ /* 0x003fea0003800000 */
.L_x_122:
[----:B------:R-:W-:Y:S02]  /*0680*/  IMAD.MOV.U32 R24, RZ, RZ, R19 ;  /* 0x000000ffff187224 */ /* 0x000fe400078e0013 */
[----:B------:R-:W-:-:S07]  /*0690*/  IMAD.MOV.U32 R27, RZ, RZ, R25 ;  /* 0x000000ffff1b7224 */ /* 0x000fce00078e0019 */
[----:B------:R-:W-:Y:S05]  /*06a0*/  WARPSYNC.COLLECTIVE R21, `(.L_x_123) ;  /* 0x0000000015087348 */ /* 0x000fea0003c00000 */
[----:B------:R0:W1:Y:S02]  /*06b0*/  SHFL.UP P0, R25, R24, R23, R22 ;  /* 0x0400001718197389 */ /* 0x0000640000000016 */
[----:B01----:R-:W-:Y:S05]  /*06c0*/  ENDCOLLECTIVE ;  /* 0x000000000000791b */ /* 0x003fea0003800000 */
.L_x_123:
[----:B------:R-:W-:Y:S01]  /*06d0*/  IADD3 R26, P2, PT, R27, R20, RZ ;  /* 0x000000141b1a7210 */ /* 0x000fe20007f5e0ff */
[----:B------:R-:W-:-:S03]  /*06e0*/  IMAD.MOV.U32 R23, RZ, RZ, 0x2 ;  /* 0x00000002ff177424 */ /* 0x000fc600078e00ff */
[----:B------:R-:W-:Y:S01]  /*06f0*/  SEL R27, R26, R27, P0 ;  /* 0x0000001b1a1b7207 */ /* 0x000fe20000000000 */
[----:B------:R-:W-:-:S04]  /*0700*/  IMAD.X R26, R25, 0x1, R19, P2 ;  /* 0x00000001191a7824 */ /* 0x000fc800010e0613 */
[----:B------:R-:W-:Y:S01]  /*0710*/  IMAD.MOV.U32 R24, RZ, RZ, R27 ;  /* 0x000000ffff187224 */ /* 0x000fe200078e001b */
[----:B------:R-:W-:-:S07]  /*0720*/  SEL R26, R26, R25, P0 ;  /* 0x000000191a1a7207 */ /* 0x000fce0000000000 */
[----:B------:R-:W-:Y:S05]  /*0730*/  WARPSYNC.COLLECTIVE R21, `(.L_x_124) ;  /* 0x0000000015087348 */ /* 0x000fea0003c00000 */
[----:B------:R0:W1:Y:S02]  /*0740*/  SHFL.UP P0, R25, R24, R23, R22 ;  /* 0x0400001718197389 */ /* 0x0000640000000016 */
[----:B01----:R-:W-:Y:S05]  /*0750*/  ENDCOLLECTIVE ;  /* 0x000000000000791b */ /* 0x003fea0003800000 */
.L_x_124:
[----:B------:R-:W-:Y:S02]  /*0760*/  IMAD.MOV.U32 R24, RZ, RZ, R26 ;  /* 0x000000ffff187224 */ /* 0x000fe400078e001a */
[----:B------:R-:W-:-:S07]  /*0770*/  IMAD.MOV.U32 R28, RZ, RZ, R25 ;  /* 0x000000ffff1c7224 */ /* 0x000fce00078e0019 */
[----:B------:R-:W-:Y:S05]  /*0780*/  WARPSYNC.COLLECTIVE R21, `(.L_x_125) ;  /* 0x0000000015087348 */ /* 0x000fea0003c00000 */
[----:B------:R0:W1:Y:S02]  /*0790*/  SHFL.UP P0, R25, R24, R23, R22 ;  /* 0x0400001718197389 */ /* 0x0000640000000016 */
[----:B01----:R-:W-:Y:S05]  /*07a0*/  ENDCOLLECTIVE ;  /* 0x000000000000791b */ /* 0x003fea0003800000 */
.L_x_125:
        /* <DEDUP_REMOVED lines=9> */
.L_x_126:
[----:B------:R-:W-:Y:S02]  /*0840*/  IMAD.MOV.U32 R24, RZ, RZ, R29 ;  /* 0x000000ffff187224 */ /* 0x000fe400078e001d */
[----:B------:R-:W-:-:S07]  /*0850*/  IMAD.MOV.U32 R27, RZ, RZ, R25 ;  /* 0x000000ffff1b7224 */ /* 0x000fce00078e0019 */
[----:B------:R-:W-:Y:S05]  /*0860*/  WARPSYNC.COLLECTIVE R21, `(.L_x_127) ;  /* 0x0000000015087348 */ /* 0x000fea0003c00000 */
[----:B------:R0:W1:Y:S02]  /*0870*/  SHFL.UP P0, R25, R24, R23, R22 ;  /* 0x0400001718197389 */ /* 0x0000640000000016 */
[----:B01----:R-:W-:Y:S05]  /*0880*/  ENDCOLLECTIVE ;  /* 0x000000000000791b */ /* 0x003fea0003800000 */
.L_x_127:
        /* <DEDUP_REMOVED lines=9> */
.L_x_128:
[----:B------:R-:W-:Y:S02]  /*0920*/  IMAD.MOV.U32 R24, RZ, RZ, R29 ;  /* 0x000000ffff187224 */ /* 0x000fe400078e001d */
[----:B------:R-:W-:-:S07]  /*0930*/  IMAD.MOV.U32 R27, RZ, RZ, R25 ;  /* 0x000000ffff1b7224 */ /* 0x000fce00078e0019 */
[----:B------:R-:W-:Y:S05]  /*0940*/  WARPSYNC.COLLECTIVE R21, `(.L_x_129) ;  /* 0x0000000015087348 */ /* 0x000fea0003c00000 */
[----:B------:R0:W1:Y:S02]  /*0950*/  SHFL.UP P0, R25, R24, R23, R22 ;  /* 0x0400001718197389 */ /* 0x0000640000000016 */
[----:B01----:R-:W-:Y:S05]  /*0960*/  ENDCOLLECTIVE ;  /* 0x000000000000791b */ /* 0x003fea0003800000 */
.L_x_129:
        /* <DEDUP_REMOVED lines=9> */
.L_x_130:
[----:B------:R-:W-:Y:S02]  /*0a00*/  IMAD.MOV.U32 R24, RZ, RZ, R26 ;  /* 0x000000ffff187224 */ /* 0x000fe400078e001a */
[----:B------:R-:W-:-:S07]  /*0a10*/  IMAD.MOV.U32 R28, RZ, RZ, R25 ;  /* 0x000000ffff1c7224 */ /* 0x000fce00078e0019 */
[----:B------:R-:W-:Y:S05]  /*0a20*/  WARPSYNC.COLLECTIVE R21, `(.L_x_131) ;  /* 0x0000000015087348 */ /* 0x000fea0003c00000 */
[----:B------:R0:W1:Y:S02]  /*0a30*/  SHFL.UP P0, R25, R24, R23, R22 ;  /* 0x0400001718197389 */ /* 0x0000640000000016 */
[----:B01----:R-:W-:Y:S05]  /*0a40*/  ENDCOLLECTIVE ;  /* 0x000000000000791b */ /* 0x003fea0003800000 */
.L_x_131:
[----:B------:R-:W-:Y:S05]  /*0a50*/  BRA `(.L_x_132) ;  /* 0xfffffff800647947 */ /* 0x000fea000383ffff */
.L_x_133:
        /* <DEDUP_REMOVED lines=10> */
.L_x_239:


//--------------------- .text._ZN3cub18CUB_300001_SM_10006detail10radix_sort30DeviceRadixSortHistogramKernelINS1_5radix10policy_hubIiNS0_8NullTypeEyE10Policy1000ELNS0_9SortOrderE0EiyNS1_21identity_decomposer_tEEEvPT2_PKT1_SB_iiT3_ --------------------------
	.section	.text._ZN3cub18CUB_300001_SM_10006detail10radix_sort30DeviceRadixSortHistogramKernelINS1_5radix10policy_hubIiNS0_8NullTypeEyE10Policy1000ELNS0_9SortOrderE0EiyNS1_21identity_decomposer_tEEEvPT2_PKT1_SB_iiT3_,"ax",@progbits
	.align	128
        .global         _ZN3cub18CUB_300001_SM_10006detail10radix_sort30DeviceRadixSortHistogramKernelINS1_5radix10policy_hubIiNS0_8NullTypeEyE10Policy1000ELNS0_9SortOrderE0EiyNS1_21identity_decomposer_tEEEvPT2_PKT1_SB_iiT3_
        .type           _ZN3cub18CUB_300001_SM_10006detail10radix_sort30DeviceRadixSortHistogramKernelINS1_5radix10policy_hubIiNS0_8NullTypeEyE10Policy1000ELNS0_9SortOrderE0EiyNS1_21identity_decomposer_tEEEvPT2_PKT1_SB_iiT3_,@function
        .size           _ZN3cub18CUB_300001_SM_10006detail10radix_sort30DeviceRadixSortHistogramKernelINS1_5radix10policy_hubIiNS0_8NullTypeEyE10Policy1000ELNS0_9SortOrderE0EiyNS1_21identity_decomposer_tEEEvPT2_PKT1_SB_iiT3_,(.L_x_240 - _ZN3cub18CUB_300001_SM_10006detail10radix_sort30DeviceRadixSortHistogramKernelINS1_5radix10policy_hubIiNS0_8NullTypeEyE10Policy1000ELNS0_9SortOrderE0EiyNS1_21identity_decomposer_tEEEvPT2_PKT1_SB_iiT3_)
        .other          _ZN3cub18CUB_300001_SM_10006detail10radix_sort30DeviceRadixSortHistogramKernelINS1_5radix10policy_hubIiNS0_8NullTypeEyE10Policy1000ELNS0_9SortOrderE0EiyNS1_21identity_decomposer_tEEEvPT2_PKT1_SB_iiT3_,@"STO_CUDA_ENTRY STV_DEFAULT"
_ZN3cub18CUB_300001_SM_10006detail10radix_sort30DeviceRadixSortHistogramKernelINS1_5radix10policy_hubIiNS0_8NullTypeEyE10Policy1000ELNS0_9SortOrderE0EiyNS1_21identity_decomposer_tEEEvPT2_PKT1_SB_iiT3_:
.text._ZN3cub18CUB_300001_SM_10006detail10radix_sort30DeviceRadixSortHistogramKernelINS1_5radix10policy_hubIiNS0_8NullTypeEyE10Policy1000ELNS0_9SortOrderE0EiyNS1_21identity_decomposer_tEEEvPT2_PKT1_SB_iiT3_:
[----:B------:R-:W-:Y:S01]  /*0000*/  LDC R1, c[0x0][0x37c] ;  /* 0x0000df00ff017b82 */ /* 0x000fe20000000800 */
[----:B------:R-:W0:Y:S02]  /*0010*/  LDCU.64 UR14, c[0x0][0x390] ;  /* 0x00007200ff0e77ac */ /* 0x000e240008000a00 */
[----:B0-----:R-:W-:-:S04]  /*0020*/  ISETP.NE.U32.AND P0, PT, RZ, UR14, PT ;  /* 0x0000000eff007c0c */ /* 0x001fc8000bf05070 */
[----:B------:R-:W-:-:S13]  /*0030*/  ISETP.NE.AND.EX P0, PT, RZ, UR15, PT, P0 ;  /* 0x0000000fff007c0c */ /* 0x000fda000bf05300 */
[----:B------:R-:W-:Y:S05]  /*0040*/  @!P0 EXIT ;  /* 0x000000000000894d */ /* 0x000fea0003800000 */
[----:B------:R-:W-:Y:S01]  /*0050*/  UIADD3 UR11, UP0, UPT, UR14, -0x1, URZ ;  /* 0xffffffff0e0b7890 */ /* 0x000fe2000ff1e0ff */
[----:B------:R-:W0:Y:S01]  /*0060*/  S2R R4, SR_TID.X ;  /* 0x0000000000047919 */ /* 0x000e220000002100 */
[----:B------:R-:W1:Y:S01]  /*0070*/  LDCU.64 UR4, c[0x0][0x398] ;  /* 0x00007300ff0477ac */ /* 0x000e620008000a00 */
[----:B------:R-:W2:Y:S01]  /*0080*/  S2UR UR7, SR_CgaCtaId ;  /* 0x00000000000779c3 */ /* 0x000ea20000008800 */
[----:B------:R-:W-:Y:S01]  /*0090*/  UIADD3.X UR12, UPT, UPT, UR15, -0x1, URZ, UP0, !UPT ;  /* 0xffffffff0f0c7890 */ /* 0x000fe200087fe4ff */
[----:B------:R-:W-:Y:S01]  /*00a0*/  UMOV UR6, 0x400 ;  /* 0x0000040000067882 */ /* 0x000fe20000000000 */
[----:B------:R-:W3:Y:S05]  /*00b0*/  LDCU.64 UR20, c[0x0][0x358] ;  /* 0x00006b00ff1477ac */ /* 0x000eea0008000a00 */
[----:B------:R-:W4:Y:S01]  /*00c0*/  S2UR UR8, SR_CTAID.X ;  /* 0x00000000000879c3 */ /* 0x000f220000002500 */
[----:B------:R-:W-:Y:S01]  /*00d0*/  USHF.R.U64 UR11, UR11, 0x1e, UR12 ;  /* 0x0000001e0b0b7899 */ /* 0x000fe2000800120c */
[----:B------:R-:W0:Y:S03]  /*00e0*/  LDCU UR28, c[0x0][0x370] ;  /* 0x00006e00ff1c77ac */ /* 0x000e260008000800 */
[----:B------:R-:W-:-:S02]  /*00f0*/  UIADD3 UR11, UP0, UPT, UR11, 0x1, URZ ;  /* 0x000000010b0b7890 */ /* 0x000fc4000ff1e0ff */
[----:B-1----:R-:W-:Y:S02]  /*0100*/  UIADD3 UR4, UPT, UPT, UR5, 0x7, -UR4 ;  /* 0x0000000705047890 */ /* 0x002fe4000fffe804 */
[----:B------:R-:W-:Y:S02]  /*0110*/  ULEA.HI.X UR12, UR12, URZ, URZ, 0x2, UP0 ;  /* 0x000000ff0c0c7291 */ /* 0x000fe400080f14ff */
[----:B------:R-:W-:Y:S02]  /*0120*/  UISETP.LT.U32.AND UP0, UPT, UR11, UR14, UPT ;  /* 0x0000000e0b00728c */ /* 0x000fe4000bf01070 */
[----:B------:R-:W-:Y:S02]  /*0130*/  USHF.R.S32.HI UR5, URZ, 0x1f, UR4 ;  /* 0x0000001fff057899 */ /* 0x000fe40008011404 */
[----:B------:R-:W-:Y:S02]  /*0140*/  UISETP.LT.U32.AND.EX UP0, UPT, UR12, UR15, UPT, UP0 ;  /* 0x0000000f0c00728c */ /* 0x000fe4000bf01100 */
[----:B------:R-:W-:-:S02]  /*0150*/  ULEA.HI UR5, UR5, UR4, URZ, 0x3 ;  /* 0x0000000405057291 */ /* 0x000fc4000f8f18ff */
[----:B------:R-:W-:Y:S01]  /*0160*/  USEL UR11, UR11, UR14, UP0 ;  /* 0x0000000e0b0b7287 */ /* 0x000fe20008000000 */
[C---:B0-----:R-:W-:Y:S01]  /*0170*/  VIADD R21, R4.reuse, 0x780 ;  /* 0x0000078004157836 */ /* 0x041fe20000000000 */
[----:B------:R-:W-:Y:S02]  /*0180*/  USEL UR12, UR12, UR15, UP0 ;  /* 0x0000000f0c0c7287 */ /* 0x000fe40008000000 */
[----:B------:R-:W-:Y:S02]  /*0190*/  UISETP.GE.AND UP0, UPT, UR4, 0x8, UPT ;  /* 0x000000080400788c */ /* 0x000fe4000bf06270 */
[----:B--2---:R-:W-:Y:S02]  /*01a0*/  ULEA UR6, UR7, UR6, 0x18 ;  /* 0x0000000607067291 */ /* 0x004fe4000f8ec0ff */
[----:B------:R-:W-:Y:S02]  /*01b0*/  USHF.R.S32.HI UR5, URZ, 0x3, UR5 ;  /* 0x00000003ff057899 */ /* 0x000fe40008011405 */
[----:B------:R-:W-:Y:S01]  /*01c0*/  PLOP3.LUT P0, PT, PT, PT, UP0, 0x80, 0x8 ;  /* 0x000000000008781c */ /* 0x000fe20003f0f008 */
[----:B----4-:R-:W-:Y:S01]  /*01d0*/  USHF.L.U32 UR8, UR8, 0xb, URZ ;  /* 0x0000000b08087899 */ /* 0x010fe200080006ff */
[C---:B------:R-:W-:Y:S01]  /*01e0*/  LEA R0, R4.reuse, UR6, 0x2 ;  /* 0x0000000604007c11 */ /* 0x040fe2000f8e10ff */
[----:B------:R-:W-:Y:S01]  /*01f0*/  UIADD3 UR22, UPT, UPT, UR5, -0x1, URZ ;  /* 0xffffffff05167890 */ /* 0x000fe2000fffe0ff */
[----:B------:R-:W-:Y:S01]  /*0200*/  ISETP.GT.U32.OR P0, PT, R4, 0xff, !P0 ;  /* 0x000000ff0400780c */ /* 0x000fe20004704470 */
[----:B------:R-:W-:-:S02]  /*0210*/  ULOP3.LUT UR23, UR5, 0xf, URZ, 0xc0, !UPT ;  /* 0x0000000f05177892 */ /* 0x000fc4000f8ec0ff */
[----:B------:R-:W-:Y:S01]  /*0220*/  ULOP3.LUT UR24, UR5, 0x7, URZ, 0xc0, !UPT ;  /* 0x0000000705187892 */ /* 0x000fe2000f8ec0ff */
[----:B------:R-:W-:Y:S01]  /*0230*/  P2R R20, PR, RZ, 0x1 ;  /* 0x00000001ff147803 */ /* 0x000fe20000000000 */
[----:B------:R-:W-:Y:S02]  /*0240*/  ULOP3.LUT UR25, UR5, 0x3, URZ, 0xc0, !UPT ;  /* 0x0000000305197892 */ /* 0x000fe4000f8ec0ff */
[----:B------:R-:W-:Y:S02]  /*0250*/  ULOP3.LUT UR26, UR5, 0xffffff0, URZ, 0xc0, !UPT ;  /* 0x0ffffff0051a7892 */ /* 0x000fe4000f8ec0ff */
[----:B------:R-:W-:Y:S02]  /*0260*/  ULOP3.LUT UR27, UR5, 0xffffff8, URZ, 0xc0, !UPT ;  /* 0x0ffffff8051b7892 */ /* 0x000fe4000f8ec0ff */
[----:B------:R-:W-:Y:S01]  /*0270*/  ULOP3.LUT UR9, UR5, 0x1, URZ, 0xc0, !UPT ;  /* 0x0000000105097892 */ /* 0x000fe2000f8ec0ff */
[----:B------:R-:W-:Y:S01]  /*0280*/  UMOV UR6, URZ ;  /* 0x000000ff00067c82 */ /* 0x000fe20008000000 */
[----:B---3--:R-:W-:-:S10]  /*0290*/  UMOV UR7, URZ ;  /* 0x000000ff00077c82 */ /* 0x008fd40008000000 */
.L_x_217:
[----:B------:R-:W-:Y:S01]  /*02a0*/  ISETP.NE.AND P0, PT, R20, RZ, PT ;  /* 0x000000ff1400720c */ /* 0x000fe20003f05270 */
[----:B------:R-:W-:-:S12]  /*02b0*/  BSSY.RECONVERGENT B0, `(.L_x_134) ;  /* 0x000007c000007945 */ /* 0x000fd80003800200 */
[----:B012345:R-:W-:Y:S05]  /*02c0*/  @P0 BRA `(.L_x_135) ;  /* 0x0000000400e80947 */ /* 0x03ffea0003800000 */
[----:B------:R-:W-:Y:S02]  /*02d0*/  IMAD.U32 R2, RZ, RZ, UR22 ;  /* 0x00000016ff027e24 */ /* 0x000fe4000f8e00ff */
[----:B------:R-:W-:-:S03]  /*02e0*/  IMAD.MOV.U32 R3, RZ, RZ, RZ ;  /* 0x000000ffff037224 */ /* 0x000fc600078e00ff */
[----:B------:R-:W-:-:S13]  /*02f0*/  ISETP.GE.U32.AND P1, PT, R2, 0xf, PT ;  /* 0x0000000f0200780c */ /* 0x000fda0003f26070 */
[----:B------:R-:W-:Y:S05]  /*0300*/  @!P1 BRA `(.L_x_136) ;  /* 0x00000000005c9947 */ /* 0x000fea0003800000 */
[----:B------:R-:W-:Y:S01]  /*0310*/  VIADD R2, R0, 0x2000 ;  /* 0x0000200000027836 */ /* 0x000fe20000000000 */
[----:B------:R-:W-:-:S12]  /*0320*/  UIADD3 UR4, UPT, UPT, -UR26, URZ, URZ ;  /* 0x000000ff1a047290 */ /* 0x000fd8000fffe1ff */
.L_x_137:
[----:B------:R-:W-:Y:S01]  /*0330*/  UIADD3 UR4, UPT, UPT, UR4, 0x10, URZ ;  /* 0x0000001004047890 */ /* 0x000fe2000fffe0ff */
[----:B------:R-:W-:Y:S03]  /*0340*/  STS [R2+-0x2000], RZ ;  /* 0xffe000ff02007388 */ /* 0x000fe60000000800 */
[----:B------:R-:W-:Y:S01]  /*0350*/  UISETP.NE.AND UP0, UPT, UR4, URZ, UPT ;  /* 0x000000ff0400728c */ /* 0x000fe2000bf05270 */
        /* <DEDUP_REMOVED lines=16> */
[----:B------:R-:W-:Y:S06]  /*0460*/  BRA.U UP0, `(.L_x_137) ;  /* 0xfffffffd00b07547 */ /* 0x000fec000b83ffff */
[----:B------:R-:W-:-:S07]  /*0470*/  IMAD.U32 R3, RZ, RZ, UR26 ;  /* 0x0000001aff037e24 */ /* 0x000fce000f8e00ff */
.L_x_136:
[----:B------:R-:W-:Y:S01]  /*0480*/  ISETP.NE.AND P0, PT, RZ, UR23, PT ;  /* 0x00000017ff007c0c */ /* 0x000fe2000bf05270 */
[----:B------:R-:W-:Y:S01]  /*0490*/  IMAD.U32 R6, RZ, RZ, UR24 ;  /* 0x00000018ff067e24 */ /* 0x000fe2000f8e00ff */
[----:B------:R-:W-:-:S03]  /*04a0*/  MOV R2, UR23 ;  /* 0x0000001700027c02 */ /* 0x000fc60008000f00 */
[----:B------:R-:W-:Y:S02]  /*04b0*/  VIADD R6, R6, 0xffffffff ;  /* 0xffffffff06067836 */ /* 0x000fe40000000000 */
[----:B------:R-:W-:-:S06]  /*04c0*/  VIADD R2, R2, 0xffffffff ;  /* 0xffffffff02027836 */ /* 0x000fcc0000000000 */
[----:B------:R-:W-:Y:S05]  /*04d0*/  @!P0 BRA `(.L_x_138) ;  /* 0x00000000007c8947 */ /* 0x000fea0003800000 */
[----:B------:R-:W-:Y:S01]  /*04e0*/  ISETP.GE.U32.AND P2, PT, R2, 0x7, PT ;  /* 0x000000070200780c */ /* 0x000fe20003f46070 */
[----:B------:R-:W-:-:S12]  /*04f0*/  UISETP.NE.AND UP0, UPT, UR24, URZ, UPT ;  /* 0x000000ff1800728c */ /* 0x000fd8000bf05270 */
[----:B------:R-:W-:Y:S05]  /*0500*/  @!P2 BRA `(.L_x_139) ;  /* 0x000000000028a947 */ /* 0x000fea0003800000 */
        /* <DEDUP_REMOVED lines=10> */
.L_x_139:
[----:B------:R-:W-:Y:S05]  /*05b0*/  BRA.U !UP0, `(.L_x_138) ;  /* 0x0000000108447547 */ /* 0x000fea000b800000 */
[----:B------:R-:W-:Y:S01]  /*05c0*/  ISETP.GE.U32.AND P2, PT, R6, 0x3, PT ;  /* 0x000000030600780c */ /* 0x000fe20003f46070 */
[----:B------:R-:W-:-:S12]  /*05d0*/  UISETP.NE.AND UP0, UPT, UR25, URZ, UPT ;  /* 0x000000ff1900728c */ /* 0x000fd8000bf05270 */
[C---:B0-----:R-:W-:Y:S02]  /*05e0*/  @P2 IMAD R5, R3.reuse, 0x400, R0 ;  /* 0x0000040003052824 */ /* 0x041fe400078e0200 */
[----:B------:R-:W-:-:S03]  /*05f0*/  @P2 VIADD R3, R3, 0x4 ;  /* 0x0000000403032836 */ /* 0x000fc60000000000 */
[----:B------:R1:W-:Y:S04]  /*0600*/  @P2 STS [R5], RZ ;  /* 0x000000ff05002388 */ /* 0x0003e80000000800 */
[----:B------:R1:W-:Y:S04]  /*0610*/  @P2 STS [R5+0x400], RZ ;  /* 0x000400ff05002388 */ /* 0x0003e80000000800 */
[----:B------:R1:W-:Y:S04]  /*0620*/  @P2 STS [R5+0x800], RZ ;  /* 0x000800ff05002388 */ /* 0x0003e80000000800 */
[----:B------:R1:W-:Y:S01]  /*0630*/  @P2 STS [R5+0xc00], RZ ;  /* 0x000c00ff05002388 */ /* 0x0003e20000000800 */
[----:B------:R-:W-:Y:S05]  /*0640*/  BRA.U !UP0, `(.L_x_138) ;  /* 0x0000000108207547 */ /* 0x000fea000b800000 */
[----:B------:R-:W-:Y:S01]  /*0650*/  IMAD R3, R3, 0x400, R0 ;  /* 0x0000040003037824 */ /* 0x000fe200078e0200 */
[----:B------:R-:W-:-:S04]  /*0660*/  UISETP.NE.AND UP0, UPT, UR25, 0x1, UPT ;  /* 0x000000011900788c */ /* 0x000fc8000bf05270 */
[----:B------:R2:W-:Y:S05]  /*0670*/  STS [R3], RZ ;  /* 0x000000ff03007388 */ /* 0x0005ea0000000800 */
[----:B------:R-:W-:Y:S05]  /*0680*/  BRA.U !UP0, `(.L_x_138) ;  /* 0x0000000108107547 */ /* 0x000fea000b800000 */
[----:B------:R-:W-:Y:S01]  /*0690*/  UISETP.NE.AND UP0, UPT, UR25, 0x2, UPT ;  /* 0x000000021900788c */ /* 0x000fe2000bf05270 */
[----:B------:R3:W-:Y:S05]  /*06a0*/  STS [R3+0x400], RZ ;  /* 0x000400ff03007388 */ /* 0x0007ea0000000800 */
[----:B------:R-:W-:-:S13]  /*06b0*/  PLOP3.LUT P2, PT, PT, PT, UP0, 0x80, 0x8 ;  /* 0x000000000008781c */ /* 0x000fda0003f4f008 */
[----:B------:R3:W-:Y:S02]  /*06c0*/  @P2 STS [R3+0x800], RZ ;  /* 0x000800ff03002388 */ /* 0x0007e40000000800 */
.L_x_138:
[----:B------:R-:W-:-:S13]  /*06d0*/  ISETP.GT.U32.AND P2, PT, R4, 0x7f, PT ;  /* 0x0000007f0400780c */ /* 0x000fda0003f44070 */
[----:B------:R-:W-:Y:S05]  /*06e0*/  @P2 BRA `(.L_x_135) ;  /* 0x0000000000e02947 */ /* 0x000fea0003800000 */
[----:B--23--:R-:W-:Y:S01]  /*06f0*/  HFMA2 R3, -RZ, RZ, 0, 0 ;  /* 0x00000000ff037431 */ /* 0x00cfe200000001ff */
[----:B------:R-:W-:Y:S06]  /*0700*/  @!P1 BRA `(.L_x_140) ;  /* 0x0000000000589947 */ /* 0x000fec0003800000 */
[----:B------:R-:W-:-:S07]  /*0710*/  IMAD.MOV.U32 R3, RZ, RZ, RZ ;  /* 0x000000ffff037224 */ /* 0x000fce00078e00ff */
.L_x_141:
[C---:B012---:R-:W-:Y:S02]  /*0720*/  IMAD R5, R3.reuse, 0x400, R0 ;  /* 0x0000040003057824 */ /* 0x047fe400078e0200 */
[----:B------:R-:W-:-:S03]  /*0730*/  VIADD R3, R3, 0x10 ;  /* 0x0000001003037836 */ /* 0x000fc60000000000 */
[----:B------:R2:W-:Y:S02]  /*0740*/  STS [R5+0x200], RZ ;  /* 0x000200ff05007388 */ /* 0x0005e40000000800 */
[----:B------:R-:W-:Y:S02]  /*0750*/  ISETP.NE.AND P1, PT, R3, UR26, PT ;  /* 0x0000001a03007c0c */ /* 0x000fe4000bf25270 */
[----:B------:R2:W-:Y:S04]  /*0760*/  STS [R5+0x600], RZ ;  /* 0x000600ff05007388 */ /* 0x0005e80000000800 */
        /* <DEDUP_REMOVED lines=13> */
[----:B------:R2:W-:Y:S01]  /*0840*/  STS [R5+0x3e00], RZ ;  /* 0x003e00ff05007388 */ /* 0x0005e20000000800 */
[----:B------:R-:W-:Y:S05]  /*0850*/  @P1 BRA `(.L_x_141) ;  /* 0xfffffffc00b01947 */ /* 0x000fea000383ffff */
[----:B------:R-:W-:-:S07]  /*0860*/  IMAD.U32 R3, RZ, RZ, UR26 ;  /* 0x0000001aff037e24 */ /* 0x000fce000f8e00ff */
.L_x_140:
[----:B------:R-:W-:Y:S05]  /*0870*/  @!P0 BRA `(.L_x_135) ;  /* 0x00000000007c8947 */ /* 0x000fea0003800000 */
[----:B------:R-:W-:Y:S01]  /*0880*/  ISETP.GE.U32.AND P0, PT, R2, 0x7, PT ;  /* 0x000000070200780c */ /* 0x000fe20003f06070 */
[----:B------:R-:W-:-:S12]  /*0890*/  UISETP.NE.AND UP0, UPT, UR24, URZ, UPT ;  /* 0x000000ff1800728c */ /* 0x000fd8000bf05270 */
[----:B------:R-:W-:Y:S05]  /*08a0*/  @!P0 BRA `(.L_x_142) ;  /* 0x0000000000288947 */ /* 0x000fea0003800000 */
[C---:B------:R-:W-:Y:S02]  /*08b0*/  IMAD R2, R3.reuse, 0x400, R0 ;  /* 0x0000040003027824 */ /* 0x040fe400078e0200 */
[----:B------:R-:W-:-:S03]  /*08c0*/  VIADD R3, R3, 0x8 ;  /* 0x0000000803037836 */ /* 0x000fc60000000000 */
[----:B------:R3:W-:Y:S04]  /*08d0*/  STS [R2+0x200], RZ ;  /* 0x000200ff02007388 */ /* 0x0007e80000000800 */
[----:B------:R3:W-:Y:S04]  /*08e0*/  STS [R2+0x600], RZ ;  /* 0x000600ff02007388 */ /* 0x0007e80000000800 */
[----:B------:R3:W-:Y:S04]  /*08f0*/  STS [R2+0xa00], RZ ;  /* 0x000a00ff02007388 */ /* 0x0007e80000000800 */
[----:B------:R3:W-:Y:S04]  /*0900*/  STS [R2+0xe00], RZ ;  /* 0x000e00ff02007388 */ /* 0x0007e80000000800 */
[----:B------:R3:W-:Y:S04]  /*0910*/  STS [R2+0x1200], RZ ;  /* 0x001200ff02007388 */ /* 0x0007e80000000800 */
[----:B------:R3:W-:Y:S04]  /*0920*/  STS [R2+0x1600], RZ ;  /* 0x001600ff02007388 */ /* 0x0007e80000000800 */
[----:B------:R3:W-:Y:S04]  /*0930*/  STS [R2+0x1a00], RZ ;  /* 0x001a00ff02007388 */ /* 0x0007e80000000800 */
[----:B------:R3:W-:Y:S02]  /*0940*/  STS [R2+0x1e00], RZ ;  /* 0x001e00ff02007388 */ /* 0x0007e40000000800 */
.L_x_142:
[----:B------:R-:W-:Y:S05]  /*0950*/  BRA.U !UP0, `(.L_x_135) ;  /* 0x0000000108447547 */ /* 0x000fea000b800000 */
[----:B------:R-:W-:Y:S01]  /*0960*/  ISETP.GE.U32.AND P0, PT, R6, 0x3, PT ;  /* 0x000000030600780c */ /* 0x000fe20003f06070 */
[----:B------:R-:W-:-:S12]  /*0970*/  UISETP.NE.AND UP0, UPT, UR25, URZ, UPT ;  /* 0x000000ff1900728c */ /* 0x000fd8000bf05270 */
[C---:B---3--:R-:W-:Y:S01]  /*0980*/  @P0 IMAD R2, R3.reuse, 0x400, R0 ;  /* 0x0000040003020824 */ /* 0x048fe200078e0200 */
[----:B------:R-:W-:-:S04]  /*0990*/  @P0 IADD3 R3, PT, PT, R3, 0x4, RZ ;  /* 0x0000000403030810 */ /* 0x000fc80007ffe0ff */
[----:B------:R4:W-:Y:S04]  /*09a0*/  @P0 STS [R2+0x200], RZ ;  /* 0x000200ff02000388 */ /* 0x0009e80000000800 */
[----:B------:R4:W-:Y:S04]  /*09b0*/  @P0 STS [R2+0x600], RZ ;  /* 0x000600ff02000388 */ /* 0x0009e80000000800 */
[----:B------:R4:W-:Y:S04]  /*09c0*/  @P0 STS [R2+0xa00], RZ ;  /* 0x000a00ff02000388 */ /* 0x0009e80000000800 */
[----:B------:R4:W-:Y:S01]  /*09d0*/  @P0 STS [R2+0xe00], RZ ;  /* 0x000e00ff02000388 */ /* 0x0009e20000000800 */
[----:B------:R-:W-:Y:S05]  /*09e0*/  BRA.U !UP0, `(.L_x_135) ;  /* 0x0000000108207547 */ /* 0x000fea000b800000 */
[----:B------:R-:W-:Y:S01]  /*09f0*/  IMAD R3, R3, 0x400, R0 ;  /* 0x0000040003037824 */ /* 0x000fe200078e0200 */
[----:B------:R-:W-:-:S04]  /*0a00*/  UISETP.NE.AND UP0, UPT, UR25, 0x1, UPT ;  /* 0x000000011900788c */ /* 0x000fc8000bf05270 */
[----:B------:R3:W-:Y:S05]  /*0a10*/  STS [R3+0x200], RZ ;  /* 0x000200ff03007388 */ /* 0x0007ea0000000800 */
[----:B------:R-:W-:Y:S05]  /*0a20*/  BRA.U !UP0, `(.L_x_135) ;  /* 0x0000000108107547 */ /* 0x000fea000b800000 */
[----:B------:R-:W-:Y:S01]  /*0a30*/  UISETP.NE.AND UP0, UPT, UR25, 0x2, UPT ;  /* 0x000000021900788c */ /* 0x000fe2000bf05270 */
[----:B------:R0:W-:Y:S05]  /*0a40*/  STS [R3+0x600], RZ ;  /* 0x000600ff03007388 */ /* 0x0001ea0000000800 */
[----:B------:R-:W-:-:S13]  /*0a50*/  PLOP3.LUT P0, PT, PT, PT, UP0, 0x80, 0x8 ;  /* 0x000000000008781c */ /* 0x000fda0003f0f008 */
[----:B------:R0:W-:Y:S02]  /*0a60*/  @P0 STS [R3+0xa00], RZ ;  /* 0x000a00ff03000388 */ /* 0x0001e40000000800 */
.L_x_135:
[----:B------:R-:W-:Y:S05]  /*0a70*/  BSYNC.RECONVERGENT B0 ;  /* 0x0000000000007941 */ /* 0x000fea0003800200 */
.L_x_134:
[----:B------:R-:W5:Y:S01]  /*0a80*/  LDCU.64 UR14, c[0x0][0x390] ;  /* 0x00007200ff0e77ac */ /* 0x000f620008000a00 */
[----:B------:R-:W-:Y:S02]  /*0a90*/  USHF.L.U32 UR4, UR6, 0x1e, URZ ;  /* 0x0000001e06047899 */ /* 0x000fe400080006ff */
[----:B------:R-:W-:Y:S02]  /*0aa0*/  USHF.L.U64.HI UR5, UR6, 0x1e, UR7 ;  /* 0x0000001e06057899 */ /* 0x000fe40008010207 */
[----:B-----5:R-:W-:-:S04]  /*0ab0*/  UIADD3 UR4, UP0, UPT, -UR4, UR14, URZ ;  /* 0x0000000e04047290 */ /* 0x020fc8000ff1e1ff */
[----:B------:R-:W-:Y:S02]  /*0ac0*/  UIADD3.X UR5, UPT, UPT, ~UR5, UR15, URZ, UP0, !UPT ;  /* 0x0000000f05057290 */ /* 0x000fe400087fe5ff */
[----:B------:R-:W-:-:S04]  /*0ad0*/  UISETP.LT.U32.AND UP0, UPT, UR4, 0x40000000, UPT ;  /* 0x400000000400788c */ /* 0x000fc8000bf01070 */
[----:B------:R-:W-:-:S04]  /*0ae0*/  UISETP.LT.U32.AND.EX UP0, UPT, UR5, URZ, UPT, UP0 ;  /* 0x000000ff0500728c */ /* 0x000fc8000bf01100 */
[----:B------:R-:W-:Y:S02]  /*0af0*/  USEL UR13, UR4, 0x40000000, UP0 ;  /* 0x40000000040d7887 */ /* 0x000fe40008000000 */
[----:B------:R-:W-:Y:S02]  /*0b00*/  USEL UR14, UR5, URZ, UP0 ;  /* 0x000000ff050e7287 */ /* 0x000fe40008000000 */
[----:B------:R-:W-:-:S04]  /*0b10*/  UISETP.GT.U32.AND UP0, UPT, UR13, UR8, UPT ;  /* 0x000000080d00728c */ /* 0x000fc8000bf04070 */
[----:B------:R-:W-:Y:S01]  /*0b20*/  UISETP.GT.U32.AND.EX UP0, UPT, UR14, URZ, UPT, UP0 ;  /* 0x000000ff0e00728c */ /* 0x000fe2000bf04100 */
[----:B------:R-:W-:Y:S08]  /*0b30*/  BAR.SYNC.DEFER_BLOCKING 0x0 ;  /* 0x0000000000007b1d */ /* 0x000ff00000010000 */
[----:B------:R-:W-:Y:S06]  /*0b40*/  BAR.SYNC.DEFER_BLOCKING 0x0 ;  /* 0x0000000000007b1d */ /* 0x000fec0000010000 */
[----:B------:R-:W-:Y:S05]  /*0b50*/  BRA.U !UP0, `(.L_x_143) ;  /* 0x0000000d082c7547 */ /* 0x000fea000b800000 */
[----:B------:R-:W-:Y:S01]  /*0b60*/  UMOV UR10, UR8 ;  /* 0x00000008000a7c82 */ /* 0x000fe20008000000 */
[----:B------:R-:W-:-:S05]  /*0b70*/  UMOV UR5, URZ ;  /* 0x000000ff00057c82 */ /* 0x000fca0008000000 */
.L_x_148:
[----:B-----5:R-:W5:Y:S01]  /*0b80*/  LDCU.64 UR18, c[0x0][0x390] ;  /* 0x00007200ff1277ac */ /* 0x020f620008000a00 */
[----:B------:R-:W-:Y:S02]  /*0b90*/  USHF.L.U32 UR15, UR6, 0x1e, URZ ;  /* 0x0000001e060f7899 */ /* 0x000fe400080006ff */
[----:B------:R-:W-:Y:S02]  /*0ba0*/  USHF.L.U64.HI UR16, UR6, 0x1e, UR7 ;  /* 0x0000001e06107899 */ /* 0x000fe40008010207 */
[----:B------:R-:W-:-:S04]  /*0bb0*/  UIADD3 UR15, UP0, UPT, UR10, UR15, URZ ;  /* 0x0000000f0a0f7290 */ /* 0x000fc8000ff1e0ff */
[----:B------:R-:W-:Y:S02]  /*0bc0*/  UIADD3.X UR16, UPT, UPT, UR5, UR16, URZ, UP0, !UPT ;  /* 0x0000001005107290 */ /* 0x000fe400087fe4ff */
[----:B------:R-:W-:Y:S02]  /*0bd0*/  ULEA UR10, UP0, UR28, UR10, 0xb ;  /* 0x0000000a1c0a7291 */ /* 0x000fe4000f8058ff */
[----:B-----5:R-:W-:Y:S02]  /*0be0*/  UIADD3 UR17, UP1, UPT, -UR15, UR18, URZ ;  /* 0x000000120f117290 */ /* 0x020fe4000ff3e1ff */
[----:B------:R-:W-:Y:S02]  /*0bf0*/  UIADD3.X UR5, UPT, UPT, URZ, UR5, URZ, UP0, !UPT ;  /* 0x00000005ff057290 */ /* 0x000fe400087fe4ff */
[----:B------:R-:W-:Y:S02]  /*0c00*/  UIADD3.X UR4, UPT, UPT, ~UR16, UR19, URZ, UP1, !UPT ;  /* 0x0000001310047290 */ /* 0x000fe40008ffe5ff */
[----:B------:R-:W-:-:S02]  /*0c10*/  UISETP.GE.U32.AND UP1, UPT, UR17, 0x800, UPT ;  /* 0x000008001100788c */ /* 0x000fc4000bf26070 */
[----:B------:R-:W-:Y:S02]  /*0c20*/  UISETP.GE.U32.AND UP0, UPT, UR10, UR13, UPT ;  /* 0x0000000d0a00728c */ /* 0x000fe4000bf06070 */
[----:B------:R-:W-:Y:S02]  /*0c30*/  UISETP.GE.U32.AND.EX UP1, UPT, UR4, URZ, UPT, UP1 ;  /* 0x000000ff0400728c */ /* 0x000fe4000bf26110 */
[----:B------:R-:W-:-:S07]  /*0c40*/  UISETP.GE.U32.AND.EX UP0, UPT, UR5, UR14, UPT, UP0 ;  /* 0x0000000e0500728c */ /* 0x000fce000bf06100 */
[----:B0-----:R-:W-:Y:S05]  /*0c50*/  BRA.U !UP1, `(.L_x_144) ;  /* 0x0000000109587547 */ /* 0x001fea000b800000 */
[----:B------:R-:W4:Y:S01]  /*0c60*/  LDCU.64 UR18, c[0x0][0x388] ;  /* 0x00007100ff1277ac */ /* 0x000f220008000a00 */
[----:B0-23--:R-:W-:-:S05]  /*0c70*/  IADD3 R3, P0, PT, R4, UR15, RZ ;  /* 0x0000000f04037c10 */ /* 0x00dfca000ff1e0ff */
[----:B------:R-:W-:Y:S01]  /*0c80*/  IMAD.X R6, RZ, RZ, UR16, P0 ;  /* 0x00000010ff067e24 */ /* 0x000fe200080e06ff */
[----:B----4-:R-:W-:-:S04]  /*0c90*/  LEA R2, P0, R3, UR18, 0x2 ;  /* 0x0000001203027c11 */ /* 0x010fc8000f8010ff */
        /* <DEDUP_REMOVED lines=8> */
[----:B-1----:R0:W5:Y:S04]  /*0d20*/  LDG.E R5, desc[UR20][R2.64+0xe00] ;  /* 0x000e001402057981 */ /* 0x002168000c1e1900 */
        /* <DEDUP_REMOVED lines=9> */
.L_x_144:
[----:B------:R-:W4:Y:S01]  /*0dc0*/  LDCU.64 UR18, c[0x0][0x388] ;  /* 0x00007100ff1277ac */ /* 0x000f220008000a00 */
[C---:B012---:R-:W-:Y:S01]  /*0dd0*/  VIADD R5, R4.reuse, 0x100 ;  /* 0x0000010004057836 */ /* 0x047fe20000000000 */
[C---:B---3--:R-:W-:Y:S01]  /*0de0*/  IADD3 R3, P0, PT, R4.reuse, UR15, RZ ;  /* 0x0000000f04037c10 */ /* 0x048fe2000ff1e0ff */
[C---:B----4-:R-:W-:Y:S01]  /*0df0*/  VIADD R2, R4.reuse, 0x80 ;  /* 0x0000008004027836 */ /* 0x050fe20000000000 */
[C---:B------:R-:W-:Y:S01]  /*0e00*/  ISETP.GE.AND P1, PT, R4.reuse, UR17, PT ;  /* 0x0000001104007c0c */ /* 0x040fe2000bf26270 */
[----:B------:R-:W-:Y:S01]  /*0e10*/  VIADD R7, R4, 0x180 ;  /* 0x0000018004077836 */ /* 0x000fe20000000000 */
[----:B------:R-:W-:Y:S01]  /*0e20*/  ISETP.GE.AND P3, PT, R5, UR17, PT ;  /* 0x0000001105007c0c */ /* 0x000fe2000bf66270 */
[----:B------:R-:W-:Y:S01]  /*0e30*/  IMAD.X R6, RZ, RZ, UR16, P0 ;  /* 0x00000010ff067e24 */ /* 0x000fe200080e06ff */
[----:B------:R-:W-:Y:S01]  /*0e40*/  ISETP.GE.AND P2, PT, R2, UR17, PT ;  /* 0x0000001102007c0c */ /* 0x000fe2000bf46270 */
[----:B------:R-:W-:Y:S01]  /*0e50*/  VIADD R5, R4, 0x200 ;  /* 0x0000020004057836 */ /* 0x000fe20000000000 */
[----:B------:R-:W-:Y:S01]  /*0e60*/  ISETP.GE.AND P4, PT, R7, UR17, PT ;  /* 0x0000001107007c0c */ /* 0x000fe2000bf86270 */
[----:B------:R-:W-:-:S03]  /*0e70*/  IMAD.MOV.U32 R12, RZ, RZ, 0x7fffffff ;  /* 0x7fffffffff0c7424 */ /* 0x000fc600078e00ff */
[----:B------:R-:W-:Y:S01]  /*0e80*/  ISETP.GE.AND P5, PT, R5, UR17, PT ;  /* 0x0000001105007c0c */ /* 0x000fe2000bfa6270 */
[----:B------:R-:W-:Y:S01]  /*0e90*/  VIADD R5, R4, 0x300 ;  /* 0x0000030004057836 */ /* 0x000fe20000000000 */
[----:B------:R-:W-:-:S04]  /*0ea0*/  LEA R2, P0, R3, UR18, 0x2 ;  /* 0x0000001203027c11 */ /* 0x000fc8000f8010ff */
[----:B------:R-:W-:Y:S01]  /*0eb0*/  LEA.HI.X R3, R3, UR19, R6, 0x2, P0 ;  /* 0x0000001303037c11 */ /* 0x000fe200080f1406 */
[----:B------:R-:W-:Y:S01]  /*0ec0*/  IMAD.MOV.U32 R11, RZ, RZ, 0x7fffffff ;  /* 0x7fffffffff0b7424 */ /* 0x000fe200078e00ff */
[----:B------:R-:W-:-:S03]  /*0ed0*/  IADD3 R6, PT, PT, R4, 0x280, RZ ;  /* 0x0000028004067810 */ /* 0x000fc60007ffe0ff */
[----:B------:R1:W5:Y:S01]  /*0ee0*/  @!P1 LDG.E R12, desc[UR20][R2.64] ;  /* 0x00000014020c9981 */ /* 0x000362000c1e1900 */
[----:B------:R-:W-:Y:S01]  /*0ef0*/  ISETP.GE.AND P1, PT, R5, UR17, PT ;  /* 0x0000001105007c0c */ /* 0x000fe2000bf26270 */
[----:B------:R-:W-:Y:S01]  /*0f00*/  VIADD R5, R4, 0x380 ;  /* 0x0000038004057836 */ /* 0x000fe20000000000 */
[----:B------:R-:W-:Y:S01]  /*0f10*/  ISETP.GE.AND P0, PT, R6, UR17, PT ;  /* 0x0000001106007c0c */ /* 0x000fe2000bf06270 */
[----:B------:R-:W-:Y:S01]  /*0f20*/  IMAD.MOV.U32 R9, RZ, RZ, 0x7fffffff ;  /* 0x7fffffffff097424 */ /* 0x000fe200078e00ff */
[----:B------:R1:W5:Y:S02]  /*0f30*/  @!P2 LDG.E R11, desc[UR20][R2.64+0x200] ;  /* 0x00020014020ba981 */ /* 0x000364000c1e1900 */
[----:B------:R-:W-:Y:S01]  /*0f40*/  ISETP.GE.AND P2, PT, R5, UR17, PT ;  /* 0x0000001105007c0c */ /* 0x000fe2000bf46270 */
[----:B------:R-:W-:Y:S02]  /*0f50*/  VIADD R5, R4, 0x480 ;  /* 0x0000048004057836 */ /* 0x000fe40000000000 */
[----:B------:R-:W-:Y:S01]  /*0f60*/  IMAD.MOV.U32 R10, RZ, RZ, 0x7fffffff ;  /* 0x7fffffffff0a7424 */ /* 0x000fe200078e00ff */
[----:B------:R1:W5:Y:S01]  /*0f70*/  @!P4 LDG.E R9, desc[UR20][R2.64+0x600] ;  /* 0x000600140209c981 */ /* 0x000362000c1e1900 */
[----:B------:R-:W-:-:S02]  /*0f80*/  MOV R8, 0x7fffffff ;  /* 0x7fffffff00087802 */ /* 0x000fc40000000f00 */
[C---:B------:R-:W-:Y:S02]  /*0f90*/  LOP3.LUT R6, R4.reuse, 0x400, RZ, 0xfc, !PT ;  /* 0x0000040004067812 */ /* 0x040fe400078efcff */
[----:B------:R-:W-:Y:S01]  /*0fa0*/  ISETP.GE.AND P4, PT, R5, UR17, PT ;  /* 0x0000001105007c0c */ /* 0x000fe2000bf86270 */
[----:B------:R-:W-:Y:S01]  /*0fb0*/  VIADD R5, R4, 0x500 ;  /* 0x0000050004057836 */ /* 0x000fe20000000000 */
[----:B------:R1:W5:Y:S01]  /*0fc0*/  @!P3 LDG.E R10, desc[UR20][R2.64+0x400] ;  /* 0x00040014020ab981 */ /* 0x000362000c1e1900 */
[----:B------:R-:W-:Y:S01]  /*0fd0*/  ISETP.GE.AND P3, PT, R6, UR17, PT ;  /* 0x0000001106007c0c */ /* 0x000fe2000bf66270 */
[----:B------:R-:W-:Y:S02]  /*0fe0*/  IMAD.MOV.U32 R6, RZ, RZ, 0x7fffffff ;  /* 0x7fffffffff067424 */ /* 0x000fe400078e00ff */
[----:B------:R1:W5:Y:S01]  /*0ff0*/  @!P5 LDG.E R8, desc[UR20][R2.64+0x800] ;  /* 0x000800140208d981 */ /* 0x000362000c1e1900 */
[----:B------:R-:W-:Y:S01]  /*1000*/  ISETP.GE.AND P5, PT, R5, UR17, PT ;  /* 0x0000001105007c0c */ /* 0x000fe2000bfa6270 */
[----:B------:R-:W-:-:S02]  /*1010*/  VIADD R5, R4, 0x600 ;  /* 0x0000060004057836 */ /* 0x000fc40000000000 */
[----:B------:R-:W-:Y:S01]  /*1020*/  IMAD.MOV.U32 R7, RZ, RZ, 0x7fffffff ;  /* 0x7fffffffff077424 */ /* 0x000fe200078e00ff */
[----:B------:R1:W5:Y:S01]  /*1030*/  @!P1 LDG.E R6, desc[UR20][R2.64+0xc00] ;  /* 0x000c001402069981 */ /* 0x000362000c1e1900 */
[C---:B------:R-:W-:Y:S01]  /*1040*/  VIADD R13, R4.reuse, 0x580 ;  /* 0x00000580040d7836 */ /* 0x040fe20000000000 */
[----:B------:R-:W-:Y:S01]  /*1050*/  ISETP.GE.AND P1, PT, R5, UR17, PT ;  /* 0x0000001105007c0c */ /* 0x000fe2000bf26270 */
[----:B------:R-:W-:Y:S02]  /*1060*/  IMAD.MOV.U32 R5, RZ, RZ, 0x7fffffff ;  /* 0x7fffffffff057424 */ /* 0x000fe400078e00ff */
[----:B------:R-:W-:Y:S01]  /*1070*/  IMAD.MOV.U32 R19, RZ, RZ, 0x7fffffff ;  /* 0x7fffffffff137424 */ /* 0x000fe200078e00ff */
[----:B------:R1:W5:Y:S01]  /*1080*/  @!P0 LDG.E R7, desc[UR20][R2.64+0xa00] ;  /* 0x000a001402078981 */ /* 0x000362000c1e1900 */
[----:B------:R-:W-:Y:S01]  /*1090*/  IMAD.MOV.U32 R18, RZ, RZ, 0x7fffffff ;  /* 0x7fffffffff127424 */ /* 0x000fe200078e00ff */
[----:B------:R-:W-:Y:S01]  /*10a0*/  ISETP.GE.AND P0, PT, R13, UR17, PT ;  /* 0x000000110d007c0c */ /* 0x000fe2000bf06270 */
[C---:B------:R-:W-:Y:S01]  /*10b0*/  VIADD R14, R4.reuse, 0x700 ;  /* 0x00000700040e7836 */ /* 0x040fe20000000000 */
[----:B------:R-:W-:Y:S01]  /*10c0*/  IADD3 R13, PT, PT, R4, 0x680, RZ ;  /* 0x00000680040d7810 */ /* 0x000fe20007ffe0ff */
[----:B------:R1:W5:Y:S03]  /*10d0*/  @!P2 LDG.E R5, desc[UR20][R2.64+0xe00] ;  /* 0x000e00140205a981 */ /* 0x000366000c1e1900 */
[----:B------:R-:W-:Y:S01]  /*10e0*/  ISETP.GE.AND P2, PT, R13, UR17, PT ;  /* 0x000000110d007c0c */ /* 0x000fe2000bf46270 */
[----:B------:R1:W5:Y:S01]  /*10f0*/  @!P3 LDG.E R19, desc[UR20][R2.64+0x1000] ;  /* 0x001000140213b981 */ /* 0x000362000c1e1900 */
[----:B------:R-:W-:-:S03]  /*1100*/  ISETP.GE.AND P3, PT, R14, UR17, PT ;  /* 0x000000110e007c0c */ /* 0x000fc6000bf66270 */
[----:B------:R1:W5:Y:S01]  /*1110*/  @!P4 LDG.E R18, desc[UR20][R2.64+0x1200] ;  /* 0x001200140212c981 */ /* 0x000362000c1e1900 */
[----:B------:R-:W-:Y:S01]  /*1120*/  ISETP.GE.AND P4, PT, R21, UR17, PT ;  /* 0x0000001115007c0c */ /* 0x000fe2000bf86270 */
[----:B------:R-:W-:Y:S01]  /*1130*/  IMAD.MOV.U32 R17, RZ, RZ, 0x7fffffff ;  /* 0x7fffffffff117424 */ /* 0x000fe200078e00ff */
[----:B------:R-:W-:Y:S01]  /*1140*/  MOV R14, 0x7fffffff ;  /* 0x7fffffff000e7802 */ /* 0x000fe20000000f00 */
[----:B------:R-:W-:Y:S02]  /*1150*/  IMAD.MOV.U32 R16, RZ, RZ, 0x7fffffff ;  /* 0x7fffffffff107424 */ /* 0x000fe400078e00ff */
        /* <DEDUP_REMOVED lines=9> */
.L_x_145:
[----:B01----:R-:W0:Y:S02]  /*11f0*/  LDC.64 R2, c[0x0][0x398] ;  /* 0x0000e600ff027b82 */ /* 0x003e240000000a00 */
[----:B0-----:R-:W-:-:S13]  /*1200*/  ISETP.GT.AND P0, PT, R3, R2, PT ;  /* 0x000000020300720c */ /* 0x001fda0003f04270 */
[----:B------:R-:W-:Y:S05]  /*1210*/  @!P0 BRA `(.L_x_146) ;  /* 0x0000000400788947 */ /* 0x000fea0003800000 */
[----:B------:R-:W0:Y:S01]  /*1220*/  S2UR UR15, SR_CgaCtaId ;  /* 0x00000000000f79c3 */ /* 0x000e220000008800 */
[----:B-----5:R-:W-:Y:S01]  /*1230*/  LOP3.LUT R15, R15, 0x80000000, RZ, 0x3c, !PT ;  /* 0x800000000f0f7812 */ /* 0x020fe200078e3cff */
[----:B------:R-:W-:Y:S01]  /*1240*/  UMOV UR4, 0x400 ;  /* 0x0000040000047882 */ /* 0x000fe20000000000 */
[----:B------:R-:W-:Y:S01]  /*1250*/  LOP3.LUT R14, R14, 0x80000000, RZ, 0x3c, !PT ;  /* 0x800000000e0e7812 */ /* 0x000fe200078e3cff */
[----:B------:R-:W1:Y:S01]  /*1260*/  LDCU UR16, c[0x0][0x398] ;  /* 0x00007300ff1077ac */ /* 0x000e620008000800 */
[----:B------:R-:W-:Y:S02]  /*1270*/  LOP3.LUT R13, R13, 0x80000000, RZ, 0x3c, !PT ;  /* 0x800000000d0d7812 */ /* 0x000fe400078e3cff */
[----:B------:R-:W-:Y:S02]  /*1280*/  LOP3.LUT R2, R22, 0x80000000, RZ, 0x3c, !PT ;  /* 0x8000000016027812 */ /* 0x000fe400078e3cff */
[----:B------:R-:W-:Y:S02]  /*1290*/  LOP3.LUT R16, R16, 0x80000000, RZ, 0x3c, !PT ;  /* 0x8000000010107812 */ /* 0x000fe400078e3cff */
[----:B------:R-:W-:-:S02]  /*12a0*/  LOP3.LUT R17, R17, 0x80000000, RZ, 0x3c, !PT ;  /* 0x8000000011117812 */ /* 0x000fc400078e3cff */
[----:B------:R-:W-:Y:S02]  /*12b0*/  LOP3.LUT R18, R18, 0x80000000, RZ, 0x3c, !PT ;  /* 0x8000000012127812 */ /* 0x000fe400078e3cff */
[----:B------:R-:W-:Y:S02]  /*12c0*/  LOP3.LUT R19, R19, 0x80000000, RZ, 0x3c, !PT ;  /* 0x8000000013137812 */ /* 0x000fe400078e3cff */
[----:B------:R-:W-:Y:S02]  /*12d0*/  LOP3.LUT R5, R5, 0x80000000, RZ, 0x3c, !PT ;  /* 0x8000000005057812 */ /* 0x000fe400078e3cff */
[----:B------:R-:W-:Y:S02]  /*12e0*/  LOP3.LUT R6, R6, 0x80000000, RZ, 0x3c, !PT ;  /* 0x8000000006067812 */ /* 0x000fe400078e3cff */
[----:B------:R-:W-:Y:S02]  /*12f0*/  LOP3.LUT R7, R7, 0x80000000, RZ, 0x3c, !PT ;  /* 0x8000000007077812 */ /* 0x000fe400078e3cff */
[----:B------:R-:W-:Y:S01]  /*1300*/  LOP3.LUT R8, R8, 0x80000000, RZ, 0x3c, !PT ;  /* 0x8000000008087812 */ /* 0x000fe200078e3cff */
[----:B0-----:R-:W-:Y:S01]  /*1310*/  ULEA UR15, UR15, UR4, 0x18 ;  /* 0x000000040f0f7291 */ /* 0x001fe2000f8ec0ff */
[----:B------:R-:W-:-:S02]  /*1320*/  LOP3.LUT R9, R9, 0x80000000, RZ, 0x3c, !PT ;  /* 0x8000000009097812 */ /* 0x000fc400078e3cff */
[----:B------:R-:W-:Y:S01]  /*1330*/  LOP3.LUT R10, R10, 0x80000000, RZ, 0x3c, !PT ;  /* 0x800000000a0a7812 */ /* 0x000fe200078e3cff */
[----:B------:R-:W-:Y:S01]  /*1340*/  UMOV UR4, URZ ;  /* 0x000000ff00047c82 */ /* 0x000fe20008000000 */
[----:B------:R-:W-:Y:S02]  /*1350*/  LOP3.LUT R11, R11, 0x80000000, RZ, 0x3c, !PT ;  /* 0x800000000b0b7812 */ /* 0x000fe400078e3cff */
[----:B-1----:R-:W-:-:S07]  /*1360*/  LOP3.LUT R12, R12, 0x80000000, RZ, 0x3c, !PT ;  /* 0x800000000c0c7812 */ /* 0x002fce00078e3cff */
.L_x_147:
[----:B------:R-:W-:Y:S01]  /*1370*/  IMAD R22, RZ, RZ, -UR16 ;  /* 0x80000010ff167e24 */ /* 0x000fe2000f8e02ff */
[----:B0-----:R-:W-:Y:S01]  /*1380*/  SHF.R.U32.HI R23, RZ, UR16, R12 ;  /* 0x00000010ff177c19 */ /* 0x001fe2000801160c */
[----:B------:R-:W-:Y:S01]  /*1390*/  IMAD.MOV.U32 R25, RZ, RZ, -0x1 ;  /* 0xffffffffff197424 */ /* 0x000fe200078e00ff */
[----:B------:R-:W-:Y:S01]  /*13a0*/  ULEA UR17, UR4, UR15, 0xa ;  /* 0x0000000f04117291 */ /* 0x000fe2000f8e50ff */
[----:B------:R-:W-:Y:S01]  /*13b0*/  SHF.R.U32.HI R27, RZ, UR16, R10 ;  /* 0x00000010ff1b7c19 */ /* 0x000fe2000801160a */
[----:B------:R-:W-:Y:S01]  /*13c0*/  UIADD3 UR4, UPT, UPT, UR4, 0x1, URZ ;  /* 0x0000000104047890 */ /* 0x000fe2000fffe0ff */
[----:B------:R-:W-:Y:S02]  /*13d0*/  VIADDMNMX R22, R22, R3, 0x8, PT ;  /* 0x0000000816167446 */ /* 0x000fe40003800103 */
[----:B------:R-:W-:Y:S02]  /*13e0*/  SHF.R.U32.HI R29, RZ, UR16, R9 ;  /* 0x00000010ff1d7c19 */ /* 0x000fe40008011609 */
[----:B------:R-:W-:-:S02]  /*13f0*/  SHF.L.U32 R22, R25, R22, RZ ;  /* 0x0000001619167219 */ /* 0x000fc400000006ff */
[----:B------:R-:W-:Y:S02]  /*1400*/  SHF.R.U32.HI R25, RZ, UR16, R11 ;  /* 0x00000010ff197c19 */ /* 0x000fe4000801160b */
[-C--:B------:R-:W-:Y:S02]  /*1410*/  LOP3.LUT R23, R23, R22.reuse, RZ, 0x30, !PT ;  /* 0x0000001617177212 */ /* 0x080fe400078e30ff */
[-C--:B------:R-:W-:Y:S02]  /*1420*/  LOP3.LUT R25, R25, R22.reuse, RZ, 0x30, !PT ;  /* 0x0000001619197212 */ /* 0x080fe400078e30ff */
[----:B------:R-:W-:Y:S02]  /*1430*/  LOP3.LUT R27, R27, R22, RZ, 0x30, !PT ;  /* 0x000000161b1b7212 */ /* 0x000fe400078e30ff */
[----:B------:R-:W-:Y:S02]  /*1440*/  LEA R23, R23, UR17, 0x2 ;  /* 0x0000001117177c11 */ /* 0x000fe4000f8e10ff */
[----:B------:R-:W-:-:S02]  /*1450*/  LEA R25, R25, UR17, 0x2 ;  /* 0x0000001119197c11 */ /* 0x000fc4000f8e10ff */
[----:B------:R-:W-:Y:S01]  /*1460*/  LEA R27, R27, UR17, 0x2 ;  /* 0x000000111b1b7c11 */ /* 0x000fe2000f8e10ff */
[----:B------:R0:W-:Y:S01]  /*1470*/  ATOMS.POPC.INC.32 RZ, [R23+URZ] ;  /* 0x0000000017ff7f8c */ /* 0x0001e2000d8000ff */
[----:B------:R-:W-:Y:S02]  /*1480*/  SHF.R.U32.HI R24, RZ, UR16, R8 ;  /* 0x00000010ff187c19 */ /* 0x000fe40008011608 */
[----:B------:R-:W-:Y:S01]  /*1490*/  SHF.R.U32.HI R26, RZ, UR16, R7 ;  /* 0x00000010ff1a7c19 */ /* 0x000fe20008011607 */
[----:B------:R1:W-:Y:S01]  /*14a0*/  ATOMS.POPC.INC.32 RZ, [R25+URZ] ;  /* 0x0000000019ff7f8c */ /* 0x0003e2000d8000ff */
[-C--:B------:R-:W-:Y:S02]  /*14b0*/  LOP3.LUT R29, R29, R22.reuse, RZ, 0x30, !PT ;  /* 0x000000161d1d7212 */ /* 0x080fe400078e30ff */
[----:B------:R-:W-:Y:S01]  /*14c0*/  LOP3.LUT R24, R24, R22, RZ, 0x30, !PT ;  /* 0x0000001618187212 */ /* 0x000fe200078e30ff */
[----:B------:R2:W-:Y:S01]  /*14d0*/  ATOMS.POPC.INC.32 RZ, [R27+URZ] ;  /* 0x000000001bff7f8c */ /* 0x0005e2000d8000ff */
[----:B0-----:R-:W-:-:S02]  /*14e0*/  SHF.R.U32.HI R23, RZ, UR16, R6 ;  /* 0x00000010ff177c19 */ /* 0x001fc40008011606 */
[-C--:B------:R-:W-:Y:S02]  /*14f0*/  LOP3.LUT R26, R26, R22.reuse, RZ, 0x30, !PT ;  /* 0x000000161a1a7212 */ /* 0x080fe400078e30ff */
[----:B-1----:R-:W-:Y:S02]  /*1500*/  SHF.R.U32.HI R25, RZ, UR16, R5 ;  /* 0x00000010ff197c19 */ /* 0x002fe40008011605 */
[-C--:B------:R-:W-:Y:S02]  /*1510*/  LOP3.LUT R23, R23, R22.reuse, RZ, 0x30, !PT ;  /* 0x0000001617177212 */ /* 0x080fe400078e30ff */
[----:B--2---:R-:W-:Y:S02]  /*1520*/  SHF.R.U32.HI R27, RZ, UR16, R19 ;  /* 0x00000010ff1b7c19 */ /* 0x004fe40008011613 */
[----:B------:R-:W-:Y:S02]  /*1530*/  LEA R29, R29, UR17, 0x2 ;  /* 0x000000111d1d7c11 */ /* 0x000fe4000f8e10ff */
[----:B------:R-:W-:-:S02]  /*1540*/  LOP3.LUT R25, R25, R22, RZ, 0x30, !PT ;  /* 0x0000001619197212 */ /* 0x000fc400078e30ff */
[----:B------:R-:W-:Y:S01]  /*1550*/  LEA R24, R24, UR17, 0x2 ;  /* 0x0000001118187c11 */ /* 0x000fe2000f8e10ff */
[----:B------:R0:W-:Y:S01]  /*1560*/  ATOMS.POPC.INC.32 RZ, [R29+URZ] ;  /* 0x000000001dff7f8c */ /* 0x0001e2000d8000ff */
[----:B------:R-:W-:Y:S02]  /*1570*/  LOP3.LUT R27, R27, R22, RZ, 0x30, !PT ;  /* 0x000000161b1b7212 */ /* 0x000fe400078e30ff */
[----:B------:R-:W-:Y:S01]  /*1580*/  LEA R26, R26, UR17, 0x2 ;  /* 0x000000111a1a7c11 */ /* 0x000fe2000f8e10ff */
[----:B------:R1:W-:Y:S01]  /*1590*/  ATOMS.POPC.INC.32 RZ, [R24+URZ] ;  /* 0x0000000018ff7f8c */ /* 0x0003e2000d8000ff */
[----:B------:R-:W-:Y:S02]  /*15a0*/  LEA R23, R23, UR17, 0x2 ;  /* 0x0000001117177c11 */ /* 0x000fe4000f8e10ff */
[----:B------:R-:W-:Y:S01]  /*15b0*/  LEA R25, R25, UR17, 0x2 ;  /* 0x0000001119197c11 */ /* 0x000fe2000f8e10ff */
[----:B------:R2:W-:Y:S01]  /*15c0*/  ATOMS.POPC.INC.32 RZ, [R26+URZ] ;  /* 0x000000001aff7f8c */ /* 0x0005e2000d8000ff */
[----:B------:R-:W-:-:S02]  /*15d0*/  LEA R27, R27, UR17, 0x2 ;  /* 0x000000111b1b7c11 */ /* 0x000fc4000f8e10ff */
[----:B0-----:R-:W-:Y:S01]  /*15e0*/  SHF.R.U32.HI R29, RZ, UR16, R18 ;  /* 0x00000010ff1d7c19 */ /* 0x001fe20008011612 */
[----:B------:R0:W-:Y:S01]  /*15f0*/  ATOMS.POPC.INC.32 RZ, [R23+URZ] ;  /* 0x0000000017ff7f8c */ /* 0x0001e2000d8000ff */
[----:B-1----:R-:W-:Y:S02]  /*1600*/  SHF.R.U32.HI R24, RZ, UR16, R17 ;  /* 0x00000010ff187c19 */ /* 0x002fe40008011611 */
[----:B------:R-:W-:Y:S01]  /*1610*/  SHF.R.U32.HI R28, RZ, UR16, R15 ;  /* 0x00000010ff1c7c19 */ /* 0x000fe2000801160f */
[----:B------:R1:W-:Y:S01]  /*1620*/  ATOMS.POPC.INC.32 RZ, [R25+URZ] ;  /* 0x0000000019ff7f8c */ /* 0x0003e2000d8000ff */
[----:B--2---:R-:W-:Y:S02]  /*1630*/  SHF.R.U32.HI R26, RZ, UR16, R16 ;  /* 0x00000010ff1a7c19 */ /* 0x004fe40008011610 */
[----:B------:R-:W-:Y:S01]  /*1640*/  LOP3.LUT R29, R29, R22, RZ, 0x30, !PT ;  /* 0x000000161d1d7212 */ /* 0x000fe200078e30ff */
[----:B------:R2:W-:Y:S01]  /*1650*/  ATOMS.POPC.INC.32 RZ, [R27+URZ] ;  /* 0x000000001bff7f8c */ /* 0x0005e2000d8000ff */
[----:B0-----:R-:W-:-:S02]  /*1660*/  SHF.R.U32.HI R23, RZ, UR16, R2 ;  /* 0x00000010ff177c19 */ /* 0x001fc40008011602 */
[-C--:B------:R-:W-:Y:S02]  /*1670*/  LOP3.LUT R24, R24, R22.reuse, RZ, 0x30, !PT ;  /* 0x0000001618187212 */ /* 0x080fe400078e30ff */
[----:B-1----:R-:W-:Y:S02]  /*1680*/  SHF.R.U32.HI R25, RZ, UR16, R13 ;  /* 0x00000010ff197c19 */ /* 0x002fe4000801160d */
[-C--:B------:R-:W-:Y:S02]  /*1690*/  LOP3.LUT R26, R26, R22.reuse, RZ, 0x30, !PT ;  /* 0x000000161a1a7212 */ /* 0x080fe400078e30ff */
[----:B--2---:R-:W-:Y:S01]  /*16a0*/  SHF.R.U32.HI R27, RZ, UR16, R14 ;  /* 0x00000010ff1b7c19 */ /* 0x004fe2000801160e */
[----:B------:R-:W-:Y:S01]  /*16b0*/  UIADD3 UR16, UPT, UPT, UR16, 0x8, URZ ;  /* 0x0000000810107890 */ /* 0x000fe2000fffe0ff */
[----:B------:R-:W-:Y:S02]  /*16c0*/  LOP3.LUT R23, R23, R22, RZ, 0x30, !PT ;  /* 0x0000001617177212 */ /* 0x000fe400078e30ff */
[----:B------:R-:W-:-:S02]  /*16d0*/  LEA R29, R29, UR17, 0x2 ;  /* 0x000000111d1d7c11 */ /* 0x000fc4000f8e10ff */
[-C--:B------:R-:W-:Y:S02]  /*16e0*/  LOP3.LUT R25, R25, R22.reuse, RZ, 0x30, !PT ;  /* 0x0000001619197212 */ /* 0x080fe400078e30ff */
[----:B------:R-:W-:Y:S01]  /*16f0*/  ISETP.LE.AND P0, PT, R3, UR16, PT ;  /* 0x0000001003007c0c */ /* 0x000fe2000bf03270 */
[----:B------:R0:W-:Y:S01]  /*1700*/  ATOMS.POPC.INC.32 RZ, [R29+URZ] ;  /* 0x000000001dff7f8c */ /* 0x0001e2000d8000ff */
[----:B------:R-:W-:Y:S02]  /*1710*/  LEA R24, R24, UR17, 0x2 ;  /* 0x0000001118187c11 */ /* 0x000fe4000f8e10ff */
[-C--:B------:R-:W-:Y:S02]  /*1720*/  LOP3.LUT R27, R27, R22.reuse, RZ, 0x30, !PT ;  /* 0x000000161b1b7212 */ /* 0x080fe400078e30ff */
[----:B------:R-:W-:Y:S01]  /*1730*/  LEA R26, R26, UR17, 0x2 ;  /* 0x000000111a1a7c11 */ /* 0x000fe2000f8e10ff */
[----:B------:R0:W-:Y:S01]  /*1740*/  ATOMS.POPC.INC.32 RZ, [R24+URZ] ;  /* 0x0000000018ff7f8c */ /* 0x0001e2000d8000ff */
[----:B------:R-:W-:-:S02]  /*1750*/  LOP3.LUT R28, R28, R22, RZ, 0x30, !PT ;  /* 0x000000161c1c7212 */ /* 0x000fc400078e30ff */
[----:B------:R-:W-:Y:S01]  /*1760*/  LEA R23, R23, UR17, 0x2 ;  /* 0x0000001117177c11 */ /* 0x000fe2000f8e10ff */
[----:B------:R0:W-:Y:S01]  /*1770*/  ATOMS.POPC.INC.32 RZ, [R26+URZ] ;  /* 0x000000001aff7f8c */ /* 0x0001e2000d8000ff */
[----:B------:R-:W-:Y:S02]  /*1780*/  LEA R25, R25, UR17, 0x2 ;  /* 0x0000001119197c11 */ /* 0x000fe4000f8e10ff */
[----:B------:R-:W-:Y:S01]  /*1790*/  LEA R27, R27, UR17, 0x2 ;  /* 0x000000111b1b7c11 */ /* 0x000fe2000f8e10ff */
[----:B------:R0:W-:Y:S01]  /*17a0*/  ATOMS.POPC.INC.32 RZ, [R23+URZ] ;  /* 0x0000000017ff7f8c */ /* 0x0001e2000d8000ff */
[----:B------:R-:W-:-:S03]  /*17b0*/  LEA R28, R28, UR17, 0x2 ;  /* 0x000000111c1c7c11 */ /* 0x000fc6000f8e10ff */
[----:B------:R0:W-:Y:S04]  /*17c0*/  ATOMS.POPC.INC.32 RZ, [R25+URZ] ;  /* 0x0000000019ff7f8c */ /* 0x0001e8000d8000ff */
[----:B------:R0:W-:Y:S04]  /*17d0*/  ATOMS.POPC.INC.32 RZ, [R27+URZ] ;  /* 0x000000001bff7f8c */ /* 0x0001e8000d8000ff */
[----:B------:R0:W-:Y:S01]  /*17e0*/  ATOMS.POPC.INC.32 RZ, [R28+URZ] ;  /* 0x000000001cff7f8c */ /* 0x0001e2000d8000ff */
[----:B------:R-:W-:Y:S05]  /*17f0*/  @!P0 BRA `(.L_x_147) ;  /* 0xfffffff800dc8947 */ /* 0x000fea000383ffff */
.L_x_146:
[----:B------:R-:W-:Y:S05]  /*1800*/  BRA.U !UP0, `(.L_x_148) ;  /* 0xfffffff108dc7547 */ /* 0x000fea000b83ffff */
.L_x_143:
[----:B------:R-:W-:Y:S01]  /*1810*/  BAR.SYNC.DEFER_BLOCKING 0x0 ;  /* 0x0000000000007b1d */ /* 0x000fe20000010000 */
[----:B------:R-:W-:-:S05]  /*1820*/  ISETP.NE.AND P0, PT, R20, RZ, PT ;  /* 0x000000ff1400720c */ /* 0x000fca0003f05270 */
[----:B------:R-:W-:Y:S08]  /*1830*/  BSSY.RECONVERGENT B0, `(.L_x_149) ;  /* 0x0000164000007945 */ /* 0x000ff00003800200 */
[----:B------:R-:W-:Y:S05]  /*1840*/  @P0 BRA `(.L_x_150) ;  /* 0x0000001400880947 */ /* 0x000fea0003800000 */
[----:B------:R-:W-:Y:S01]  /*1850*/  UISETP.GE.U32.AND UP0, UPT, UR22, 0x7, UPT ;  /* 0x000000071600788c */ /* 0x000fe2000bf06070 */
[----:B0-23--:R-:W-:-:S08]  /*1860*/  IMAD.MOV.U32 R3, RZ, RZ, RZ ;  /* 0x000000ffff037224 */ /* 0x00dfd000078e00ff */
[----:B------:R-:W-:Y:S05]  /*1870*/  BRA.U !UP0, `(.L_x_151) ;  /* 0x00000005085c7547 */ /* 0x000fea000b800000 */
[----:B----4-:R-:W0:Y:S01]  /*1880*/  LDC.64 R2, c[0x0][0x380] ;  /* 0x0000e000ff027b82 */ /* 0x010e220000000a00 */
[----:B-1---5:R-:W-:-:S07]  /*1890*/  IMAD.MOV.U32 R5, RZ, RZ, RZ ;  /* 0x000000ffff057224 */ /* 0x022fce00078e00ff */
.L_x_168:
[----:B----4-:R-:W-:Y:S01]  /*18a0*/  IMAD R7, R5, 0x400, R0 ;  /* 0x0000040005077824 */ /* 0x010fe200078e0200 */
[----:B------:R-:W-:Y:S04]  /*18b0*/  BSSY.RECONVERGENT B1, `(.L_x_152) ;  /* 0x000000f000017945 */ /* 0x000fe80003800200 */
[----:B01----:R-:W1:Y:S04]  /*18c0*/  LDS R18, [R7] ;  /* 0x0000000007127984 */ /* 0x003e680000000800 */
[----:B--23--:R2:W3:Y:S04]  /*18d0*/  LDS R9, [R7+0x400] ;  /* 0x0004000007097984 */ /* 0x00c4e80000000800 */
[----:B------:R2:W4:Y:S04]  /*18e0*/  LDS R22, [R7+0x800] ;  /* 0x0008000007167984 */ /* 0x0005280000000800 */
[----:B------:R2:W0:Y:S04]  /*18f0*/  LDS R14, [R7+0xc00] ;  /* 0x000c0000070e7984 */ /* 0x0004280000000800 */
[----:B------:R2:W0:Y:S04]  /*1900*/  LDS R12, [R7+0x1000] ;  /* 0x00100000070c7984 */ /* 0x0004280000000800 */
[----:B------:R2:W0:Y:S04]  /*1910*/  LDS R6, [R7+0x1400] ;  /* 0x0014000007067984 */ /* 0x0004280000000800 */
[----:B------:R2:W0:Y:S04]  /*1920*/  LDS R8, [R7+0x1800] ;  /* 0x0018000007087984 */ /* 0x0004280000000800 */
[----:B------:R2:W0:Y:S01]  /*1930*/  LDS R10, [R7+0x1c00] ;  /* 0x001c0000070a7984 */ /* 0x0004220000000800 */
[----:B-1----:R-:W-:-:S13]  /*1940*/  ISETP.NE.AND P0, PT, R18, RZ, PT ;  /* 0x000000ff1200720c */ /* 0x002fda0003f05270 */
[----:B--234-:R-:W-:Y:S05]  /*1950*/  @!P0 BRA `(.L_x_153) ;  /* 0x0000000000108947 */ /* 0x01cfea0003800000 */
[----:B------:R-:W-:Y:S01]  /*1960*/  LEA R17, R5, R4, 0x8 ;  /* 0x0000000405117211 */ /* 0x000fe200078e40ff */
[----:B------:R-:W-:-:S04]  /*1970*/  IMAD.MOV.U32 R19, RZ, RZ, RZ ;  /* 0x000000ffff137224 */ /* 0x000fc800078e00ff */
[----:B0-----:R-:W-:-:S05]  /*1980*/  IMAD.WIDE.U32 R16, R17, 0x8, R2 ;  /* 0x0000000811107825 */ /* 0x001fca00078e0002 */
[----:B------:R1:W-:Y:S02]  /*1990*/  REDG.E.ADD.64.STRONG.GPU desc[UR20][R16.64], R18 ;  /* 0x000000121000798e */ /* 0x0003e4000c12e514 */
.L_x_153:
[----:B------:R-:W-:Y:S05]  /*19a0*/  BSYNC.RECONVERGENT B1 ;  /* 0x0000000000017941 */ /* 0x000fea0003800200 */
.L_x_152:
[----:B------:R-:W-:Y:S01]  /*19b0*/  ISETP.NE.AND P6, PT, R9, RZ, PT ;  /* 0x000000ff0900720c */ /* 0x000fe20003fc5270 */
[----:B------:R-:W-:Y:S01]  /*19c0*/  BSSY.RECONVERGENT B1, `(.L_x_154) ;  /* 0x000000e000017945 */ /* 0x000fe20003800200 */
[----:B------:R-:W-:Y:S02]  /*19d0*/  ISETP.NE.AND P0, PT, R22, RZ, PT ;  /* 0x000000ff1600720c */ /* 0x000fe40003f05270 */
[----:B0-----:R-:W-:Y:S02]  /*19e0*/  ISETP.NE.AND P1, PT, R14, RZ, PT ;  /* 0x000000ff0e00720c */ /* 0x001fe40003f25270 */
[----:B------:R-:W-:Y:S02]  /*19f0*/  ISETP.NE.AND P2, PT, R12, RZ, PT ;  /* 0x000000ff0c00720c */ /* 0x000fe40003f45270 */
[----:B------:R-:W-:Y:S02]  /*1a00*/  ISETP.NE.AND P3, PT, R6, RZ, PT ;  /* 0x000000ff0600720c */ /* 0x000fe40003f65270 */
[----:B------:R-:W-:-:S02]  /*1a10*/  ISETP.NE.AND P4, PT, R8, RZ, PT ;  /* 0x000000ff0800720c */ /* 0x000fc40003f85270 */
[----:B------:R-:W-:Y:S01]  /*1a20*/  ISETP.NE.AND P5, PT, R10, RZ, PT ;  /* 0x000000ff0a00720c */ /* 0x000fe20003fa5270 */
[----:B------:R-:W-:-:S12]  /*1a30*/  @!P6 BRA `(.L_x_155) ;  /* 0x000000000018e947 */ /* 0x000fd80003800000 */
[----:B-1----:R-:W-:Y:S02]  /*1a40*/  IMAD R17, R5, 0x100, R4 ;  /* 0x0000010005117824 */ /* 0x002fe400078e0204 */
[----:B------:R-:W-:Y:S02]  /*1a50*/  IMAD.MOV.U32 R18, RZ, RZ, R9 ;  /* 0x000000ffff127224 */ /* 0x000fe400078e0009 */
[----:B------:R-:W-:Y:S02]  /*1a60*/  VIADD R17, R17, 0x100 ;  /* 0x0000010011117836 */ /* 0x000fe40000000000 */
[----:B------:R-:W-:Y:S02]  /*1a70*/  IMAD.MOV.U32 R19, RZ, RZ, RZ ;  /* 0x000000ffff137224 */ /* 0x000fe400078e00ff */
[----:B------:R-:W-:-:S05]  /*1a80*/  IMAD.WIDE.U32 R16, R17, 0x8, R2 ;  /* 0x0000000811107825 */ /* 0x000fca00078e0002 */
[----:B------:R0:W-:Y:S02]  /*1a90*/  REDG.E.ADD.64.STRONG.GPU desc[UR20][R16.64], R18 ;  /* 0x000000121000798e */ /* 0x0001e4000c12e514 */
.L_x_155:
[----:B------:R-:W-:Y:S05]  /*1aa0*/  BSYNC.RECONVERGENT B1 ;  /* 0x0000000000017941 */ /* 0x000fea0003800200 */
.L_x_154:
[----:B------:R-:W-:Y:S04]  /*1ab0*/  BSSY.RECONVERGENT B1, `(.L_x_156) ;  /* 0x0000007000017945 */ /* 0x000fe80003800200 */
[----:B------:R-:W-:Y:S05]  /*1ac0*/  @!P0 BRA `(.L_x_157) ;  /* 0x0000000000148947 */ /* 0x000fea0003800000 */
[----:B01----:R-:W-:Y:S02]  /*1ad0*/  IMAD R17, R5, 0x100, R4 ;  /* 0x0000010005117824 */ /* 0x003fe400078e0204 */
[----:B------:R-:W-:-:S03]  /*1ae0*/  IMAD.MOV.U32 R23, RZ, RZ, RZ ;  /* 0x000000ffff177224 */ /* 0x000fc600078e00ff */
[----:B------:R-:W-:-:S05]  /*1af0*/  IADD3 R17, PT, PT, R17, 0x200, RZ ;  /* 0x0000020011117810 */ /* 0x000fca0007ffe0ff */
[----:B------:R-:W-:-:S05]  /*1b00*/  IMAD.WIDE.U32 R16, R17, 0x8, R2 ;  /* 0x0000000811107825 */ /* 0x000fca00078e0002 */
[----:B------:R2:W-:Y:S02]  /*1b10*/  REDG.E.ADD.64.STRONG.GPU desc[UR20][R16.64], R22 ;  /* 0x000000161000798e */ /* 0x0005e4000c12e514 */
.L_x_157:
[----:B------:R-:W-:Y:S05]  /*1b20*/  BSYNC.RECONVERGENT B1 ;  /* 0x0000000000017941 */ /* 0x000fea0003800200 */
.L_x_156:
[----:B------:R-:W-:Y:S04]  /*1b30*/  BSSY.RECONVERGENT B1, `(.L_x_158) ;  /* 0x0000007000017945 */ /* 0x000fe80003800200 */
[----:B------:R-:W-:Y:S05]  /*1b40*/  @!P1 BRA `(.L_x_159) ;  /* 0x0000000000149947 */ /* 0x000fea0003800000 */
[----:B012---:R-:W-:Y:S02]  /*1b50*/  IMAD R17, R5, 0x100, R4 ;  /* 0x0000010005117824 */ /* 0x007fe400078e0204 */
[----:B------:R-:W-:Y:S02]  /*1b60*/  IMAD.MOV.U32 R15, RZ, RZ, RZ ;  /* 0x000000ffff0f7224 */ /* 0x000fe400078e00ff */
[----:B------:R-:W-:-:S04]  /*1b70*/  VIADD R17, R17, 0x300 ;  /* 0x0000030011117836 */ /* 0x000fc80000000000 */
[----:B------:R-:W-:-:S05]  /*1b80*/  IMAD.WIDE.U32 R16, R17, 0x8, R2 ;  /* 0x0000000811107825 */ /* 0x000fca00078e0002 */
[----:B------:R3:W-:Y:S02]  /*1b90*/  REDG.E.ADD.64.STRONG.GPU desc[UR20][R16.64], R14 ;  /* 0x0000000e1000798e */ /* 0x0007e4000c12e514 */
.L_x_159:
[----:B------:R-:W-:Y:S05]  /*1ba0*/  BSYNC.RECONVERGENT B1 ;  /* 0x0000000000017941 */ /* 0x000fea0003800200 */
.L_x_158:
[----:B------:R-:W-:Y:S04]  /*1bb0*/  BSSY.RECONVERGENT B1, `(.L_x_160) ;  /* 0x0000007000017945 */ /* 0x000fe80003800200 */
[----:B------:R-:W-:Y:S05]  /*1bc0*/  @!P2 BRA `(.L_x_161) ;  /* 0x000000000014a947 */ /* 0x000fea0003800000 */
[----:B---3--:R-:W-:Y:S02]  /*1bd0*/  IMAD R15, R5, 0x100, R4 ;  /* 0x00000100050f7824 */ /* 0x008fe400078e0204 */
[----:B------:R-:W-:Y:S02]  /*1be0*/  HFMA2 R13, -RZ, RZ, 0, 0 ;  /* 0x00000000ff0d7431 */ /* 0x000fe400000001ff */
[----:B------:R-:W-:-:S04]  /*1bf0*/  VIADD R15, R15, 0x400 ;  /* 0x000004000f0f7836 */ /* 0x000fc80000000000 */
[----:B------:R-:W-:-:S05]  /*1c00*/  IMAD.WIDE.U32 R14, R15, 0x8, R2 ;  /* 0x000000080f0e7825 */ /* 0x000fca00078e0002 */
[----:B------:R4:W-:Y:S02]  /*1c10*/  REDG.E.ADD.64.STRONG.GPU desc[UR20][R14.64], R12 ;  /* 0x0000000c0e00798e */ /* 0x0009e4000c12e514 */
.L_x_161:
[----:B------:R-:W-:Y:S05]  /*1c20*/  BSYNC.RECONVERGENT B1 ;  /* 0x0000000000017941 */ /* 0x000fea0003800200 */
.L_x_160:
[----:B------:R-:W-:Y:S04]  /*1c30*/  BSSY.RECONVERGENT B1, `(.L_x_162) ;  /* 0x0000007000017945 */ /* 0x000fe80003800200 */
[----:B------:R-:W-:Y:S05]  /*1c40*/  @!P3 BRA `(.L_x_163) ;  /* 0x000000000014b947 */ /* 0x000fea0003800000 */
[----:B----4-:R-:W-:Y:S02]  /*1c50*/  IMAD R13, R5, 0x100, R4 ;  /* 0x00000100050d7824 */ /* 0x010fe400078e0204 */
[----:B------:R-:W-:Y:S02]  /*1c60*/  IMAD.MOV.U32 R7, RZ, RZ, RZ ;  /* 0x000000ffff077224 */ /* 0x000fe400078e00ff */
[----:B------:R-:W-:-:S04]  /*1c70*/  VIADD R13, R13, 0x500 ;  /* 0x000005000d0d7836 */ /* 0x000fc80000000000 */
[----:B------:R-:W-:-:S05]  /*1c80*/  IMAD.WIDE.U32 R12, R13, 0x8, R2 ;  /* 0x000000080d0c7825 */ /* 0x000fca00078e0002 */
[----:B------:R4:W-:Y:S02]  /*1c90*/  REDG.E.ADD.64.STRONG.GPU desc[UR20][R12.64], R6 ;  /* 0x000000060c00798e */ /* 0x0009e4000c12e514 */
.L_x_163:
[----:B------:R-:W-:Y:S05]  /*1ca0*/  BSYNC.RECONVERGENT B1 ;  /* 0x0000000000017941 */ /* 0x000fea0003800200 */
.L_x_162:
[----:B------:R-:W-:Y:S04]  /*1cb0*/  BSSY.RECONVERGENT B1, `(.L_x_164) ;  /* 0x0000007000017945 */ /* 0x000fe80003800200 */
[----:B------:R-:W-:Y:S05]  /*1cc0*/  @!P4 BRA `(.L_x_165) ;  /* 0x000000000014c947 */ /* 0x000fea0003800000 */
[----:B----4-:R-:W-:Y:S02]  /*1cd0*/  IMAD R7, R5, 0x100, R4 ;  /* 0x0000010005077824 */ /* 0x010fe400078e0204 */
[----:B------:R-:W-:Y:S02]  /*1ce0*/  IMAD.MOV.U32 R9, RZ, RZ, RZ ;  /* 0x000000ffff097224 */ /* 0x000fe400078e00ff */
[----:B------:R-:W-:-:S04]  /*1cf0*/  VIADD R7, R7, 0x600 ;  /* 0x0000060007077836 */ /* 0x000fc80000000000 */
[----:B------:R-:W-:-:S05]  /*1d00*/  IMAD.WIDE.U32 R6, R7, 0x8, R2 ;  /* 0x0000000807067825 */ /* 0x000fca00078e0002 */
[----:B------:R4:W-:Y:S02]  /*1d10*/  REDG.E.ADD.64.STRONG.GPU desc[UR20][R6.64], R8 ;  /* 0x000000080600798e */ /* 0x0009e4000c12e514 */
.L_x_165:
[----:B------:R-:W-:Y:S05]  /*1d20*/  BSYNC.RECONVERGENT B1 ;  /* 0x0000000000017941 */ /* 0x000fea0003800200 */
.L_x_164:
[----:B------:R-:W-:Y:S04]  /*1d30*/  BSSY.RECONVERGENT B1, `(.L_x_166) ;  /* 0x0000007000017945 */ /* 0x000fe80003800200 */
[----:B------:R-:W-:Y:S05]  /*1d40*/  @!P5 BRA `(.L_x_167) ;  /* 0x000000000014d947 */ /* 0x000fea0003800000 */
[----:B----4-:R-:W-:Y:S01]  /*1d50*/  LEA R7, R5, R4, 0x8 ;  /* 0x0000000405077211 */ /* 0x010fe200078e40ff */
[----:B------:R-:W-:-:S04]  /*1d60*/  IMAD.MOV.U32 R11, RZ, RZ, RZ ;  /* 0x000000ffff0b7224 */ /* 0x000fc800078e00ff */
[----:B------:R-:W-:-:S04]  /*1d70*/  VIADD R7, R7, 0x700 ;  /* 0x0000070007077836 */ /* 0x000fc80000000000 */
[----:B------:R-:W-:-:S05]  /*1d80*/  IMAD.WIDE.U32 R6, R7, 0x8, R2 ;  /* 0x0000000807067825 */ /* 0x000fca00078e0002 */
[----:B------:R4:W-:Y:S02]  /*1d90*/  REDG.E.ADD.64.STRONG.GPU desc[UR20][R6.64], R10 ;  /* 0x0000000a0600798e */ /* 0x0009e4000c12e514 */
.L_x_167:
[----:B------:R-:W-:Y:S05]  /*1da0*/  BSYNC.RECONVERGENT B1 ;  /* 0x0000000000017941 */ /* 0x000fea0003800200 */
.L_x_166:
[----:B------:R-:W-:-:S05]  /*1db0*/  VIADD R5, R5, 0x8 ;  /* 0x0000000805057836 */ /* 0x000fca0000000000 */
[----:B------:R-:W-:-:S13]  /*1dc0*/  ISETP.NE.AND P0, PT, R5, UR27, PT ;  /* 0x0000001b05007c0c */ /* 0x000fda000bf05270 */
[----:B------:R-:W-:Y:S05]  /*1dd0*/  @P0 BRA `(.L_x_168) ;  /* 0xfffffff800b00947 */ /* 0x000fea000383ffff */
[----:B------:R-:W-:-:S07]  /*1de0*/  IMAD.U32 R3, RZ, RZ, UR27 ;  /* 0x0000001bff037e24 */ /* 0x000fce000f8e00ff */
.L_x_151:
[----:B------:R-:W-:Y:S02]  /*1df0*/  UISETP.NE.AND UP0, UPT, UR24, URZ, UPT ;  /* 0x000000ff1800728c */ /* 0x000fe4000bf05270 */
[----:B----45:R-:W-:Y:S02]  /*1e00*/  IMAD.U32 R8, RZ, RZ, UR24 ;  /* 0x00000018ff087e24 */ /* 0x030fe4000f8e00ff */
[----:B-1----:R-:W-:-:S03]  /*1e10*/  IMAD.U32 R5, RZ, RZ, UR25 ;  /* 0x00000019ff057e24 */ /* 0x002fc6000f8e00ff */
[----:B------:R-:W-:Y:S01]  /*1e20*/  IADD3 R8, PT, PT, R8, -0x1, RZ ;  /* 0xffffffff08087810 */ /* 0x000fe20007ffe0ff */
[----:B------:R-:W-:Y:S01]  /*1e30*/  VIADD R5, R5, 0xffffffff ;  /* 0xffffffff05057836 */ /* 0x000fe20000000000 */
[----:B------:R-:W-:Y:S06]  /*1e40*/  BRA.U !UP0, `(.L_x_169) ;  /* 0x0000000508707547 */ /* 0x000fec000b800000 */
[----:B------:R-:W-:-:S13]  /*1e50*/  ISETP.GE.U32.AND P0, PT, R8, 0x3, PT ;  /* 0x000000030800780c */ /* 0x000fda0003f06070 */
[----:B------:R-:W-:Y:S05]  /*1e60*/  @!P0 BRA `(.L_x_170) ;  /* 0x0000000000bc8947 */ /* 0x000fea0003800000 */
[----:B------:R-:W-:Y:S01]  /*1e70*/  IMAD R7, R3, 0x400, R0 ;  /* 0x0000040003077824 */ /* 0x000fe200078e0200 */
[----:B------:R-:W-:Y:S04]  /*1e80*/  BSSY.RECONVERGENT B1, `(.L_x_171) ;  /* 0x000000f000017945 */ /* 0x000fe80003800200 */
[----:B------:R-:W1:Y:S04]  /*1e90*/  LDS R12, [R7] ;  /* 0x00000000070c7984 */ /* 0x000e680000000800 */
[----:B------:R-:W4:Y:S04]  /*1ea0*/  LDS R9, [R7+0x400] ;  /* 0x0004000007097984 */ /* 0x000f280000000800 */
[----:B------:R-:W5:Y:S04]  /*1eb0*/  LDS R6, [R7+0x800] ;  /* 0x0008000007067984 */ /* 0x000f680000000800 */
[----:B------:R-:W0:Y:S01]  /*1ec0*/  LDS R2, [R7+0xc00] ;  /* 0x000c000007027984 */ /* 0x000e220000000800 */
[----:B-1----:R-:W-:-:S02]  /*1ed0*/  ISETP.NE.AND P0, PT, R12, RZ, PT ;  /* 0x000000ff0c00720c */ /* 0x002fc40003f05270 */
[----:B----4-:R-:W-:Y:S02]  /*1ee0*/  ISETP.NE.AND P1, PT, R9, RZ, PT ;  /* 0x000000ff0900720c */ /* 0x010fe40003f25270 */
[----:B-----5:R-:W-:Y:S02]  /*1ef0*/  ISETP.NE.AND P2, PT, R6, RZ, PT ;  /* 0x000000ff0600720c */ /* 0x020fe40003f45270 */
[----:B0-----:R-:W-:-:S07]  /*1f00*/  ISETP.NE.AND P3, PT, R2, RZ, PT ;  /* 0x000000ff0200720c */ /* 0x001fce0003f65270 */
[----:B------:R-:W-:Y:S06]  /*1f10*/  @!P0 BRA `(.L_x_172) ;  /* 0x0000000000148947 */ /* 0x000fec0003800000 */
[----:B------:R-:W0:Y:S01]  /*1f20*/  LDC.64 R10, c[0x0][0x380] ;  /* 0x0000e000ff0a7b82 */ /* 0x000e220000000a00 */
[----:B------:R-:W-:Y:S02]  /*1f30*/  IMAD R7, R3, 0x100, R4 ;  /* 0x0000010003077824 */ /* 0x000fe400078e0204 */
[----:B------:R-:W-:Y:S02]  /*1f40*/  IMAD.MOV.U32 R13, RZ, RZ, RZ ;  /* 0x000000ffff0d7224 */ /* 0x000fe400078e00ff */
[----:B0-----:R-:W-:-:S05]  /*1f50*/  IMAD.WIDE.U32 R10, R7, 0x8, R10 ;  /* 0x00000008070a7825 */ /* 0x001fca00078e000a */
[----:B------:R0:W-:Y:S02]  /*1f60*/  REDG.E.ADD.64.STRONG.GPU desc[UR20][R10.64], R12 ;  /* 0x0000000c0a00798e */ /* 0x0001e4000c12e514 */
.L_x_172:
[----:B------:R-:W-:Y:S05]  /*1f70*/  BSYNC.RECONVERGENT B1 ;  /* 0x0000000000017941 */ /* 0x000fea0003800200 */
.L_x_171:
[----:B------:R-:W-:Y:S04]  /*1f80*/  BSSY.RECONVERGENT B1, `(.L_x_173) ;  /* 0x0000009000017945 */ /* 0x000fe80003800200 */
[----:B------:R-:W-:Y:S05]  /*1f90*/  @!P1 BRA `(.L_x_174) ;  /* 0x00000000001c9947 */ /* 0x000fea0003800000 */
[----:B0-----:R-:W0:Y:S01]  /*1fa0*/  LDC.64 R10, c[0x0][0x380] ;  /* 0x0000e000ff0a7b82 */ /* 0x001e220000000a00 */
[----:B------:R-:W-:Y:S01]  /*1fb0*/  IMAD R7, R3, 0x100, R4 ;  /* 0x0000010003077824 */ /* 0x000fe200078e0204 */
[----:B------:R-:W-:Y:S01]  /*1fc0*/  MOV R12, R9 ;  /* 0x00000009000c7202 */ /* 0x000fe20000000f00 */
[----:B------:R-:W-:Y:S02]  /*1fd0*/  IMAD.MOV.U32 R13, RZ, RZ, RZ ;  /* 0x000000ffff0d7224 */ /* 0x000fe400078e00ff */
[----:B------:R-:W-:-:S04]  /*1fe0*/  VIADD R7, R7, 0x100 ;  /* 0x0000010007077836 */ /* 0x000fc80000000000 */
[----:B0-----:R-:W-:-:S05]  /*1ff0*/  IMAD.WIDE.U32 R10, R7, 0x8, R10 ;  /* 0x00000008070a7825 */ /* 0x001fca00078e000a */
[----:B------:R1:W-:Y:S02]  /*2000*/  REDG.E.ADD.64.STRONG.GPU desc[UR20][R10.64], R12 ;  /* 0x0000000c0a00798e */ /* 0x0003e4000c12e514 */
.L_x_174:
[----:B------:R-:W-:Y:S05]  /*2010*/  BSYNC.RECONVERGENT B1 ;  /* 0x0000000000017941 */ /* 0x000fea0003800200 */
.L_x_173:
[----:B------:R-:W-:Y:S04]  /*2020*/  BSSY.RECONVERGENT B1, `(.L_x_175) ;  /* 0x0000008000017945 */ /* 0x000fe80003800200 */
[----:B------:R-:W-:Y:S05]  /*2030*/  @!P2 BRA `(.L_x_176) ;  /* 0x000000000018a947 */ /* 0x000fea0003800000 */
[----:B01----:R-:W0:Y:S01]  /*2040*/  LDC.64 R10, c[0x0][0x380] ;  /* 0x0000e000ff0a7b82 */ /* 0x003e220000000a00 */
[----:B------:R-:W-:-:S04]  /*2050*/  IMAD R7, R3, 0x100, R4 ;  /* 0x0000010003077824 */ /* 0x000fc800078e0204 */
[----:B------:R-:W-:-:S04]  /*2060*/  VIADD R7, R7, 0x200 ;  /* 0x0000020007077836 */ /* 0x000fc80000000000 */
[----:B0-----:R-:W-:-:S04]  /*2070*/  IMAD.WIDE.U32 R10, R7, 0x8, R10 ;  /* 0x00000008070a7825 */ /* 0x001fc800078e000a */
[----:B------:R-:W-:-:S05]  /*2080*/  IMAD.MOV.U32 R7, RZ, RZ, RZ ;  /* 0x000000ffff077224 */ /* 0x000fca00078e00ff */
[----:B------:R4:W-:Y:S02]  /*2090*/  REDG.E.ADD.64.STRONG.GPU desc[UR20][R10.64], R6 ;  /* 0x000000060a00798e */ /* 0x0009e4000c12e514 */
.L_x_176:
[----:B------:R-:W-:Y:S05]  /*20a0*/  BSYNC.RECONVERGENT B1 ;  /* 0x0000000000017941 */ /* 0x000fea0003800200 */
.L_x_175:
[----:B------:R-:W-:Y:S04]  /*20b0*/  BSSY.RECONVERGENT B1, `(.L_x_177) ;  /* 0x0000009000017945 */ /* 0x000fe80003800200 */
[----:B------:R-:W-:Y:S05]  /*20c0*/  @!P3 BRA `(.L_x_178) ;  /* 0x00000000001cb947 */ /* 0x000fea0003800000 */
[----:B----4-:R-:W4:Y:S01]  /*20d0*/  LDC.64 R6, c[0x0][0x380] ;  /* 0x0000e000ff067b82 */ /* 0x010f220000000a00 */
[----:B------:R-:W-:Y:S01]  /*20e0*/  IMAD R9, R3, 0x100, R4 ;  /* 0x0000010003097824 */ /* 0x000fe200078e0204 */
[----:B01----:R-:W-:Y:S01]  /*20f0*/  MOV R10, R2 ;  /* 0x00000002000a7202 */ /* 0x003fe20000000f00 */
[----:B------:R-:W-:Y:S02]  /*2100*/  IMAD.MOV.U32 R11, RZ, RZ, RZ ;  /* 0x000000ffff0b7224 */ /* 0x000fe400078e00ff */
[----:B------:R-:W-:-:S04]  /*2110*/  VIADD R9, R9, 0x300 ;  /* 0x0000030009097836 */ /* 0x000fc80000000000 */
[----:B----4-:R-:W-:-:S05]  /*2120*/  IMAD.WIDE.U32 R6, R9, 0x8, R6 ;  /* 0x0000000809067825 */ /* 0x010fca00078e0006 */
[----:B------:R0:W-:Y:S02]  /*2130*/  REDG.E.ADD.64.STRONG.GPU desc[UR20][R6.64], R10 ;  /* 0x0000000a0600798e */ /* 0x0001e4000c12e514 */
.L_x_178:
[----:B------:R-:W-:Y:S05]  /*2140*/  BSYNC.RECONVERGENT B1 ;  /* 0x0000000000017941 */ /* 0x000fea0003800200 */
.L_x_177:
[----:B------:R-:W-:-:S07]  /*2150*/  VIADD R3, R3, 0x4 ;  /* 0x0000000403037836 */ /* 0x000fce0000000000 */
.L_x_170:
[----:B------:R-:W-:Y:S01]  /*2160*/  UISETP.NE.AND UP0, UPT, UR25, URZ, UPT ;  /* 0x000000ff1900728c */ /* 0x000fe2000bf05270 */
[----:B------:R-:W-:Y:S08]  /*2170*/  BSSY.RECONVERGENT B1, `(.L_x_169) ;  /* 0x0000029000017945 */ /* 0x000ff00003800200 */
[----:B------:R-:W-:Y:S05]  /*2180*/  BRA.U !UP0, `(.L_x_179) ;  /* 0x00000001089c7547 */ /* 0x000fea000b800000 */
[----:B------:R-:W-:-:S13]  /*2190*/  ISETP.NE.AND P0, PT, R5, RZ, PT ;  /* 0x000000ff0500720c */ /* 0x000fda0003f05270 */
[----:B------:R-:W-:Y:S05]  /*21a0*/  @!P0 BRA `(.L_x_180) ;  /* 0x0000000000648947 */ /* 0x000fea0003800000 */
[----:B0---4-:R-:W-:Y:S01]  /*21b0*/  IMAD R6, R3, 0x400, R0 ;  /* 0x0000040003067824 */ /* 0x011fe200078e0200 */
[----:B------:R-:W-:Y:S04]  /*21c0*/  BSSY.RECONVERGENT B2, `(.L_x_181) ;  /* 0x000000c000027945 */ /* 0x000fe80003800200 */
[----:B------:R-:W0:Y:S04]  /*21d0*/  LDS R2, [R6] ;  /* 0x0000000006027984 */ /* 0x000e280000000800 */
[----:B------:R-:W4:Y:S01]  /*21e0*/  LDS R9, [R6+0x400] ;  /* 0x0004000006097984 */ /* 0x000f220000000800 */
[----:B0-----:R-:W-:-:S02]  /*21f0*/  ISETP.NE.AND P0, PT, R2, RZ, PT ;  /* 0x000000ff0200720c */ /* 0x001fc40003f05270 */
[----:B----4-:R-:W-:-:S11]  /*2200*/  ISETP.NE.AND P1, PT, R9, RZ, PT ;  /* 0x000000ff0900720c */ /* 0x010fd60003f25270 */
[----:B------:R-:W-:Y:S05]  /*2210*/  @!P0 BRA `(.L_x_182) ;  /* 0x0000000000188947 */ /* 0x000fea0003800000 */
[----:B------:R-:W0:Y:S01]  /*2220*/  LDC.64 R6, c[0x0][0x380] ;  /* 0x0000e000ff067b82 */ /* 0x000e220000000a00 */
[----:B-1----:R-:W-:-:S04]  /*2230*/  IMAD R11, R3, 0x100, R4 ;  /* 0x00000100030b7824 */ /* 0x002fc800078e0204 */
[----:B0-----:R-:W-:-:S04]  /*2240*/  IMAD.WIDE.U32 R10, R11, 0x8, R6 ;  /* 0x000000080b0a7825 */ /* 0x001fc800078e0006 */
[----:B------:R-:W-:Y:S02]  /*2250*/  IMAD.MOV.U32 R6, RZ, RZ, R2 ;  /* 0x000000ffff067224 */ /* 0x000fe400078e0002 */
[----:B------:R-:W-:-:S05]  /*2260*/  IMAD.MOV.U32 R7, RZ, RZ, RZ ;  /* 0x000000ffff077224 */ /* 0x000fca00078e00ff */
[----:B------:R0:W-:Y:S02]  /*2270*/  REDG.E.ADD.64.STRONG.GPU desc[UR20][R10.64], R6 ;  /* 0x000000060a00798e */ /* 0x0001e4000c12e514 */
.L_x_182:
[----:B------:R-:W-:Y:S05]  /*2280*/  BSYNC.RECONVERGENT B2 ;  /* 0x0000000000027941 */ /* 0x000fea0003800200 */
.L_x_181:
[----:B------:R-:W-:Y:S04]  /*2290*/  BSSY.RECONVERGENT B2, `(.L_x_183) ;  /* 0x0000009000027945 */ /* 0x000fe80003800200 */
[----:B------:R-:W-:Y:S05]  /*22a0*/  @!P1 BRA `(.L_x_184) ;  /* 0x00000000001c9947 */ /* 0x000fea0003800000 */
[----:B0-----:R-:W0:Y:S01]  /*22b0*/  LDC.64 R6, c[0x0][0x380] ;  /* 0x0000e000ff067b82 */ /* 0x001e220000000a00 */
[----:B------:R-:W-:-:S05]  /*22c0*/  LEA R2, R3, R4, 0x8 ;  /* 0x0000000403027211 */ /* 0x000fca00078e40ff */
[----:B-1----:R-:W-:-:S04]  /*22d0*/  VIADD R11, R2, 0x100 ;  /* 0x00000100020b7836 */ /* 0x002fc80000000000 */
[----:B0-----:R-:W-:-:S04]  /*22e0*/  IMAD.WIDE.U32 R10, R11, 0x8, R6 ;  /* 0x000000080b0a7825 */ /* 0x001fc800078e0006 */
[----:B------:R-:W-:Y:S02]  /*22f0*/  IMAD.MOV.U32 R6, RZ, RZ, R9 ;  /* 0x000000ffff067224 */ /* 0x000fe400078e0009 */
[----:B------:R-:W-:-:S05]  /*2300*/  IMAD.MOV.U32 R7, RZ, RZ, RZ ;  /* 0x000000ffff077224 */ /* 0x000fca00078e00ff */
[----:B------:R4:W-:Y:S02]  /*2310*/  REDG.E.ADD.64.STRONG.GPU desc[UR20][R10.64], R6 ;  /* 0x000000060a00798e */ /* 0x0009e4000c12e514 */
.L_x_184:
[----:B------:R-:W-:Y:S05]  /*2320*/  BSYNC.RECONVERGENT B2 ;  /* 0x0000000000027941 */ /* 0x000fea0003800200 */
.L_x_183:
[----:B------:R-:W-:-:S07]  /*2330*/  VIADD R3, R3, 0x2 ;  /* 0x0000000203037836 */ /* 0x000fce0000000000 */
.L_x_180:
[----:B------:R-:W-:-:S09]  /*2340*/  UISETP.NE.AND UP0, UPT, UR9, URZ, UPT ;  /* 0x000000ff0900728c */ /* 0x000fd2000bf05270 */
[----:B------:R-:W-:Y:S05]  /*2350*/  BRA.U !UP0, `(.L_x_179) ;  /* 0x0000000108287547 */ /* 0x000fea000b800000 */
[----:B------:R-:W-:-:S05]  /*2360*/  IMAD R2, R3, 0x400, R0 ;  /* 0x0000040003027824 */ /* 0x000fca00078e0200 */
[----:B------:R-:W5:Y:S02]  /*2370*/  LDS R9, [R2] ;  /* 0x0000000002097984 */ /* 0x000f640000000800 */
[----:B-----5:R-:W-:-:S13]  /*2380*/  ISETP.NE.AND P0, PT, R9, RZ, PT ;  /* 0x000000ff0900720c */ /* 0x020fda0003f05270 */
[----:B------:R-:W-:Y:S05]  /*2390*/  @!P0 BRA `(.L_x_179) ;  /* 0x0000000000188947 */ /* 0x000fea0003800000 */
[----:B0---4-:R-:W0:Y:S01]  /*23a0*/  LDC.64 R6, c[0x0][0x380] ;  /* 0x0000e000ff067b82 */ /* 0x011e220000000a00 */
[----:B------:R-:W-:-:S04]  /*23b0*/  IMAD R3, R3, 0x100, R4 ;  /* 0x0000010003037824 */ /* 0x000fc800078e0204 */
[----:B0-----:R-:W-:Y:S01]  /*23c0*/  IMAD.WIDE.U32 R2, R3, 0x8, R6 ;  /* 0x0000000803027825 */ /* 0x001fe200078e0006 */
[----:B------:R-:W-:-:S03]  /*23d0*/  MOV R6, R9 ;  /* 0x0000000900067202 */ /* 0x000fc60000000f00 */
[----:B------:R-:W-:-:S05]  /*23e0*/  IMAD.MOV.U32 R7, RZ, RZ, RZ ;  /* 0x000000ffff077224 */ /* 0x000fca00078e00ff */
[----:B------:R0:W-:Y:S02]  /*23f0*/  REDG.E.ADD.64.STRONG.GPU desc[UR20][R2.64], R6 ;  /* 0x000000060200798e */ /* 0x0001e4000c12e514 */
.L_x_179:
[----:B------:R-:W-:Y:S05]  /*2400*/  BSYNC.RECONVERGENT B1 ;  /* 0x0000000000017941 */ /* 0x000fea0003800200 */
.L_x_169:
[----:B------:R-:W-:-:S13]  /*2410*/  ISETP.GT.U32.AND P0, PT, R4, 0x7f, PT ;  /* 0x0000007f0400780c */ /* 0x000fda0003f04070 */
[----:B------:R-:W-:Y:S05]  /*2420*/  @P0 BRA `(.L_x_150) ;  /* 0x0000000800900947 */ /* 0x000fea0003800000 */
[----:B------:R-:W-:Y:S01]  /*2430*/  UISETP.GE.U32.AND UP0, UPT, UR22, 0x7, UPT ;  /* 0x000000071600788c */ /* 0x000fe2000bf06070 */
[----:B0-----:R-:W-:-:S08]  /*2440*/  IMAD.MOV.U32 R3, RZ, RZ, RZ ;  /* 0x000000ffff037224 */ /* 0x001fd000078e00ff */
[----:B------:R-:W-:Y:S05]  /*2450*/  BRA.U !UP0, `(.L_x_185) ;  /* 0x0000000508147547 */ /* 0x000fea000b800000 */
[----:B------:R-:W0:Y:S01]  /*2460*/  LDC.64 R2, c[0x0][0x380] ;  /* 0x0000e000ff027b82 */ /* 0x000e220000000a00 */
[----:B------:R-:W-:-:S07]  /*2470*/  IMAD.MOV.U32 R9, RZ, RZ, RZ ;  /* 0x000000ffff097224 */ /* 0x000fce00078e00ff */
.L_x_202:
[C---:B01--4-:R-:W-:Y:S01]  /*2480*/  IMAD R11, R9.reuse, 0x400, R0 ;  /* 0x00000400090b7824 */ /* 0x053fe200078e0200 */
[----:B------:R-:W-:Y:S01]  /*2490*/  BSSY.RECONVERGENT B1, `(.L_x_186) ;  /* 0x0000011000017945 */ /* 0x000fe20003800200 */
[C---:B--23--:R-:W-:Y:S02]  /*24a0*/  IMAD R7, R9.reuse, 0x100, R4 ;  /* 0x0000010009077824 */ /* 0x04cfe400078e0204 */
[----:B------:R-:W-:Y:S01]  /*24b0*/  VIADD R9, R9, 0x8 ;  /* 0x0000000809097836 */ /* 0x000fe20000000000 */
[----:B---3--:R-:W1:Y:S01]  /*24c0*/  LDS R14, [R11+0x200] ;  /* 0x000200000b0e7984 */ /* 0x008e620000000800 */
[----:B0-----:R-:W-:-:S03]  /*24d0*/  IMAD.WIDE.U32 R6, R7, 0x8, R2 ;  /* 0x0000000807067825 */ /* 0x001fc600078e0002 */
[----:B------:R-:W0:Y:S04]  /*24e0*/  LDS R13, [R11+0x600] ;  /* 0x000600000b0d7984 */ /* 0x000e280000000800 */
[----:B--2---:R2:W3:Y:S04]  /*24f0*/  LDS R17, [R11+0xa00] ;  /* 0x000a00000b117984 */ /* 0x0044e80000000800 */
[----:B------:R2:W4:Y:S04]  /*2500*/  LDS R18, [R11+0xe00] ;  /* 0x000e00000b127984 */ /* 0x0005280000000800 */
[----:B------:R2:W2:Y:S04]  /*2510*/  LDS R19, [R11+0x1200] ;  /* 0x001200000b137984 */ /* 0x0004a80000000800 */
[----:B------:R0:W2:Y:S04]  /*2520*/  LDS R16, [R11+0x1600] ;  /* 0x001600000b107984 */ /* 0x0000a80000000800 */
[----:B------:R0:W2:Y:S04]  /*2530*/  LDS R12, [R11+0x1a00] ;  /* 0x001a00000b0c7984 */ /* 0x0000a80000000800 */
[----:B------:R0:W2:Y:S01]  /*2540*/  LDS R10, [R11+0x1e00] ;  /* 0x001e00000b0a7984 */ /* 0x0000a20000000800 */
[----:B-1----:R-:W-:-:S02]  /*2550*/  ISETP.NE.AND P0, PT, R14, RZ, PT ;  /* 0x000000ff0e00720c */ /* 0x002fc40003f05270 */
[----:B0-----:R-:W-:-:S11]  /*2560*/  ISETP.NE.AND P1, PT, R13, RZ, PT ;  /* 0x000000ff0d00720c */ /* 0x001fd60003f25270 */
[----:B---34-:R-:W-:Y:S05]  /*2570*/  @!P0 BRA `(.L_x_187) ;  /* 0x0000000000088947 */ /* 0x018fea0003800000 */
[----:B------:R-:W-:-:S05]  /*2580*/  HFMA2 R15, -RZ, RZ, 0, 0 ;  /* 0x00000000ff0f7431 */ /* 0x000fca00000001ff */
[----:B------:R0:W-:Y:S02]  /*2590*/  REDG.E.ADD.64.STRONG.GPU desc[UR20][R6.64+0x400], R14 ;  /* 0x0004000e0600798e */ /* 0x0001e4000c12e514 */
.L_x_187:
[----:B------:R-:W-:Y:S05]  /*25a0*/  BSYNC.RECONVERGENT B1 ;  /* 0x0000000000017941 */ /* 0x000fea0003800200 */
.L_x_186:
[----:B------:R-:W-:Y:S04]  /*25b0*/  BSSY.RECONVERGENT B1, `(.L_x_188) ;  /* 0x0000005000017945 */ /* 0x000fe80003800200 */
[----:B------:R-:W-:Y:S05]  /*25c0*/  @!P1 BRA `(.L_x_189) ;  /* 0x00000000000c9947 */ /* 0x000fea0003800000 */
[----:B0-----:R-:W-:Y:S02]  /*25d0*/  IMAD.MOV.U32 R14, RZ, RZ, R13 ;  /* 0x000000ffff0e7224 */ /* 0x001fe400078e000d */
[----:B------:R-:W-:-:S05]  /*25e0*/  IMAD.MOV.U32 R15, RZ, RZ, RZ ;  /* 0x000000ffff0f7224 */ /* 0x000fca00078e00ff */
[----:B------:R1:W-:Y:S02]  /*25f0*/  REDG.E.ADD.64.STRONG.GPU desc[UR20][R6.64+0xc00], R14 ;  /* 0x000c000e0600798e */ /* 0x0003e4000c12e514 */
.L_x_189:
[----:B------:R-:W-:Y:S05]  /*2600*/  BSYNC.RECONVERGENT B1 ;  /* 0x0000000000017941 */ /* 0x000fea0003800200 */
.L_x_188:
[----:B------:R-:W-:Y:S01]  /*2610*/  ISETP.NE.AND P6, PT, R17, RZ, PT ;  /* 0x000000ff1100720c */ /* 0x000fe20003fc5270 */
[----:B------:R-:W-:Y:S01]  /*2620*/  BSSY.RECONVERGENT B1, `(.L_x_190) ;  /* 0x000000b000017945 */ /* 0x000fe20003800200 */
[----:B------:R-:W-:Y:S02]  /*2630*/  ISETP.NE.AND P0, PT, R9, UR27, PT ;  /* 0x0000001b09007c0c */ /* 0x000fe4000bf05270 */
[----:B------:R-:W-:Y:S02]  /*2640*/  ISETP.NE.AND P1, PT, R18, RZ, PT ;  /* 0x000000ff1200720c */ /* 0x000fe40003f25270 */
[----:B--2---:R-:W-:Y:S02]  /*2650*/  ISETP.NE.AND P2, PT, R19, RZ, PT ;  /* 0x000000ff1300720c */ /* 0x004fe40003f45270 */
[----:B------:R-:W-:Y:S02]  /*2660*/  ISETP.NE.AND P3, PT, R16, RZ, PT ;  /* 0x000000ff1000720c */ /* 0x000fe40003f65270 */
[----:B------:R-:W-:-:S02]  /*2670*/  ISETP.NE.AND P4, PT, R12, RZ, PT ;  /* 0x000000ff0c00720c */ /* 0x000fc40003f85270 */
[----:B------:R-:W-:Y:S01]  /*2680*/  ISETP.NE.AND P5, PT, R10, RZ, PT ;  /* 0x000000ff0a00720c */ /* 0x000fe20003fa5270 */
[----:B------:R-:W-:-:S12]  /*2690*/  @!P6 BRA `(.L_x_191) ;  /* 0x00000000000ce947 */ /* 0x000fd80003800000 */
[----:B01----:R-:W-:Y:S02]  /*26a0*/  IMAD.MOV.U32 R14, RZ, RZ, R17 ;  /* 0x000000ffff0e7224 */ /* 0x003fe400078e0011 */
[----:B------:R-:W-:-:S05]  /*26b0*/  IMAD.MOV.U32 R15, RZ, RZ, RZ ;  /* 0x000000ffff0f7224 */ /* 0x000fca00078e00ff */
[----:B------:R2:W-:Y:S02]  /*26c0*/  REDG.E.ADD.64.STRONG.GPU desc[UR20][R6.64+0x1400], R14 ;  /* 0x0014000e0600798e */ /* 0x0005e4000c12e514 */
.L_x_191:
[----:B------:R-:W-:Y:S05]  /*26d0*/  BSYNC.RECONVERGENT B1 ;  /* 0x0000000000017941 */ /* 0x000fea0003800200 */
.L_x_190:
[----:B------:R-:W-:Y:S04]  /*26e0*/  BSSY.RECONVERGENT B1, `(.L_x_192) ;  /* 0x0000005000017945 */ /* 0x000fe80003800200 */
[----:B------:R-:W-:Y:S05]  /*26f0*/  @!P1 BRA `(.L_x_193) ;  /* 0x00000000000c9947 */ /* 0x000fea0003800000 */
[----:B012---:R-:W-:Y:S02]  /*2700*/  IMAD.MOV.U32 R14, RZ, RZ, R18 ;  /* 0x000000ffff0e7224 */ /* 0x007fe400078e0012 */
[----:B------:R-:W-:-:S05]  /*2710*/  IMAD.MOV.U32 R15, RZ, RZ, RZ ;  /* 0x000000ffff0f7224 */ /* 0x000fca00078e00ff */
[----:B------:R3:W-:Y:S02]  /*2720*/  REDG.E.ADD.64.STRONG.GPU desc[UR20][R6.64+0x1c00], R14 ;  /* 0x001c000e0600798e */ /* 0x0007e4000c12e514 */
.L_x_193:
[----:B------:R-:W-:Y:S05]  /*2730*/  BSYNC.RECONVERGENT B1 ;  /* 0x0000000000017941 */ /* 0x000fea0003800200 */
.L_x_192:
[----:B------:R-:W-:Y:S04]  /*2740*/  BSSY.RECONVERGENT B1, `(.L_x_194) ;  /* 0x0000005000017945 */ /* 0x000fe80003800200 */
[----:B------:R-:W-:Y:S05]  /*2750*/  @!P2 BRA `(.L_x_195) ;  /* 0x00000000000ca947 */ /* 0x000fea0003800000 */
[----:B0123--:R-:W-:Y:S01]  /*2760*/  MOV R14, R19 ;  /* 0x00000013000e7202 */ /* 0x00ffe20000000f00 */
[----:B------:R-:W-:-:S05]  /*2770*/  IMAD.MOV.U32 R15, RZ, RZ, RZ ;  /* 0x000000ffff0f7224 */ /* 0x000fca00078e00ff */
[----:B------:R4:W-:Y:S02]  /*2780*/  REDG.E.ADD.64.STRONG.GPU desc[UR20][R6.64+0x2400], R14 ;  /* 0x0024000e0600798e */ /* 0x0009e4000c12e514 */
.L_x_195:
[----:B------:R-:W-:Y:S05]  /*2790*/  BSYNC.RECONVERGENT B1 ;  /* 0x0000000000017941 */ /* 0x000fea0003800200 */
.L_x_194:
[----:B------:R-:W-:Y:S04]  /*27a0*/  BSSY.RECONVERGENT B1, `(.L_x_196) ;  /* 0x0000004000017945 */ /* 0x000fe80003800200 */
[----:B------:R-:W-:Y:S05]  /*27b0*/  @!P3 BRA `(.L_x_197) ;  /* 0x000000000008b947 */ /* 0x000fea0003800000 */
[----:B------:R-:W-:-:S05]  /*27c0*/  IMAD.MOV.U32 R17, RZ, RZ, RZ ;  /* 0x000000ffff117224 */ /* 0x000fca00078e00ff */
[----:B------:R0:W-:Y:S02]  /*27d0*/  REDG.E.ADD.64.STRONG.GPU desc[UR20][R6.64+0x2c00], R16 ;  /* 0x002c00100600798e */ /* 0x0001e4000c12e514 */
.L_x_197:
[----:B------:R-:W-:Y:S05]  /*27e0*/  BSYNC.RECONVERGENT B1 ;  /* 0x0000000000017941 */ /* 0x000fea0003800200 */
.L_x_196:
[----:B------:R-:W-:Y:S04]  /*27f0*/  BSSY.RECONVERGENT B1, `(.L_x_198) ;  /* 0x0000004000017945 */ /* 0x000fe80003800200 */
[----:B------:R-:W-:Y:S05]  /*2800*/  @!P4 BRA `(.L_x_199) ;  /* 0x000000000008c947 */ /* 0x000fea0003800000 */
[----:B------:R-:W-:-:S05]  /*2810*/  IMAD.MOV.U32 R13, RZ, RZ, RZ ;  /* 0x000000ffff0d7224 */ /* 0x000fca00078e00ff */
[----:B------:R0:W-:Y:S02]  /*2820*/  REDG.E.ADD.64.STRONG.GPU desc[UR20][R6.64+0x3400], R12 ;  /* 0x0034000c0600798e */ /* 0x0001e4000c12e514 */
.L_x_199:
[----:B------:R-:W-:Y:S05]  /*2830*/  BSYNC.RECONVERGENT B1 ;  /* 0x0000000000017941 */ /* 0x000fea0003800200 */
.L_x_198:
[----:B------:R-:W-:Y:S04]  /*2840*/  BSSY.RECONVERGENT B1, `(.L_x_200) ;  /* 0x0000004000017945 */ /* 0x000fe80003800200 */
[----:B------:R-:W-:Y:S05]  /*2850*/  @!P5 BRA `(.L_x_201) ;  /* 0x000000000008d947 */ /* 0x000fea0003800000 */
[----:B------:R-:W-:-:S05]  /*2860*/  IMAD.MOV.U32 R11, RZ, RZ, RZ ;  /* 0x000000ffff0b7224 */ /* 0x000fca00078e00ff */
[----:B------:R0:W-:Y:S02]  /*2870*/  REDG.E.ADD.64.STRONG.GPU desc[UR20][R6.64+0x3c00], R10 ;  /* 0x003c000a0600798e */ /* 0x0001e4000c12e514 */
.L_x_201:
[----:B------:R-:W-:Y:S05]  /*2880*/  BSYNC.RECONVERGENT B1 ;  /* 0x0000000000017941 */ /* 0x000fea0003800200 */
.L_x_200:
[----:B------:R-:W-:Y:S05]  /*2890*/  @P0 BRA `(.L_x_202) ;  /* 0xfffffff800f80947 */ /* 0x000fea000383ffff */
[----:B------:R-:W-:-:S07]  /*28a0*/  IMAD.U32 R3, RZ, RZ, UR27 ;  /* 0x0000001bff037e24 */ /* 0x000fce000f8e00ff */
.L_x_185:
[----:B------:R-:W-:-:S09]  /*28b0*/  UISETP.NE.AND UP0, UPT, UR24, URZ, UPT ;  /* 0x000000ff1800728c */ /* 0x000fd2000bf05270 */
[----:B------:R-:W-:Y:S05]  /*28c0*/  BRA.U !UP0, `(.L_x_150) ;  /* 0x0000000508687547 */ /* 0x000fea000b800000 */
[----:B------:R-:W-:-:S13]  /*28d0*/  ISETP.GE.U32.AND P0, PT, R8, 0x3, PT ;  /* 0x000000030800780c */ /* 0x000fda0003f06070 */
[----:B------:R-:W-:Y:S05]  /*28e0*/  @!P0 BRA `(.L_x_203) ;  /* 0x0000000000bc8947 */ /* 0x000fea0003800000 */
[----:B01234-:R-:W-:Y:S01]  /*28f0*/  IMAD R7, R3, 0x400, R0 ;  /* 0x0000040003077824 */ /* 0x01ffe200078e0200 */
[----:B------:R-:W-:Y:S04]  /*2900*/  BSSY.RECONVERGENT B1, `(.L_x_204) ;  /* 0x000000f000017945 */ /* 0x000fe80003800200 */
[----:B------:R-:W0:Y:S04]  /*2910*/  LDS R10, [R7+0x200] ;  /* 0x00020000070a7984 */ /* 0x000e280000000800 */
[----:B------:R-:W1:Y:S04]  /*2920*/  LDS R12, [R7+0x600] ;  /* 0x00060000070c7984 */ /* 0x000e680000000800 */
[----:B------:R-:W2:Y:S04]  /*2930*/  LDS R6, [R7+0xa00] ;  /* 0x000a000007067984 */ /* 0x000ea80000000800 */
[----:B------:R-:W3:Y:S01]  /*2940*/  LDS R2, [R7+0xe00] ;  /* 0x000e000007027984 */ /* 0x000ee20000000800 */
[----:B0-----:R-:W-:-:S02]  /*2950*/  ISETP.NE.AND P0, PT, R10, RZ, PT ;  /* 0x000000ff0a00720c */ /* 0x001fc40003f05270 */
[----:B-1----:R-:W-:Y:S02]  /*2960*/  ISETP.NE.AND P1, PT, R12, RZ, PT ;  /* 0x000000ff0c00720c */ /* 0x002fe40003f25270 */
[----:B--2---:R-:W-:Y:S02]  /*2970*/  ISETP.NE.AND P2, PT, R6, RZ, PT ;  /* 0x000000ff0600720c */ /* 0x004fe40003f45270 */
[----:B---3--:R-:W-:-:S07]  /*2980*/  ISETP.NE.AND P3, PT, R2, RZ, PT ;  /* 0x000000ff0200720c */ /* 0x008fce0003f65270 */
[----:B------:R-:W-:Y:S06]  /*2990*/  @!P0 BRA `(.L_x_205) ;  /* 0x0000000000148947 */ /* 0x000fec0003800000 */
[----:B------:R-:W0:Y:S01]  /*29a0*/  LDC.64 R8, c[0x0][0x380] ;  /* 0x0000e000ff087b82 */ /* 0x000e220000000a00 */
[----:B------:R-:W-:Y:S01]  /*29b0*/  LEA R7, R3, R4, 0x8 ;  /* 0x0000000403077211 */ /* 0x000fe200078e40ff */
[----:B------:R-:W-:-:S04]  /*29c0*/  IMAD.MOV.U32 R11, RZ, RZ, RZ ;  /* 0x000000ffff0b7224 */ /* 0x000fc800078e00ff */
[----:B0-----:R-:W-:-:S05]  /*29d0*/  IMAD.WIDE.U32 R8, R7, 0x8, R8 ;  /* 0x0000000807087825 */ /* 0x001fca00078e0008 */
[----:B------:R0:W-:Y:S02]  /*29e0*/  REDG.E.ADD.64.STRONG.GPU desc[UR20][R8.64+0x400], R10 ;  /* 0x0004000a0800798e */ /* 0x0001e4000c12e514 */
.L_x_205:
[----:B------:R-:W-:Y:S05]  /*29f0*/  BSYNC.RECONVERGENT B1 ;  /* 0x0000000000017941 */ /* 0x000fea0003800200 */
.L_x_204:
[----:B------:R-:W-:Y:S04]  /*2a00*/  BSSY.RECONVERGENT B1, `(.L_x_206) ;  /* 0x0000009000017945 */ /* 0x000fe80003800200 */
[----:B------:R-:W-:Y:S05]  /*2a10*/  @!P1 BRA `(.L_x_207) ;  /* 0x00000000001c9947 */ /* 0x000fea0003800000 */
[----:B0-----:R-:W0:Y:S01]  /*2a20*/  LDC.64 R8, c[0x0][0x380] ;  /* 0x0000e000ff087b82 */ /* 0x001e220000000a00 */
[----:B------:R-:W-:Y:S02]  /*2a30*/  IMAD R7, R3, 0x100, R4 ;  /* 0x0000010003077824 */ /* 0x000fe400078e0204 */
[----:B------:R-:W-:Y:S02]  /*2a40*/  IMAD.MOV.U32 R10, RZ, RZ, R12 ;  /* 0x000000ffff0a7224 */ /* 0x000fe400078e000c */
[----:B------:R-:W-:Y:S02]  /*2a50*/  VIADD R7, R7, 0x100 ;  /* 0x0000010007077836 */ /* 0x000fe40000000000 */
[----:B------:R-:W-:Y:S02]  /*2a60*/  IMAD.MOV.U32 R11, RZ, RZ, RZ ;  /* 0x000000ffff0b7224 */ /* 0x000fe400078e00ff */
[----:B0-----:R-:W-:-:S05]  /*2a70*/  IMAD.WIDE.U32 R8, R7, 0x8, R8 ;  /* 0x0000000807087825 */ /* 0x001fca00078e0008 */
[----:B------:R1:W-:Y:S02]  /*2a80*/  REDG.E.ADD.64.STRONG.GPU desc[UR20][R8.64+0x400], R10 ;  /* 0x0004000a0800798e */ /* 0x0003e4000c12e514 */
.L_x_207:
[----:B------:R-:W-:Y:S05]  /*2a90*/  BSYNC.RECONVERGENT B1 ;  /* 0x0000000000017941 */ /* 0x000fea0003800200 */
.L_x_206:
[----:B------:R-:W-:Y:S04]  /*2aa0*/  BSSY.RECONVERGENT B1, `(.L_x_208) ;  /* 0x0000008000017945 */ /* 0x000fe80003800200 */
[----:B------:R-:W-:Y:S05]  /*2ab0*/  @!P2 BRA `(.L_x_209) ;  /* 0x000000000018a947 */ /* 0x000fea0003800000 */
[----:B01----:R-:W0:Y:S01]  /*2ac0*/  LDC.64 R8, c[0x0][0x380] ;  /* 0x0000e000ff087b82 */ /* 0x003e220000000a00 */
[----:B------:R-:W-:-:S05]  /*2ad0*/  IMAD R7, R3, 0x100, R4 ;  /* 0x0000010003077824 */ /* 0x000fca00078e0204 */
[----:B------:R-:W-:-:S05]  /*2ae0*/  IADD3 R7, PT, PT, R7, 0x200, RZ ;  /* 0x0000020007077810 */ /* 0x000fca0007ffe0ff */
[----:B0-----:R-:W-:-:S04]  /*2af0*/  IMAD.WIDE.U32 R8, R7, 0x8, R8 ;  /* 0x0000000807087825 */ /* 0x001fc800078e0008 */
[----:B------:R-:W-:-:S05]  /*2b00*/  IMAD.MOV.U32 R7, RZ, RZ, RZ ;  /* 0x000000ffff077224 */ /* 0x000fca00078e00ff */
[----:B------:R2:W-:Y:S02]  /*2b10*/  REDG.E.ADD.64.STRONG.GPU desc[UR20][R8.64+0x400], R6 ;  /* 0x000400060800798e */ /* 0x0005e4000c12e514 */
.L_x_209:
[----:B------:R-:W-:Y:S05]  /*2b20*/  BSYNC.RECONVERGENT B1 ;  /* 0x0000000000017941 */ /* 0x000fea0003800200 */
.L_x_208:
[----:B------:R-:W-:Y:S04]  /*2b30*/  BSSY.RECONVERGENT B1, `(.L_x_210) ;  /* 0x0000009000017945 */ /* 0x000fe80003800200 */
[----:B------:R-:W-:Y:S05]  /*2b40*/  @!P3 BRA `(.L_x_211) ;  /* 0x00000000001cb947 */ /* 0x000fea0003800000 */
[----:B--2---:R-:W2:Y:S01]  /*2b50*/  LDC.64 R6, c[0x0][0x380] ;  /* 0x0000e000ff067b82 */ /* 0x004ea20000000a00 */
[----:B01----:R-:W-:Y:S02]  /*2b60*/  IMAD R9, R3, 0x100, R4 ;  /* 0x0000010003097824 */ /* 0x003fe400078e0204 */
[----:B------:R-:W-:Y:S02]  /*2b70*/  IMAD.MOV.U32 R8, RZ, RZ, R2 ;  /* 0x000000ffff087224 */ /* 0x000fe400078e0002 */
[----:B------:R-:W-:-:S04]  /*2b80*/  VIADD R9, R9, 0x300 ;  /* 0x0000030009097836 */ /* 0x000fc80000000000 */
[----:B--2---:R-:W-:-:S04]  /*2b90*/  IMAD.WIDE.U32 R6, R9, 0x8, R6 ;  /* 0x0000000809067825 */ /* 0x004fc800078e0006 */
[----:B------:R-:W-:-:S05]  /*2ba0*/  IMAD.MOV.U32 R9, RZ, RZ, RZ ;  /* 0x000000ffff097224 */ /* 0x000fca00078e00ff */
[----:B------:R3:W-:Y:S02]  /*2bb0*/  REDG.E.ADD.64.STRONG.GPU desc[UR20][R6.64+0x400], R8 ;  /* 0x000400080600798e */ /* 0x0007e4000c12e514 */
.L_x_211:
[----:B------:R-:W-:Y:S05]  /*2bc0*/  BSYNC.RECONVERGENT B1 ;  /* 0x0000000000017941 */ /* 0x000fea0003800200 */
.L_x_210:
[----:B------:R-:W-:-:S07]  /*2bd0*/  VIADD R3, R3, 0x4 ;  /* 0x0000000403037836 */ /* 0x000fce0000000000 */
.L_x_203:
[----:B------:R-:W-:-:S09]  /*2be0*/  UISETP.NE.AND UP0, UPT, UR25, URZ, UPT ;  /* 0x000000ff1900728c */ /* 0x000fd2000bf05270 */
[----:B------:R-:W-:Y:S05]  /*2bf0*/  BRA.U !UP0, `(.L_x_150) ;  /* 0x00000001089c7547 */ /* 0x000fea000b800000 */
[----:B------:R-:W-:-:S13]  /*2c00*/  ISETP.NE.AND P0, PT, R5, RZ, PT ;  /* 0x000000ff0500720c */ /* 0x000fda0003f05270 */
[----:B------:R-:W-:Y:S05]  /*2c10*/  @!P0 BRA `(.L_x_212) ;  /* 0x0000000000648947 */ /* 0x000fea0003800000 */
[----:B01234-:R-:W-:Y:S01]  /*2c20*/  LEA R6, R3, R0, 0xa ;  /* 0x0000000003067211 */ /* 0x01ffe200078e50ff */
[----:B------:R-:W-:Y:S04]  /*2c30*/  BSSY.RECONVERGENT B1, `(.L_x_213) ;  /* 0x000000c000017945 */ /* 0x000fe80003800200 */
[----:B------:R-:W0:Y:S04]  /*2c40*/  LDS R2, [R6+0x200] ;  /* 0x0002000006027984 */ /* 0x000e280000000800 */
[----:B------:R-:W1:Y:S01]  /*2c50*/  LDS R5, [R6+0x600] ;  /* 0x0006000006057984 */ /* 0x000e620000000800 */
[----:B0-----:R-:W-:-:S02]  /*2c60*/  ISETP.NE.AND P0, PT, R2, RZ, PT ;  /* 0x000000ff0200720c */ /* 0x001fc40003f05270 */
[----:B-1----:R-:W-:-:S11]  /*2c70*/  ISETP.NE.AND P1, PT, R5, RZ, PT ;  /* 0x000000ff0500720c */ /* 0x002fd60003f25270 */
[----:B------:R-:W-:Y:S05]  /*2c80*/  @!P0 BRA `(.L_x_214) ;  /* 0x0000000000188947 */ /* 0x000fea0003800000 */
[----:B------:R-:W0:Y:S01]  /*2c90*/  LDC.64 R6, c[0x0][0x380] ;  /* 0x0000e000ff067b82 */ /* 0x000e220000000a00 */
[----:B------:R-:W-:-:S04]  /*2ca0*/  IMAD R9, R3, 0x100, R4 ;  /* 0x0000010003097824 */ /* 0x000fc800078e0204 */
[----:B0-----:R-:W-:-:S04]  /*2cb0*/  IMAD.WIDE.U32 R8, R9, 0x8, R6 ;  /* 0x0000000809087825 */ /* 0x001fc800078e0006 */
[----:B------:R-:W-:Y:S02]  /*2cc0*/  IMAD.MOV.U32 R6, RZ, RZ, R2 ;  /* 0x000000ffff067224 */ /* 0x000fe400078e0002 */
[----:B------:R-:W-:-:S05]  /*2cd0*/  IMAD.MOV.U32 R7, RZ, RZ, RZ ;  /* 0x000000ffff077224 */ /* 0x000fca00078e00ff */
[----:B------:R0:W-:Y:S02]  /*2ce0*/  REDG.E.ADD.64.STRONG.GPU desc[UR20][R8.64+0x400], R6 ;  /* 0x000400060800798e */ /* 0x0001e4000c12e514 */
.L_x_214:
[----:B------:R-:W-:Y:S05]  /*2cf0*/  BSYNC.RECONVERGENT B1 ;  /* 0x0000000000017941 */ /* 0x000fea0003800200 */
.L_x_213:
[----:B------:R-:W-:Y:S04]  /*2d00*/  BSSY.RECONVERGENT B1, `(.L_x_215) ;  /* 0x0000009000017945 */ /* 0x000fe80003800200 */
[----:B------:R-:W-:Y:S05]  /*2d10*/  @!P1 BRA `(.L_x_216) ;  /* 0x00000000001c9947 */ /* 0x000fea0003800000 */
[----:B0-----:R-:W0:Y:S01]  /*2d20*/  LDC.64 R6, c[0x0][0x380] ;  /* 0x0000e000ff067b82 */ /* 0x001e220000000a00 */
[----:B------:R-:W-:-:S04]  /*2d30*/  IMAD R2, R3, 0x100, R4 ;  /* 0x0000010003027824 */ /* 0x000fc800078e0204 */
[----:B------:R-:W-:-:S04]  /*2d40*/  VIADD R9, R2, 0x100 ;  /* 0x0000010002097836 */ /* 0x000fc80000000000 */
[----:B0-----:R-:W-:-:S04]  /*2d50*/  IMAD.WIDE.U32 R8, R9, 0x8, R6 ;  /* 0x0000000809087825 */ /* 0x001fc800078e0006 */
[----:B------:R-:W-:Y:S02]  /*2d60*/  HFMA2 R7, -RZ, RZ, 0, 0 ;  /* 0x00000000ff077431 */ /* 0x000fe400000001ff */
[----:B------:R-:W-:-:S05]  /*2d70*/  IMAD.MOV.U32 R6, RZ, RZ, R5 ;  /* 0x000000ffff067224 */ /* 0x000fca00078e0005 */
[----:B------:R1:W-:Y:S02]  /*2d80*/  REDG.E.ADD.64.STRONG.GPU desc[UR20][R8.64+0x400], R6 ;  /* 0x000400060800798e */ /* 0x0003e4000c12e514 */
.L_x_216:
[----:B------:R-:W-:Y:S05]  /*2d90*/  BSYNC.RECONVERGENT B1 ;  /* 0x0000000000017941 */ /* 0x000fea0003800200 */
.L_x_215:
[----:B------:R-:W-:-:S07]  /*2da0*/  VIADD R3, R3, 0x2 ;  /* 0x0000000203037836 */ /* 0x000fce0000000000 */
.L_x_212:
[----:B------:R-:W-:-:S09]  /*2db0*/  UISETP.NE.AND UP0, UPT, UR9, URZ, UPT ;  /* 0x000000ff0900728c */ /* 0x000fd2000bf05270 */
[----:B------:R-:W-:Y:S05]  /*2dc0*/  BRA.U !UP0, `(.L_x_150) ;  /* 0x0000000108287547 */ /* 0x000fea000b800000 */
[----:B------:R-:W-:-:S05]  /*2dd0*/  IMAD R2, R3, 0x400, R0 ;  /* 0x0000040003027824 */ /* 0x000fca00078e0200 */
[----:B------:R-:W5:Y:S02]  /*2de0*/  LDS R5, [R2+0x200] ;  /* 0x0002000002057984 */ /* 0x000f640000000800 */
[----:B-----5:R-:W-:-:S13]  /*2df0*/  ISETP.NE.AND P0, PT, R5, RZ, PT ;  /* 0x000000ff0500720c */ /* 0x020fda0003f05270 */
[----:B------:R-:W-:Y:S05]  /*2e00*/  @!P0 BRA `(.L_x_150) ;  /* 0x0000000000188947 */ /* 0x000fea0003800000 */
[----:B01234-:R-:W0:Y:S01]  /*2e10*/  LDC.64 R6, c[0x0][0x380] ;  /* 0x0000e000ff067b82 */ /* 0x01fe220000000a00 */
[----:B------:R-:W-:-:S04]  /*2e20*/  IMAD R3, R3, 0x100, R4 ;  /* 0x0000010003037824 */ /* 0x000fc800078e0204 */
[----:B0-----:R-:W-:-:S04]  /*2e30*/  IMAD.WIDE.U32 R2, R3, 0x8, R6 ;  /* 0x0000000803027825 */ /* 0x001fc800078e0006 */
[----:B------:R-:W-:Y:S02]  /*2e40*/  IMAD.MOV.U32 R6, RZ, RZ, R5 ;  /* 0x000000ffff067224 */ /* 0x000fe400078e0005 */
[----:B------:R-:W-:-:S05]  /*2e50*/  IMAD.MOV.U32 R7, RZ, RZ, RZ ;  /* 0x000000ffff077224 */ /* 0x000fca00078e00ff */
[----:B------:R0:W-:Y:S02]  /*2e60*/  REDG.E.ADD.64.STRONG.GPU desc[UR20][R2.64+0x400], R6 ;  /* 0x000400060200798e */ /* 0x0001e4000c12e514 */
.L_x_150:
[----:B------:R-:W-:Y:S05]  /*2e70*/  BSYNC.RECONVERGENT B0 ;  /* 0x0000000000007941 */ /* 0x000fea0003800200 */
.L_x_149:
[----:B------:R-:W-:Y:S01]  /*2e80*/  BAR.SYNC.DEFER_BLOCKING 0x0 ;  /* 0x0000000000007b1d */ /* 0x000fe20000010000 */
[----:B------:R-:W-:-:S04]  /*2e90*/  UIADD3 UR6, UP0, UPT, UR6, 0x1, URZ ;  /* 0x0000000106067890 */ /* 0x000fc8000ff1e0ff */
[----:B------:R-:W-:Y:S02]  /*2ea0*/  UIADD3.X UR7, UPT, UPT, URZ, UR7, URZ, UP0, !UPT ;  /* 0x00000007ff077290 */ /* 0x000fe400087fe4ff */
[----:B------:R-:W-:-:S04]  /*2eb0*/  UISETP.NE.U32.AND UP0, UPT, UR6, UR11, UPT ;  /* 0x0000000b0600728c */ /* 0x000fc8000bf05070 */
[----:B------:R-:W-:-:S09]  /*2ec0*/  UISETP.NE.AND.EX UP0, UPT, UR7, UR12, UPT, UP0 ;  /* 0x0000000c0700728c */ /* 0x000fd2000bf05300 */
[----:B------:R-:W-:Y:S05]  /*2ed0*/  BRA.U UP0, `(.L_x_217) ;  /* 0xffffffd100f07547 */ /* 0x000fea000b83ffff */
[----:B------:R-:W-:Y:S05]  /*2ee0*/  EXIT ;  /* 0x000000000000794d */ /* 0x000fea0003800000 */
.L_x_218:
        /* <DEDUP_REMOVED lines=9> */
.L_x_240:


//--------------------- .text._ZN3cub18CUB_300001_SM_10006detail10radix_sort31DeviceRadixSortSingleTileKernelINS1_5radix10policy_hubIiNS0_8NullTypeEyE10Policy1000ELNS0_9SortOrderE0EiS6_yNS1_21identity_decomposer_tEEEvPKT1_PSB_PKT2_PSF_T3_iiT4_ --------------------------
	.section	.text._ZN3cub18CUB_300001_SM_10006detail10radix_sort31DeviceRadixSortSingleTileKernelINS1_5radix10policy_hubIiNS0_8NullTypeEyE10Policy1000ELNS0_9SortOrderE0EiS6_yNS1_21identity_decomposer_tEEEvPKT1_PSB_PKT2_PSF_T3_iiT4_,"ax",@progbits
	.align	128
        .global         _ZN3cub18CUB_300001_SM_10006detail10radix_sort31DeviceRadixSortSingleTileKernelINS1_5radix10policy_hubIiNS0_8NullTypeEyE10Policy1000ELNS0_9SortOrderE0EiS6_yNS1_21identity_decomposer_tEEEvPKT1_PSB_PKT2_PSF_T3_iiT4_
        .type           _ZN3cub18CUB_300001_SM_10006detail10radix_sort31DeviceRadixSortSingleTileKernelINS1_5radix10policy_hubIiNS0_8NullTypeEyE10Policy1000ELNS0_9SortOrderE0EiS6_yNS1_21identity_decomposer_tEEEvPKT1_PSB_PKT2_PSF_T3_iiT4_,@function
        .size           _ZN3cub18CUB_300001_SM_10006detail10radix_sort31DeviceRadixSortSingleTileKernelINS1_5radix10policy_hubIiNS0_8NullTypeEyE10Policy1000ELNS0_9SortOrderE0EiS6_yNS1_21identity_decomposer_tEEEvPKT1_PSB_PKT2_PSF_T3_iiT4_,(.L_x_241 - _ZN3cub18CUB_300001_SM_10006detail10radix_sort31DeviceRadixSortSingleTileKernelINS1_5radix10policy_hubIiNS0_8NullTypeEyE10Policy1000ELNS0_9SortOrderE0EiS6_yNS1_21identity_decomposer_tEEEvPKT1_PSB_PKT2_PSF_T3_iiT4_)
        .other          _ZN3cub18CUB_300001_SM_10006detail10radix_sort31DeviceRadixSortSingleTileKernelINS1_5radix10policy_hubIiNS0_8NullTypeEyE10Policy1000ELNS0_9SortOrderE0EiS6_yNS1_21identity_decomposer_tEEEvPKT1_PSB_PKT2_PSF_T3_iiT4_,@"STO_CUDA_ENTRY STV_DEFAULT"
_ZN3cub18CUB_300001_SM_10006detail10radix_sort31DeviceRadixSortSingleTileKernelINS1_5radix10policy_hubIiNS0_8NullTypeEyE10Policy1000ELNS0_9SortOrderE0EiS6_yNS1_21identity_decomposer_tEEEvPKT1_PSB_PKT2_PSF_T3_iiT4_:
.text._ZN3cub18CUB_300001_SM_10006detail10radix_sort31DeviceRadixSortSingleTileKernelINS1_5radix10policy_hubIiNS0_8NullTypeEyE10Policy1000ELNS0_9SortOrderE0EiS6_yNS1_21identity_decomposer_tEEEvPKT1_PSB_PKT2_PSF_T3_iiT4_:
[----:B------:R-:W-:Y:S01]  /*0000*/  LDC R1, c[0x0][0x37c] ;  /* 0x0000df00ff017b82 */ /* 0x000fe20000000800 */
[----:B------:R-:W0:Y:S01]  /*0010*/  S2R R0, SR_TID.X ;  /* 0x0000000000007919 */ /* 0x000e220000002100 */
[----:B------:R-:W1:Y:S06]  /*0020*/  LDCU UR4, c[0x0][0x3a0] ;  /* 0x00007400ff0477ac */ /* 0x000e6c0008000800 */
[----:B------:R-:W2:Y:S01]  /*0030*/  LDC.64 R4, c[0x0][0x380] ;  /* 0x0000e000ff047b82 */ /* 0x000ea20000000a00 */
[----:B------:R-:W3:Y:S01]  /*0040*/  LDCU.64 UR8, c[0x0][0x358] ;  /* 0x00006b00ff0877ac */ /* 0x000ee20008000a00 */
[----:B------:R-:W-:-:S02]  /*0050*/  IMAD.MOV.U32 R13, RZ, RZ, -0x1 ;  /* 0xffffffffff0d7424 */ /* 0x000fc400078e00ff */
[----:B------:R-:W-:Y:S02]  /*0060*/  IMAD.MOV.U32 R14, RZ, RZ, -0x1 ;  /* 0xffffffffff0e7424 */ /* 0x000fe400078e00ff */
[----:B------:R-:W-:Y:S02]  /*0070*/  IMAD.MOV.U32 R20, RZ, RZ, -0x1 ;  /* 0xffffffffff147424 */ /* 0x000fe400078e00ff */
[----:B------:R-:W-:Y:S01]  /*0080*/  IMAD.MOV.U32 R21, RZ, RZ, -0x1 ;  /* 0xffffffffff157424 */ /* 0x000fe200078e00ff */
[----:B------:R-:W4:Y:S01]  /*0090*/  S2UR UR6, SR_CgaCtaId ;  /* 0x00000000000679c3 */ /* 0x000f220000008800 */
[----:B------:R-:W2:Y:S01]  /*00a0*/  S2R R23, SR_LANEID ;  /* 0x0000000000177919 */ /* 0x000ea20000000000 */
[----:B------:R-:W-:Y:S01]  /*00b0*/  IMAD.MOV.U32 R25, RZ, RZ, -0x1 ;  /* 0xffffffffff197424 */ /* 0x000fe200078e00ff */
[----:B------:R-:W1:Y:S01]  /*00c0*/  LDCU UR10, c[0x0][0x3ac] ;  /* 0x00007580ff0a77ac */ /* 0x000e620008000800 */
[----:B0-----:R-:W-:-:S04]  /*00d0*/  IMAD R7, R0, 0x13, RZ ;  /* 0x0000001300077824 */ /* 0x001fc800078e02ff */
[C---:B------:R-:W-:Y:S01]  /*00e0*/  VIADD R2, R7.reuse, 0x1 ;  /* 0x0000000107027836 */ /* 0x040fe20000000000 */
[C---:B-1----:R-:W-:Y:S01]  /*00f0*/  ISETP.GE.AND P1, PT, R7.reuse, UR4, PT ;  /* 0x0000000407007c0c */ /* 0x042fe2000bf26270 */
[----:B--2---:R-:W-:-:S03]  /*0100*/  IMAD.WIDE.U32 R4, R7, 0x4, R4 ;  /* 0x0000000407047825 */ /* 0x004fc600078e0004 */
[----:B------:R-:W-:Y:S01]  /*0110*/  ISETP.GE.AND P2, PT, R2, UR4, PT ;  /* 0x0000000402007c0c */ /* 0x000fe2000bf46270 */
[C---:B------:R-:W-:Y:S02]  /*0120*/  VIADD R2, R7.reuse, 0x2 ;  /* 0x0000000207027836 */ /* 0x040fe40000000000 */
[----:B------:R-:W-:-:S03]  /*0130*/  VIADD R3, R7, 0x3 ;  /* 0x0000000307037836 */ /* 0x000fc60000000000 */
[----:B------:R-:W-:Y:S01]  /*0140*/  ISETP.GE.AND P3, PT, R2, UR4, PT ;  /* 0x0000000402007c0c */ /* 0x000fe2000bf66270 */
[----:B------:R-:W-:Y:S01]  /*0150*/  VIADD R2, R7, 0x4 ;  /* 0x0000000407027836 */ /* 0x000fe20000000000 */
[----:B------:R-:W-:Y:S01]  /*0160*/  ISETP.GE.AND P4, PT, R3, UR4, PT ;  /* 0x0000000403007c0c */ /* 0x000fe2000bf86270 */
[----:B---3--:R-:W2:Y:S03]  /*0170*/  @!P1 LDG.E R12, desc[UR8][R4.64] ;  /* 0x00000008040c9981 */ /* 0x008ea6000c1e1900 */
[----:B------:R-:W-:Y:S01]  /*0180*/  ISETP.GE.AND P5, PT, R2, UR4, PT ;  /* 0x0000000402007c0c */ /* 0x000fe2000bfa6270 */
[----:B------:R-:W3:Y:S06]  /*0190*/  @!P2 LDG.E R6, desc[UR8][R4.64+0x4] ;  /* 0x000004080406a981 */ /* 0x000eec000c1e1900 */
[----:B------:R-:W5:Y:S04]  /*01a0*/  @!P3 LDG.E R8, desc[UR8][R4.64+0x8] ;  /* 0x000008080408b981 */ /* 0x000f68000c1e1900 */
[----:B------:R-:W4:Y:S04]  /*01b0*/  @!P4 LDG.E R9, desc[UR8][R4.64+0xc] ;  /* 0x00000c080409c981 */ /* 0x000f28000c1e1900 */
[----:B------:R-:W4:Y:S01]  /*01c0*/  @!P5 LDG.E R10, desc[UR8][R4.64+0x10] ;  /* 0x00001008040ad981 */ /* 0x000f22000c1e1900 */
[----:B------:R-:W-:-:S02]  /*01d0*/  VIADD R2, R7, 0x5 ;  /* 0x0000000507027836 */ /* 0x000fc40000000000 */
[C---:B------:R-:W-:Y:S02]  /*01e0*/  VIADD R11, R7.reuse, 0x7 ;  /* 0x00000007070b7836 */ /* 0x040fe40000000000 */
[----:B------:R-:W-:Y:S01]  /*01f0*/  VIADD R3, R7, 0x6 ;  /* 0x0000000607037836 */ /* 0x000fe20000000000 */
[----:B------:R-:W-:Y:S01]  /*0200*/  ISETP.GE.AND P6, PT, R2, UR4, PT ;  /* 0x0000000402007c0c */ /* 0x000fe2000bfc6270 */
[----:B------:R-:W-:-:S03]  /*0210*/  IMAD.MOV.U32 R2, RZ, RZ, -0x1 ;  /* 0xffffffffff027424 */ /* 0x000fc600078e00ff */
[----:B------:R-:W-:Y:S01]  /*0220*/  ISETP.GE.AND P0, PT, R3, UR4, PT ;  /* 0x0000000403007c0c */ /* 0x000fe2000bf06270 */
[----:B------:R-:W-:Y:S02]  /*0230*/  IMAD.MOV.U32 R3, RZ, RZ, -0x1 ;  /* 0xffffffffff037424 */ /* 0x000fe400078e00ff */
[----:B------:R-:W-:-:S06]  /*0240*/  VIADD R15, R7, 0xb ;  /* 0x0000000b070f7836 */ /* 0x000fcc0000000000 */
[----:B------:R-:W4:Y:S01]  /*0250*/  @!P6 LDG.E R17, desc[UR8][R4.64+0x14] ;  /* 0x000014080411e981 */ /* 0x000f22000c1e1900 */
[----:B--2---:R-:W-:Y:S01]  /*0260*/  @!P1 LOP3.LUT R2, R12, 0x80000000, RZ, 0x3c, !PT ;  /* 0x800000000c029812 */ /* 0x004fe200078e3cff */
[----:B------:R-:W-:Y:S01]  /*0270*/  IMAD.MOV.U32 R12, RZ, RZ, -0x1 ;  /* 0xffffffffff0c7424 */ /* 0x000fe200078e00ff */
[----:B------:R-:W-:Y:S01]  /*0280*/  ISETP.GE.AND P1, PT, R11, UR4, PT ;  /* 0x000000040b007c0c */ /* 0x000fe2000bf26270 */
[C---:B------:R-:W-:Y:S01]  /*0290*/  VIADD R11, R7.reuse, 0x8 ;  /* 0x00000008070b7836 */ /* 0x040fe20000000000 */
[----:B---3--:R-:W-:Y:S01]  /*02a0*/  @!P2 LOP3.LUT R3, R6, 0x80000000, RZ, 0x3c, !PT ;  /* 0x800000000603a812 */ /* 0x008fe200078e3cff */
[----:B------:R-:W-:-:S03]  /*02b0*/  VIADD R6, R7, 0x9 ;  /* 0x0000000907067836 */ /* 0x000fc60000000000 */
[----:B------:R-:W-:Y:S01]  /*02c0*/  ISETP.GE.AND P2, PT, R11, UR4, PT ;  /* 0x000000040b007c0c */ /* 0x000fe2000bf46270 */
[----:B------:R-:W-:Y:S01]  /*02d0*/  VIADD R11, R7, 0xa ;  /* 0x0000000a070b7836 */ /* 0x000fe20000000000 */
[----:B-----5:R-:W-:Y:S02]  /*02e0*/  @!P3 LOP3.LUT R12, R8, 0x80000000, RZ, 0x3c, !PT ;  /* 0x80000000080cb812 */ /* 0x020fe400078e3cff */
[----:B------:R-:W-:Y:S02]  /*02f0*/  ISETP.GE.AND P3, PT, R6, UR4, PT ;  /* 0x0000000406007c0c */ /* 0x000fe4000bf66270 */
[----:B----4-:R-:W-:Y:S01]  /*0300*/  @!P4 LOP3.LUT R13, R9, 0x80000000, RZ, 0x3c, !PT ;  /* 0x80000000090dc812 */ /* 0x010fe200078e3cff */
[----:B------:R-:W2:Y:S01]  /*0310*/  @!P0 LDG.E R6, desc[UR8][R4.64+0x18] ;  /* 0x0000180804068981 */ /* 0x000ea2000c1e1900 */
[----:B------:R-:W-:Y:S02]  /*0320*/  ISETP.GE.AND P4, PT, R11, UR4, PT ;  /* 0x000000040b007c0c */ /* 0x000fe4000bf86270 */
[----:B------:R-:W-:Y:S01]  /*0330*/  @!P5 LOP3.LUT R14, R10, 0x80000000, RZ, 0x3c, !PT ;  /* 0x800000000a0ed812 */ /* 0x000fe200078e3cff */
[----:B------:R-:W3:Y:S01]  /*0340*/  @!P1 LDG.E R8, desc[UR8][R4.64+0x1c] ;  /* 0x00001c0804089981 */ /* 0x000ee2000c1e1900 */
[----:B------:R-:W-:-:S03]  /*0350*/  ISETP.GE.AND P5, PT, R15, UR4, PT ;  /* 0x000000040f007c0c */ /* 0x000fc6000bfa6270 */
[----:B------:R-:W4:Y:S04]  /*0360*/  @!P2 LDG.E R9, desc[UR8][R4.64+0x20] ;  /* 0x000020080409a981 */ /* 0x000f28000c1e1900 */
[----:B------:R-:W5:Y:S04]  /*0370*/  @!P3 LDG.E R10, desc[UR8][R4.64+0x24] ;  /* 0x00002408040ab981 */ /* 0x000f68000c1e1900 */
[----:B------:R-:W5:Y:S04]  /*0380*/  @!P4 LDG.E R11, desc[UR8][R4.64+0x28] ;  /* 0x00002808040bc981 */ /* 0x000f68000c1e1900 */
[----:B------:R-:W5:Y:S01]  /*0390*/  @!P5 LDG.E R22, desc[UR8][R4.64+0x2c] ;  /* 0x00002c080416d981 */ /* 0x000f62000c1e1900 */
[----:B------:R-:W-:-:S02]  /*03a0*/  VIADD R16, R7, 0xc ;  /* 0x0000000c07107836 */ /* 0x000fc40000000000 */
[----:B------:R-:W-:Y:S01]  /*03b0*/  IMAD.MOV.U32 R15, RZ, RZ, -0x1 ;  /* 0xffffffffff0f7424 */ /* 0x000fe200078e00ff */
[----:B------:R-:W-:Y:S01]  /*03c0*/  @!P6 LOP3.LUT R15, R17, 0x80000000, RZ, 0x3c, !PT ;  /* 0x80000000110fe812 */ /* 0x000fe200078e3cff */
[C---:B------:R-:W-:Y:S01]  /*03d0*/  VIADD R18, R7.reuse, 0xd ;  /* 0x0000000d07127836 */ /* 0x040fe20000000000 */
[----:B------:R-:W-:Y:S01]  /*03e0*/  ISETP.GE.AND P6, PT, R16, UR4, PT ;  /* 0x0000000410007c0c */ /* 0x000fe2000bfc6270 */
[----:B------:R-:W-:Y:S02]  /*03f0*/  IMAD.MOV.U32 R16, RZ, RZ, -0x1 ;  /* 0xffffffffff107424 */ /* 0x000fe400078e00ff */
[----:B------:R-:W-:Y:S02]  /*0400*/  IMAD.MOV.U32 R17, RZ, RZ, -0x1 ;  /* 0xffffffffff117424 */ /* 0x000fe400078e00ff */
[----:B------:R-:W-:-:S08]  /*0410*/  VIADD R19, R7, 0xe ;  /* 0x0000000e07137836 */ /* 0x000fd00000000000 */
[----:B------:R-:W5:Y:S01]  /*0420*/  @!P6 LDG.E R24, desc[UR8][R4.64+0x30] ;  /* 0x000030080418e981 */ /* 0x000f62000c1e1900 */
[----:B--2---:R-:W-:Y:S01]  /*0430*/  @!P0 LOP3.LUT R16, R6, 0x80000000, RZ, 0x3c, !PT ;  /* 0x8000000006108812 */ /* 0x004fe200078e3cff */
[C---:B------:R-:W-:Y:S01]  /*0440*/  VIADD R6, R7.reuse, 0xf ;  /* 0x0000000f07067836 */ /* 0x040fe20000000000 */
[----:B------:R-:W-:Y:S01]  /*0450*/  ISETP.GE.AND P0, PT, R18, UR4, PT ;  /* 0x0000000412007c0c */ /* 0x000fe2000bf06270 */
[----:B------:R-:W-:Y:S01]  /*0460*/  IMAD.MOV.U32 R18, RZ, RZ, -0x1 ;  /* 0xffffffffff127424 */ /* 0x000fe200078e00ff */
[----:B---3--:R-:W-:Y:S01]  /*0470*/  @!P1 LOP3.LUT R17, R8, 0x80000000, RZ, 0x3c, !PT ;  /* 0x8000000008119812 */ /* 0x008fe200078e3cff */
[----:B------:R-:W-:Y:S01]  /*0480*/  VIADD R8, R7, 0x10 ;  /* 0x0000001007087836 */ /* 0x000fe20000000000 */
[----:B----4-:R-:W-:Y:S02]  /*0490*/  @!P2 LOP3.LUT R18, R9, 0x80000000, RZ, 0x3c, !PT ;  /* 0x800000000912a812 */ /* 0x010fe400078e3cff */
[----:B------:R-:W-:Y:S01]  /*04a0*/  ISETP.GE.AND P2, PT, R6, UR4, PT ;  /* 0x0000000406007c0c */ /* 0x000fe2000bf46270 */
[----:B------:R-:W-:-:S02]  /*04b0*/  VIADD R6, R7, 0x11 ;  /* 0x0000001107067836 */ /* 0x000fc40000000000 */
[----:B------:R-:W-:Y:S01]  /*04c0*/  VIADD R7, R7, 0x12 ;  /* 0x0000001207077836 */ /* 0x000fe20000000000 */
[----:B------:R-:W-:Y:S01]  /*04d0*/  ISETP.GE.AND P1, PT, R19, UR4, PT ;  /* 0x0000000413007c0c */ /* 0x000fe2000bf26270 */
[----:B------:R-:W-:Y:S01]  /*04e0*/  IMAD.MOV.U32 R19, RZ, RZ, -0x1 ;  /* 0xffffffffff137424 */ /* 0x000fe200078e00ff */
[----:B-----5:R-:W-:Y:S02]  /*04f0*/  @!P3 LOP3.LUT R19, R10, 0x80000000, RZ, 0x3c, !PT ;  /* 0x800000000a13b812 */ /* 0x020fe400078e3cff */
[----:B------:R-:W-:Y:S02]  /*0500*/  @!P4 LOP3.LUT R20, R11, 0x80000000, RZ, 0x3c, !PT ;  /* 0x800000000b14c812 */ /* 0x000fe400078e3cff */
[----:B------:R-:W-:Y:S02]  /*0510*/  @!P5 LOP3.LUT R21, R22, 0x80000000, RZ, 0x3c, !PT ;  /* 0x800000001615d812 */ /* 0x000fe400078e3cff */
[----:B------:R-:W-:Y:S02]  /*0520*/  ISETP.GE.AND P3, PT, R8, UR4, PT ;  /* 0x0000000408007c0c */ /* 0x000fe4000bf66270 */
[----:B------:R-:W-:Y:S01]  /*0530*/  ISETP.GE.AND P4, PT, R6, UR4, PT ;  /* 0x0000000406007c0c */ /* 0x000fe2000bf86270 */
[----:B------:R-:W2:Y:S01]  /*0540*/  @!P2 LDG.E R8, desc[UR8][R4.64+0x3c] ;  /* 0x00003c080408a981 */ /* 0x000ea2000c1e1900 */
[----:B------:R-:W-:Y:S01]  /*0550*/  ISETP.GE.AND P5, PT, R7, UR4, PT ;  /* 0x0000000407007c0c */ /* 0x000fe2000bfa6270 */
[----:B------:R-:W0:Y:S02]  /*0560*/  LDCU.64 UR4, c[0x0][0x3a8] ;  /* 0x00007500ff0477ac */ /* 0x000e240008000a00 */
[----:B------:R-:W3:Y:S04]  /*0570*/  @!P0 LDG.E R6, desc[UR8][R4.64+0x34] ;  /* 0x0000340804068981 */ /* 0x000ee8000c1e1900 */
[----:B------:R-:W4:Y:S04]  /*0580*/  @!P1 LDG.E R7, desc[UR8][R4.64+0x38] ;  /* 0x0000380804079981 */ /* 0x000f28000c1e1900 */
[----:B------:R-:W5:Y:S04]  /*0590*/  @!P3 LDG.E R9, desc[UR8][R4.64+0x40] ;  /* 0x000040080409b981 */ /* 0x000f68000c1e1900 */
[----:B------:R-:W5:Y:S04]  /*05a0*/  @!P4 LDG.E R10, desc[UR8][R4.64+0x44] ;  /* 0x00004408040ac981 */ /* 0x000f68000c1e1900 */
[----:B------:R-:W5:Y:S01]  /*05b0*/  @!P5 LDG.E R11, desc[UR8][R4.64+0x48] ;  /* 0x00004808040bd981 */ /* 0x000f62000c1e1900 */
[----:B0-----:R-:W-:-:S02]  /*05c0*/  UIADD3 UR7, UPT, UPT, UR4, 0x6, URZ ;  /* 0x0000000604077890 */ /* 0x001fc4000fffe0ff */
[----:B------:R-:W-:-:S03]  /*05d0*/  UIADD3 UR5, UPT, UPT, -UR4, UR5, URZ ;  /* 0x0000000504057290 */ /* 0x000fc6000fffe1ff */
[----:B------:R-:W-:Y:S02]  /*05e0*/  UMOV UR4, 0x400 ;  /* 0x0000040000047882 */ /* 0x000fe40000000000 */
[----:B------:R-:W-:Y:S01]  /*05f0*/  ULEA UR4, UR6, UR4, 0x18 ;  /* 0x0000000406047291 */ /* 0x000fe2000f8ec0ff */
[----:B------:R-:W-:-:S05]  /*0600*/  SHF.R.U32.HI R105, RZ, 0x5, R0 ;  /* 0x00000005ff697819 */ /* 0x000fca0000011600 */
[----:B------:R-:W-:Y:S01]  /*0610*/  LEA R29, R0, UR4, 0x2 ;  /* 0x00000004001d7c11 */ /* 0x000fe2000f8e10ff */
[----:B------:R-:W-:Y:S01]  /*0620*/  IMAD.MOV.U32 R22, RZ, RZ, -0x1 ;  /* 0xffffffffff167424 */ /* 0x000fe200078e00ff */
[----:B------:R-:W-:-:S03]  /*0630*/  @!P6 LOP3.LUT R22, R24, 0x80000000, RZ, 0x3c, !PT ;  /* 0x800000001816e812 */ /* 0x000fc600078e3cff */
[----:B------:R-:W-:Y:S01]  /*0640*/  IMAD R31, R0, 0x80, R29 ;  /* 0x00000080001f7824 */ /* 0x000fe200078e021d */
[----:B------:R-:W-:Y:S01]  /*0650*/  LEA R32, R105, UR4, 0x2 ;  /* 0x0000000469207c11 */ /* 0x000fe2000f8e10ff */
[----:B------:R-:W-:Y:S02]  /*0660*/  IMAD.MOV.U32 R24, RZ, RZ, -0x1 ;  /* 0xffffffffff187424 */ /* 0x000fe400078e00ff */
[----:B------:R-:W-:Y:S02]  /*0670*/  IMAD.MOV.U32 R26, RZ, RZ, -0x1 ;  /* 0xffffffffff1a7424 */ /* 0x000fe400078e00ff */
[----:B------:R-:W-:Y:S02]  /*0680*/  IMAD.MOV.U32 R27, RZ, RZ, -0x1 ;  /* 0xffffffffff1b7424 */ /* 0x000fe400078e00ff */
[----:B------:R-:W-:Y:S02]  /*0690*/  IMAD.MOV.U32 R28, RZ, RZ, -0x1 ;  /* 0xffffffffff1c7424 */ /* 0x000fe400078e00ff */
[----:B------:R-:W-:-:S02]  /*06a0*/  IMAD.MOV.U32 R30, RZ, RZ, -0x1 ;  /* 0xffffffffff1e7424 */ /* 0x000fc400078e00ff */
[----:B------:R-:W-:Y:S01]  /*06b0*/  IMAD R33, R0, -0x38, R31 ;  /* 0xffffffc800217824 */ /* 0x000fe200078e021f */
[----:B------:R-:W-:Y:S01]  /*06c0*/  BAR.SYNC.DEFER_BLOCKING 0x0 ;  /* 0x0000000000007b1d */ /* 0x000fe20000010000 */
[----:B--2---:R-:W-:Y:S02]  /*06d0*/  @!P2 LOP3.LUT R26, R8, 0x80000000, RZ, 0x3c, !PT ;  /* 0x80000000081aa812 */ /* 0x004fe400078e3cff */
[----:B---3--:R-:W-:Y:S02]  /*06e0*/  @!P0 LOP3.LUT R24, R6, 0x80000000, RZ, 0x3c, !PT ;  /* 0x8000000006188812 */ /* 0x008fe400078e3cff */
[----:B----4-:R-:W-:Y:S02]  /*06f0*/  @!P1 LOP3.LUT R25, R7, 0x80000000, RZ, 0x3c, !PT ;  /* 0x8000000007199812 */ /* 0x010fe400078e3cff */
[----:B-----5:R-:W-:Y:S02]  /*0700*/  @!P3 LOP3.LUT R27, R9, 0x80000000, RZ, 0x3c, !PT ;  /* 0x80000000091bb812 */ /* 0x020fe400078e3cff */
[----:B------:R-:W-:-:S02]  /*0710*/  @!P4 LOP3.LUT R28, R10, 0x80000000, RZ, 0x3c, !PT ;  /* 0x800000000a1cc812 */ /* 0x000fc400078e3cff */
[----:B------:R-:W-:-:S07]  /*0720*/  @!P5 LOP3.LUT R30, R11, 0x80000000, RZ, 0x3c, !PT ;  /* 0x800000000b1ed812 */ /* 0x000fce00078e3cff */
.L_x_220:
[----:B------:R-:W-:Y:S01]  /*0730*/  UISETP.LT.AND UP0, UPT, UR5, 0x6, UPT ;  /* 0x000000060500788c */ /* 0x000fe2000bf01270 */
[----:B------:R-:W-:Y:S01]  /*0740*/  STS [R29], RZ ;  /* 0x000000ff1d007388 */ /* 0x000fe20000000800 */
[----:B------:R-:W-:Y:S01]  /*0750*/  UIADD3 UR6, UPT, UPT, UR7, -0x6, URZ ;  /* 0xfffffffa07067890 */ /* 0x000fe2000fffe0ff */
[----:B------:R-:W-:Y:S01]  /*0760*/  ISETP.NE.AND P1, PT, R23, 0x1f, PT ;  /* 0x0000001f1700780c */ /* 0x000fe20003f25270 */
[----:B------:R-:W-:Y:S01]  /*0770*/  USEL UR4, UR5, 0x6, UP0 ;  /* 0x0000000605047887 */ /* 0x000fe20008000000 */
[----:B------:R-:W-:Y:S01]  /*0780*/  STS [R29+0x400], RZ ;  /* 0x000400ff1d007388 */ /* 0x000fe20000000800 */
[C---:B------:R-:W-:Y:S01]  /*0790*/  ISETP.NE.AND P2, PT, R105.reuse, 0x6, PT ;  /* 0x000000066900780c */ /* 0x040fe20003f45270 */
[----:B------:R-:W-:Y:S01]  /*07a0*/  UISETP.GE.AND UP0, UPT, UR7, UR10, UPT ;  /* 0x0000000a0700728c */ /* 0x000fe2000bf06270 */
[----:B0-2---:R-:W-:Y:S01]  /*07b0*/  SHF.R.U32.HI R4, RZ, UR6, R2 ;  /* 0x00000006ff047c19 */ /* 0x005fe20008011602 */
[----:B------:R-:W-:Y:S01]  /*07c0*/  UBMSK UR4, URZ, UR4 ;  /* 0x00000004ff04729b */ /* 0x000fe20008000000 */
[----:B------:R-:W-:Y:S01]  /*07d0*/  STS [R29+0x800], RZ ;  /* 0x000800ff1d007388 */ /* 0x000fe20000000800 */
[----:B------:R-:W-:-:S03]  /*07e0*/  ISETP.NE.AND P3, PT, R105, 0x7, PT ;  /* 0x000000076900780c */ /* 0x000fc60003f65270 */
[----:B------:R-:W-:Y:S01]  /*07f0*/  STS [R29+0xc00], RZ ;  /* 0x000c00ff1d007388 */ /* 0x000fe20000000800 */
[----:B------:R-:W-:-:S03]  /*0800*/  LOP3.LUT R4, R4, UR4, RZ, 0xc0, !PT ;  /* 0x0000000404047c12 */ /* 0x000fc6000f8ec0ff */
[----:B------:R-:W-:Y:S02]  /*0810*/  STS [R29+0x1000], RZ ;  /* 0x001000ff1d007388 */ /* 0x000fe40000000800 */
[----:B------:R-:W-:Y:S01]  /*0820*/  IMAD.SHL.U32 R5, R4, 0x400, RZ ;  /* 0x0000040004057824 */ /* 0x000fe200078e00ff */
[----:B------:R-:W-:Y:S01]  /*0830*/  SHF.R.U32.HI R4, RZ, 0x4, R4 ;  /* 0x00000004ff047819 */ /* 0x000fe20000011604 */
[----:B------:R-:W-:Y:S03]  /*0840*/  STS [R29+0x1400], RZ ;  /* 0x001400ff1d007388 */ /* 0x000fe60000000800 */
[----:B------:R-:W-:Y:S01]  /*0850*/  LOP3.LUT R36, R5, 0x7c00, RZ, 0xc0, !PT ;  /* 0x00007c0005247812 */ /* 0x000fe200078ec0ff */
[----:B------:R-:W-:Y:S01]  /*0860*/  STS [R29+0x1800], RZ ;  /* 0x001800ff1d007388 */ /* 0x000fe20000000800 */
[----:B------:R-:W-:-:S03]  /*0870*/  LOP3.LUT R4, R4, 0xffffffe, RZ, 0xc0, !PT ;  /* 0x0ffffffe04047812 */ /* 0x000fc600078ec0ff */
[----:B------:R-:W-:Y:S01]  /*0880*/  STS [R29+0x1c00], RZ ;  /* 0x001c00ff1d007388 */ /* 0x000fe20000000800 */
[----:B------:R-:W-:Y:S02]  /*0890*/  IADD3 R36, PT, PT, R4, R29, R36 ;  /* 0x0000001d04247210 */ /* 0x000fe40007ffe024 */
[----:B------:R-:W-:Y:S01]  /*08a0*/  SHF.R.U32.HI R4, RZ, UR6, R3 ;  /* 0x00000006ff047c19 */ /* 0x000fe20008011603 */
[----:B------:R-:W-:Y:S03]  /*08b0*/  STS [R29+0x2000], RZ ;  /* 0x002000ff1d007388 */ /* 0x000fe60000000800 */
[----:B------:R-:W-:Y:S01]  /*08c0*/  LOP3.LUT R4, R4, UR4, RZ, 0xc0, !PT ;  /* 0x0000000404047c12 */ /* 0x000fe2000f8ec0ff */
[----:B------:R-:W-:Y:S03]  /*08d0*/  STS [R29+0x2400], RZ ;  /* 0x002400ff1d007388 */ /* 0x000fe60000000800 */
[----:B------:R-:W-:Y:S01]  /*08e0*/  SHF.R.U32.HI R6, RZ, 0x4, R4 ;  /* 0x00000004ff067819 */ /* 0x000fe20000011604 */
[----:B------:R-:W-:Y:S01]  /*08f0*/  STS [R29+0x2800], RZ ;  /* 0x002800ff1d007388 */ /* 0x000fe20000000800 */
[----:B------:R-:W-:-:S02]  /*0900*/  IMAD.SHL.U32 R5, R4, 0x400, RZ ;  /* 0x0000040004057824 */ /* 0x000fc400078e00ff */
[----:B------:R-:W-:Y:S01]  /*0910*/  LOP3.LUT R6, R6, 0xffffffe, RZ, 0xc0, !PT ;  /* 0x0ffffffe06067812 */ /* 0x000fe200078ec0ff */
[----:B------:R-:W-:Y:S02]  /*0920*/  STS [R29+0x2c00], RZ ;  /* 0x002c00ff1d007388 */ /* 0x000fe40000000800 */
[----:B------:R-:W-:Y:S02]  /*0930*/  LOP3.LUT R4, R5, 0x7c00, RZ, 0xc0, !PT ;  /* 0x00007c0005047812 */ /* 0x000fe400078ec0ff */
[----:B------:R-:W-:Y:S02]  /*0940*/  STS [R29+0x3000], RZ ;  /* 0x003000ff1d007388 */ /* 0x000fe40000000800 */
[----:B------:R-:W-:Y:S02]  /*0950*/  IADD3 R37, PT, PT, R6, R29, R4 ;  /* 0x0000001d06257210 */ /* 0x000fe40007ffe004 */
[----:B------:R-:W-:Y:S01]  /*0960*/  STS [R29+0x3400], RZ ;  /* 0x003400ff1d007388 */ /* 0x000fe20000000800 */
[----:B------:R-:W-:-:S03]  /*0970*/  SHF.R.U32.HI R4, RZ, UR6, R12 ;  /* 0x00000006ff047c19 */ /* 0x000fc6000801160c */
        /* <DEDUP_REMOVED lines=10> */
[----:B------:R-:W-:-:S03]  /*0a20*/  IADD3 R39, PT, PT, R39, R29, R6 ;  /* 0x0000001d27277210 */ /* 0x000fc60007ffe006 */
[----:B------:R-:W-:Y:S04]  /*0a30*/  STS [R29+0x4c00], RZ ;  /* 0x004c00ff1d007388 */ /* 0x000fe80000000800 */
        /* <DEDUP_REMOVED lines=13> */
[----:B------:R-:W0:Y:S02]  /*0b10*/  LDS.U16 R34, [R36] ;  /* 0x0000000024227984 */ /* 0x000e240000000400 */
[----:B0-----:R-:W-:-:S05]  /*0b20*/  VIADD R5, R34, 0x1 ;  /* 0x0000000122057836 */ /* 0x001fca0000000000 */
[----:B------:R0:W-:Y:S04]  /*0b30*/  STS.U16 [R36], R5 ;  /* 0x0000000524007388 */ /* 0x0001e80000000400 */
[----:B------:R-:W1:Y:S01]  /*0b40*/  LDS.U16 R38, [R37] ;  /* 0x0000000025267984 */ /* 0x000e620000000400 */
[----:B0-----:R-:W-:-:S04]  /*0b50*/  SHF.R.U32.HI R5, RZ, UR6, R13 ;  /* 0x00000006ff057c19 */ /* 0x001fc8000801160d */
[----:B------:R-:W-:-:S05]  /*0b60*/  LOP3.LUT R5, R5, UR4, RZ, 0xc0, !PT ;  /* 0x0000000405057c12 */ /* 0x000fca000f8ec0ff */
[----:B------:R-:W-:Y:S01]  /*0b70*/  IMAD.SHL.U32 R6, R5, 0x400, RZ ;  /* 0x0000040005067824 */ /* 0x000fe200078e00ff */
[----:B------:R-:W-:-:S04]  /*0b80*/  SHF.R.U32.HI R5, RZ, 0x4, R5 ;  /* 0x00000004ff057819 */ /* 0x000fc80000011605 */
[----:B------:R-:W-:Y:S02]  /*0b90*/  LOP3.LUT R8, R6, 0x7c00, RZ, 0xc0, !PT ;  /* 0x00007c0006087812 */ /* 0x000fe400078ec0ff */
[----:B------:R-:W-:-:S04]  /*0ba0*/  LOP3.LUT R5, R5, 0xffffffe, RZ, 0xc0, !PT ;  /* 0x0ffffffe05057812 */ /* 0x000fc800078ec0ff */
[----:B------:R-:W-:Y:S01]  /*0bb0*/  IADD3 R41, PT, PT, R5, R29, R8 ;  /* 0x0000001d05297210 */ /* 0x000fe20007ffe008 */
[----:B-1----:R-:W-:-:S05]  /*0bc0*/  VIADD R4, R38, 0x1 ;  /* 0x0000000126047836 */ /* 0x002fca0000000000 */
[----:B------:R0:W-:Y:S04]  /*0bd0*/  STS.U16 [R37], R4 ;  /* 0x0000000425007388 */ /* 0x0001e80000000400 */
[----:B------:R-:W1:Y:S01]  /*0be0*/  LDS.U16 R40, [R39] ;  /* 0x0000000027287984 */ /* 0x000e620000000400 */
[----:B0-----:R-:W-:-:S04]  /*0bf0*/  SHF.R.U32.HI R4, RZ, UR6, R14 ;  /* 0x00000006ff047c19 */ /* 0x001fc8000801160e */
[----:B------:R-:W-:-:S05]  /*0c00*/  LOP3.LUT R4, R4, UR4, RZ, 0xc0, !PT ;  /* 0x0000000404047c12 */ /* 0x000fca000f8ec0ff */
[----:B------:R-:W-:Y:S01]  /*0c10*/  IMAD.SHL.U32 R5, R4, 0x400, RZ ;  /* 0x0000040004057824 */ /* 0x000fe200078e00ff */
[----:B------:R-:W-:-:S04]  /*0c20*/  SHF.R.U32.HI R4, RZ, 0x4, R4 ;  /* 0x00000004ff047819 */ /* 0x000fc80000011604 */
[----:B------:R-:W-:Y:S02]  /*0c30*/  LOP3.LUT R8, R5, 0x7c00, RZ, 0xc0, !PT ;  /* 0x00007c0005087812 */ /* 0x000fe400078ec0ff */
[----:B------:R-:W-:Y:S02]  /*0c40*/  LOP3.LUT R43, R4, 0xffffffe, RZ, 0xc0, !PT ;  /* 0x0ffffffe042b7812 */ /* 0x000fe400078ec0ff */
[----:B------:R-:W-:Y:S02]  /*0c50*/  SHF.R.U32.HI R5, RZ, UR6, R15 ;  /* 0x00000006ff057c19 */ /* 0x000fe4000801160f */
[----:B------:R-:W-:Y:S02]  /*0c60*/  IADD3 R43, PT, PT, R43, R29, R8 ;  /* 0x0000001d2b2b7210 */ /* 0x000fe40007ffe008 */
[----:B------:R-:W-:Y:S01]  /*0c70*/  LOP3.LUT R5, R5, UR4, RZ, 0xc0, !PT ;  /* 0x0000000405057c12 */ /* 0x000fe2000f8ec0ff */
[----:B-1----:R-:W-:-:S05]  /*0c80*/  VIADD R6, R40, 0x1 ;  /* 0x0000000128067836 */ /* 0x002fca0000000000 */
[----:B------:R0:W-:Y:S04]  /*0c90*/  STS.U16 [R39], R6 ;  /* 0x0000000627007388 */ /* 0x0001e80000000400 */
[----:B------:R-:W1:Y:S01]  /*0ca0*/  LDS.U16 R42, [R41] ;  /* 0x00000000292a7984 */ /* 0x000e620000000400 */
[----:B0-----:R-:W-:Y:S01]  /*0cb0*/  IMAD.SHL.U32 R6, R5, 0x400, RZ ;  /* 0x0000040005067824 */ /* 0x001fe200078e00ff */
        /* <DEDUP_REMOVED lines=127> */
[----:B0-----:R-:W-:Y:S01]  /*14b0*/  SHF.R.U32.HI R4, RZ, UR6, R30 ;  /* 0x00000006ff047c19 */ /* 0x001fe2000801161e */
[----:B------:R-:W0:Y:S03]  /*14c0*/  S2UR UR6, SR_CgaCtaId ;  /* 0x00000000000679c3 */ /* 0x000e260000008800 */
[----:B------:R-:W-:Y:S01]  /*14d0*/  LOP3.LUT R4, R4, UR4, RZ, 0xc0, !PT ;  /* 0x0000000404047c12 */ /* 0x000fe2000f8ec0ff */
[----:B------:R-:W-:-:S04]  /*14e0*/  UMOV UR4, 0x400 ;  /* 0x0000040000047882 */ /* 0x000fc80000000000 */
[----:B------:R-:W-:Y:S01]  /*14f0*/  IMAD.SHL.U32 R5, R4, 0x400, RZ ;  /* 0x0000040004057824 */ /* 0x000fe200078e00ff */
[----:B------:R-:W-:-:S04]  /*1500*/  SHF.R.U32.HI R4, RZ, 0x4, R4 ;  /* 0x00000004ff047819 */ /* 0x000fc80000011604 */
[----:B------:R-:W-:Y:S02]  /*1510*/  LOP3.LUT R8, R5, 0x7c00, RZ, 0xc0, !PT ;  /* 0x00007c0005087812 */ /* 0x000fe400078ec0ff */
[----:B------:R-:W-:-:S04]  /*1520*/  LOP3.LUT R71, R4, 0xffffffe, RZ, 0xc0, !PT ;  /* 0x0ffffffe04477812 */ /* 0x000fc800078ec0ff */
[----:B------:R-:W-:Y:S01]  /*1530*/  IADD3 R71, PT, PT, R71, R29, R8 ;  /* 0x0000001d47477210 */ /* 0x000fe20007ffe008 */
[----:B0-----:R-:W-:Y:S01]  /*1540*/  ULEA UR4, UR6, UR4, 0x18 ;  /* 0x0000000406047291 */ /* 0x001fe2000f8ec0ff */
[----:B-1----:R-:W-:-:S05]  /*1550*/  VIADD R6, R68, 0x1 ;  /* 0x0000000144067836 */ /* 0x002fca0000000000 */
[----:B------:R-:W-:Y:S04]  /*1560*/  STS.U16 [R67], R6 ;  /* 0x0000000643007388 */ /* 0x000fe80000000400 */
[----:B------:R-:W0:Y:S02]  /*1570*/  LDS.U16 R70, [R69] ;  /* 0x0000000045467984 */ /* 0x000e240000000400 */
[----:B0-----:R-:W-:-:S05]  /*1580*/  VIADD R4, R70, 0x1 ;  /* 0x0000000146047836 */ /* 0x001fca0000000000 */
[----:B------:R-:W-:Y:S04]  /*1590*/  STS.U16 [R69], R4 ;  /* 0x0000000445007388 */ /* 0x000fe80000000400 */
[----:B------:R-:W0:Y:S02]  /*15a0*/  LDS.U16 R72, [R71] ;  /* 0x0000000047487984 */ /* 0x000e240000000400 */
[----:B0-----:R-:W-:-:S05]  /*15b0*/  VIADD R6, R72, 0x1 ;  /* 0x0000000148067836 */ /* 0x001fca0000000000 */
[----:B------:R-:W-:Y:S01]  /*15c0*/  STS.U16 [R71], R6 ;  /* 0x0000000647007388 */ /* 0x000fe20000000400 */
[----:B------:R-:W-:Y:S06]  /*15d0*/  BAR.SYNC.DEFER_BLOCKING 0x0 ;  /* 0x0000000000007b1d */ /* 0x000fec0000010000 */
[----:B------:R-:W-:Y:S04]  /*15e0*/  LDS R73, [R31] ;  /* 0x000000001f497984 */ /* 0x000fe80000000800 */
[----:B------:R-:W0:Y:S04]  /*15f0*/  LDS R74, [R31+0x4] ;  /* 0x000004001f4a7984 */ /* 0x000e280000000800 */
        /* <DEDUP_REMOVED lines=13> */
[----:B------:R-:W1:Y:S01]  /*16d0*/  LDS R86, [R31+0x34] ;  /* 0x000034001f567984 */ /* 0x000e620000000800 */
[----:B--2---:R-:W-:-:S03]  /*16e0*/  IMAD.IADD R76, R76, 0x1, R75 ;  /* 0x000000014c4c7824 */ /* 0x004fc600078e024b */
[----:B------:R-:W2:Y:S01]  /*16f0*/  LDS R87, [R31+0x38] ;  /* 0x000038001f577984 */ /* 0x000ea20000000800 */
[----:B---3--:R-:W-:-:S03]  /*1700*/  IMAD.IADD R77, R77, 0x1, R76 ;  /* 0x000000014d4d7824 */ /* 0x008fc600078e024c */
[----:B------:R-:W3:Y:S01]  /*1710*/  LDS R88, [R31+0x3c] ;  /* 0x00003c001f587984 */ /* 0x000ee20000000800 */
[----:B----4-:R-:W-:-:S03]  /*1720*/  IMAD.IADD R78, R78, 0x1, R77 ;  /* 0x000000014e4e7824 */ /* 0x010fc600078e024d */
[----:B------:R-:W4:Y:S01]  /*1730*/  LDS R89, [R31+0x40] ;  /* 0x000040001f597984 */ /* 0x000f220000000800 */
[----:B-----5:R-:W-:-:S03]  /*1740*/  IMAD.IADD R79, R79, 0x1, R78 ;  /* 0x000000014f4f7824 */ /* 0x020fc600078e024e */
[----:B------:R-:W5:Y:S01]  /*1750*/  LDS R90, [R31+0x44] ;  /* 0x000044001f5a7984 */ /* 0x000f620000000800 */
[----:B------:R-:W-:-:S03]  /*1760*/  IMAD.IADD R80, R80, 0x1, R79 ;  /* 0x0000000150507824 */ /* 0x000fc600078e024f */
        /* <DEDUP_REMOVED lines=29> */
[----:B------:R-:W-:-:S04]  /*1940*/  IMAD.IADD R95, R95, 0x1, R94 ;  /* 0x000000015f5f7824 */ /* 0x000fc800078e025e */
[----:B0-----:R-:W-:-:S04]  /*1950*/  IMAD.IADD R96, R96, 0x1, R95 ;  /* 0x0000000160607824 */ /* 0x001fc800078e025f */
[----:B-1----:R-:W-:-:S04]  /*1960*/  IMAD.IADD R97, R97, 0x1, R96 ;  /* 0x0000000161617824 */ /* 0x002fc800078e0260 */
[----:B--2---:R-:W-:-:S04]  /*1970*/  IMAD.IADD R98, R98, 0x1, R97 ;  /* 0x0000000162627824 */ /* 0x004fc800078e0261 */
[----:B---3--:R-:W-:-:S04]  /*1980*/  IMAD.IADD R99, R99, 0x1, R98 ;  /* 0x0000000163637824 */ /* 0x008fc800078e0262 */
[----:B----4-:R-:W-:-:S04]  /*1990*/  IMAD.IADD R100, R100, 0x1, R99 ;  /* 0x0000000164647824 */ /* 0x010fc800078e0263 */
[----:B-----5:R-:W-:-:S04]  /*19a0*/  IMAD.IADD R101, R101, 0x1, R100 ;  /* 0x0000000165657824 */ /* 0x020fc800078e0264 */
[----:B------:R-:W-:-:S04]  /*19b0*/  IMAD.IADD R102, R102, 0x1, R101 ;  /* 0x0000000166667824 */ /* 0x000fc800078e0265 */
[----:B------:R-:W-:-:S04]  /*19c0*/  IMAD.IADD R103, R103, 0x1, R102 ;  /* 0x0000000167677824 */ /* 0x000fc800078e0266 */
[----:B------:R-:W-:-:S04]  /*19d0*/  IMAD.IADD R104, R104, 0x1, R103 ;  /* 0x0000000168687824 */ /* 0x000fc800078e0267 */
[----:B------:R-:W-:-:S05]  /*19e0*/  IMAD.IADD R106, R5, 0x1, R104 ;  /* 0x00000001056a7824 */ /* 0x000fca00078e0268 */
        /* <DEDUP_REMOVED lines=8> */
[----:B------:R-:W0:Y:S02]  /*1a70*/  SHFL.UP P0, R107, R108, 0x10, RZ ;  /* 0x060000006c6b7989 */ /* 0x000e2400000000ff */
[----:B0-----:R-:W-:Y:S01]  /*1a80*/  @P0 IMAD.IADD R107, R108, 0x1, R107 ;  /* 0x000000016c6b0824 */ /* 0x001fe200078e026b */
[----:B------:R-:W-:-:S03]  /*1a90*/  ISETP.NE.AND P0, PT, R105, 0x1, PT ;  /* 0x000000016900780c */ /* 0x000fc60003f05270 */
[----:B------:R-:W-:Y:S01]  /*1aa0*/  IMAD.IADD R106, R107, 0x1, -R106 ;  /* 0x000000016b6a7824 */ /* 0x000fe200078e0a6a */
[----:B------:R-:W-:Y:S01]  /*1ab0*/  @!P1 STS [R32+0x8400], R107 ;  /* 0x0084006b20009388 */ /* 0x000fe20000000800 */
[----:B------:R-:W-:Y:S01]  /*1ac0*/  BAR.SYNC.DEFER_BLOCKING 0x0 ;  /* 0x0000000000007b1d */ /* 0x000fe20000010000 */
[----:B------:R-:W-:-:S05]  /*1ad0*/  ISETP.NE.AND P1, PT, R105, 0x4, PT ;  /* 0x000000046900780c */ /* 0x000fca0003f25270 */
[----:B------:R-:W0:Y:S04]  /*1ae0*/  LDS.128 R4, [UR4+0x8400] ;  /* 0x00840004ff047984 */ /* 0x000e280008000c00 */
[----:B------:R-:W1:Y:S01]  /*1af0*/  LDS.128 R8, [UR4+0x8410] ;  /* 0x00841004ff087984 */ /* 0x000e620008000c00 */
[C---:B0-----:R-:W-:Y:S01]  /*1b00*/  SEL R35, R4.reuse, R35, !P0 ;  /* 0x0000002304237207 */ /* 0x041fe20004000000 */
[----:B------:R-:W-:Y:S01]  /*1b10*/  IMAD.IADD R5, R4, 0x1, R5 ;  /* 0x0000000104057824 */ /* 0x000fe200078e0205 */
[----:B------:R-:W-:-:S03]  /*1b20*/  ISETP.NE.AND P0, PT, R105, 0x2, PT ;  /* 0x000000026900780c */ /* 0x000fc60003f05270 */
[----:B------:R-:W-:Y:S01]  /*1b30*/  IMAD.IADD R6, R6, 0x1, R5 ;  /* 0x0000000106067824 */ /* 0x000fe200078e0205 */
[----:B------:R-:W-:Y:S02]  /*1b40*/  SEL R35, R5, R35, !P0 ;  /* 0x0000002305237207 */ /* 0x000fe40004000000 */
[----:B------:R-:W-:Y:S01]  /*1b50*/  ISETP.NE.AND P0, PT, R105, 0x3, PT ;  /* 0x000000036900780c */ /* 0x000fe20003f05270 */
[----:B------:R-:W-:-:S03]  /*1b60*/  IMAD.IADD R7, R7, 0x1, R6 ;  /* 0x0000000107077824 */ /* 0x000fc600078e0206 */
[----:B------:R-:W-:Y:S01]  /*1b70*/  SEL R35, R6, R35, !P0 ;  /* 0x0000002306237207 */ /* 0x000fe20004000000 */
[----:B-1----:R-:W-:Y:S01]  /*1b80*/  IMAD.IADD R8, R7, 0x1, R8 ;  /* 0x0000000107087824 */ /* 0x002fe200078e0208 */
[----:B------:R-:W-:Y:S02]  /*1b90*/  ISETP.NE.AND P0, PT, R105, 0x5, PT ;  /* 0x000000056900780c */ /* 0x000fe40003f05270 */
[----:B------:R-:W-:Y:S01]  /*1ba0*/  SEL R35, R7, R35, !P1 ;  /* 0x0000002307237207 */ /* 0x000fe20004800000 */
[----:B------:R-:W-:Y:S01]  /*1bb0*/  IMAD.IADD R9, R9, 0x1, R8 ;  /* 0x0000000109097824 */ /* 0x000fe200078e0208 */
[----:B------:R-:W-:Y:S02]  /*1bc0*/  ISETP.NE.AND P1, PT, R23, RZ, PT ;  /* 0x000000ff1700720c */ /* 0x000fe40003f25270 */
[----:B------:R-:W-:Y:S01]  /*1bd0*/  SEL R35, R8, R35, !P0 ;  /* 0x0000002308237207 */ /* 0x000fe20004000000 */
[----:B------:R-:W-:Y:S01]  /*1be0*/  IMAD.IADD R10, R10, 0x1, R9 ;  /* 0x000000010a0a7824 */ /* 0x000fe200078e0209 */
[----:B------:R-:W-:-:S02]  /*1bf0*/  ISETP.GT.U32.AND P0, PT, R0, 0x1f, PT ;  /* 0x0000001f0000780c */ /* 0x000fc40003f04070 */
[----:B------:R-:W-:Y:S01]  /*1c00*/  SEL R35, R9, R35, !P2 ;  /* 0x0000002309237207 */ /* 0x000fe20005000000 */
[----:B------:R-:W-:Y:S01]  /*1c10*/  IMAD.IADD R11, R11, 0x1, R10 ;  /* 0x000000010b0b7824 */ /* 0x000fe200078e020a */
[----:B------:R-:W-:Y:S02]  /*1c20*/  ISETP.GT.U32.OR P2, PT, R0, 0x1f, P1 ;  /* 0x0000001f0000780c */ /* 0x000fe40000f44470 */
[----:B------:R-:W-:Y:S02]  /*1c30*/  SEL R4, R106, RZ, P1 ;  /* 0x000000ff6a047207 */ /* 0x000fe40000800000 */
[----:B------:R-:W-:-:S05]  /*1c40*/  SEL R35, R10, R35, !P3 ;  /* 0x000000230a237207 */ /* 0x000fca0005800000 */
[----:B------:R-:W-:Y:S01]  /*1c50*/  @P0 IMAD.IADD R106, R35, 0x1, R4 ;  /* 0x00000001236a0824 */ /* 0x000fe200078e0204 */
[----:B------:R-:W-:-:S03]  /*1c60*/  ISETP.NE.AND P0, PT, R0, RZ, PT ;  /* 0x000000ff0000720c */ /* 0x000fc60003f05270 */
[----:B------:R-:W-:-:S05]  /*1c70*/  @!P2 IMAD.U32 R106, R11, 0x10000, RZ ;  /* 0x000100000b6aa824 */ /* 0x000fca00078e00ff */
[----:B------:R-:W-:Y:S01]  /*1c80*/  @!P2 STS [UR4+0x8428], R106 ;  /* 0x0084286aff00a988 */ /* 0x000fe20008000804 */
[----:B------:R-:W-:Y:S06]  /*1c90*/  BAR.SYNC.DEFER_BLOCKING 0x0 ;  /* 0x0000000000007b1d */ /* 0x000fec0000010000 */
[----:B------:R-:W0:Y:S02]  /*1ca0*/  LDS R4, [UR4+0x8428] ;  /* 0x00842804ff047984 */ /* 0x000e240008000800 */
[----:B0-----:R-:W-:-:S05]  /*1cb0*/  SEL R5, R4, RZ, P0 ;  /* 0x000000ff04057207 */ /* 0x001fca0000000000 */
[----:B------:R-:W-:-:S04]  /*1cc0*/  IMAD.IADD R4, R5, 0x1, R106 ;  /* 0x0000000105047824 */ /* 0x000fc800078e026a */
[--C-:B------:R-:W-:Y:S01]  /*1cd0*/  IMAD.IADD R6, R73, 0x1, R4.reuse ;  /* 0x0000000149067824 */ /* 0x100fe200078e0204 */
[----:B------:R-:W-:Y:S01]  /*1ce0*/  STS [R31], R4 ;  /* 0x000000041f007388 */ /* 0x000fe20000000800 */
[--C-:B------:R-:W-:Y:S02]  /*1cf0*/  IMAD.IADD R74, R74, 0x1, R4.reuse ;  /* 0x000000014a4a7824 */ /* 0x100fe400078e0204 */
[--C-:B------:R-:W-:Y:S01]  /*1d00*/  IMAD.IADD R8, R75, 0x1, R4.reuse ;  /* 0x000000014b087824 */ /* 0x100fe200078e0204 */
[----:B------:R-:W-:Y:S01]  /*1d10*/  STS [R31+0x4], R6 ;  /* 0x000004061f007388 */ /* 0x000fe20000000800 */
[--C-:B------:R-:W-:Y:S02]  /*1d20*/  IMAD.IADD R76, R76, 0x1, R4.reuse ;  /* 0x000000014c4c7824 */ /* 0x100fe400078e0204 */
[--C-:B------:R-:W-:Y:S01]  /*1d30*/  IMAD.IADD R10, R77, 0x1, R4.reuse ;  /* 0x000000014d0a7824 */ /* 0x100fe200078e0204 */
[----:B------:R-:W-:Y:S01]  /*1d40*/  STS [R31+0x8], R74 ;  /* 0x0000084a1f007388 */ /* 0x000fe20000000800 */
[----:B------:R-:W-:-:S02]  /*1d50*/  IMAD.IADD R78, R78, 0x1, R4 ;  /* 0x000000014e4e7824 */ /* 0x000fc400078e0204 */
[--C-:B------:R-:W-:Y:S01]  /*1d60*/  IMAD.IADD R106, R79, 0x1, R4.reuse ;  /* 0x000000014f6a7824 */ /* 0x100fe200078e0204 */
[----:B------:R-:W-:Y:S01]  /*1d70*/  STS [R31+0xc], R8 ;  /* 0x00000c081f007388 */ /* 0x000fe20000000800 */
        /* <DEDUP_REMOVED lines=36> */
[----:B------:R-:W-:-:S03]  /*1fc0*/  IMAD.IADD R104, R104, 0x1, R4 ;  /* 0x0000000168687824 */ /* 0x000fc600078e0204 */
[----:B------:R-:W-:Y:S04]  /*1fd0*/  STS [R31+0x40], R88 ;  /* 0x000040581f007388 */ /* 0x000fe80000000800 */
        /* <DEDUP_REMOVED lines=15> */
[----:B------:R-:W-:Y:S01]  /*20d0*/  STS [R31+0x80], R104 ;  /* 0x000080681f007388 */ /* 0x000fe20000000800 */
[----:B------:R-:W-:Y:S06]  /*20e0*/  BAR.SYNC.DEFER_BLOCKING 0x0 ;  /* 0x0000000000007b1d */ /* 0x000fec0000010000 */
[----:B------:R-:W0:Y:S04]  /*20f0*/  LDS.U16 R5, [R36] ;  /* 0x0000000024057984 */ /* 0x000e280000000400 */
[----:B------:R-:W1:Y:S04]  /*2100*/  LDS.U16 R37, [R37] ;  /* 0x0000000025257984 */ /* 0x000e680000000400 */
[----:B------:R-:W2:Y:S04]  /*2110*/  LDS.U16 R39, [R39] ;  /* 0x0000000027277984 */ /* 0x000ea80000000400 */
[----:B------:R-:W3:Y:S04]  /*2120*/  LDS.U16 R41, [R41] ;  /* 0x0000000029297984 */ /* 0x000ee80000000400 */
[----:B------:R-:W4:Y:S04]  /*2130*/  LDS.U16 R43, [R43] ;  /* 0x000000002b2b7984 */ /* 0x000f280000000400 */
[----:B------:R-:W5:Y:S04]  /*2140*/  LDS.U16 R45, [R45] ;  /* 0x000000002d2d7984 */ /* 0x000f680000000400 */
[----:B------:R-:W5:Y:S04]  /*2150*/  LDS.U16 R47, [R47] ;  /* 0x000000002f2f7984 */ /* 0x000f680000000400 */
[----:B------:R-:W5:Y:S04]  /*2160*/  LDS.U16 R49, [R49] ;  /* 0x0000000031317984 */ /* 0x000f680000000400 */
[----:B------:R-:W5:Y:S04]  /*2170*/  LDS.U16 R51, [R51] ;  /* 0x0000000033337984 */ /* 0x000f680000000400 */
[----:B------:R-:W5:Y:S04]  /*2180*/  LDS.U16 R53, [R53] ;  /* 0x0000000035357984 */ /* 0x000f680000000400 */
[----:B------:R-:W5:Y:S01]  /*2190*/  LDS.U16 R55, [R55] ;  /* 0x0000000037377984 */ /* 0x000f620000000400 */
[----:B0-----:R-:W-:-:S03]  /*21a0*/  IMAD.IADD R5, R34, 0x1, R5 ;  /* 0x0000000122057824 */ /* 0x001fc600078e0205 */
[----:B------:R-:W0:Y:S01]  /*21b0*/  LDS.U16 R57, [R57] ;  /* 0x0000000039397984 */ /* 0x000e220000000400 */
[----:B-1----:R-:W-:-:S03]  /*21c0*/  IMAD.IADD R37, R38, 0x1, R37 ;  /* 0x0000000126257824 */ /* 0x002fc600078e0225 */
[----:B------:R-:W1:Y:S01]  /*21d0*/  LDS.U16 R59, [R59] ;  /* 0x000000003b3b7984 */ /* 0x000e620000000400 */
[----:B--2---:R-:W-:-:S03]  /*21e0*/  IMAD.IADD R39, R40, 0x1, R39 ;  /* 0x0000000128277824 */ /* 0x004fc600078e0227 */
[----:B------:R-:W2:Y:S01]  /*21f0*/  LDS.U16 R61, [R61] ;  /* 0x000000003d3d7984 */ /* 0x000ea20000000400 */
[----:B---3--:R-:W-:-:S03]  /*2200*/  IMAD.IADD R41, R42, 0x1, R41 ;  /* 0x000000012a297824 */ /* 0x008fc600078e0229 */
[----:B------:R-:W3:Y:S01]  /*2210*/  LDS.U16 R63, [R63] ;  /* 0x000000003f3f7984 */ /* 0x000ee20000000400 */
[----:B----4-:R-:W-:-:S03]  /*2220*/  IMAD.IADD R43, R44, 0x1, R43 ;  /* 0x000000012c2b7824 */ /* 0x010fc600078e022b */
[----:B------:R-:W4:Y:S01]  /*2230*/  LDS.U16 R65, [R65] ;  /* 0x0000000041417984 */ /* 0x000f220000000400 */
[----:B-----5:R-:W-:-:S03]  /*2240*/  IMAD.IADD R45, R46, 0x1, R45 ;  /* 0x000000012e2d7824 */ /* 0x020fc600078e022d */
[----:B------:R-:W5:Y:S01]  /*2250*/  LDS.U16 R67, [R67] ;  /* 0x0000000043437984 */ /* 0x000f620000000400 */
[----:B------:R-:W-:-:S03]  /*2260*/  IMAD.IADD R47, R48, 0x1, R47 ;  /* 0x00000001302f7824 */ /* 0x000fc600078e022f */
[----:B------:R-:W5:Y:S01]  /*2270*/  LDS.U16 R69, [R69] ;  /* 0x0000000045457984 */ /* 0x000f620000000400 */
[----:B------:R-:W-:-:S03]  /*2280*/  IMAD.IADD R49, R50, 0x1, R49 ;  /* 0x0000000132317824 */ /* 0x000fc600078e0231 */
[----:B------:R-:W5:Y:S01]  /*2290*/  LDS.U16 R71, [R71] ;  /* 0x0000000047477984 */ /* 0x000f620000000400 */
[----:B------:R-:W-:Y:S02]  /*22a0*/  IMAD.IADD R51, R52, 0x1, R51 ;  /* 0x0000000134337824 */ /* 0x000fe400078e0233 */
[----:B------:R-:W-:Y:S02]  /*22b0*/  IMAD.IADD R53, R54, 0x1, R53 ;  /* 0x0000000136357824 */ /* 0x000fe400078e0235 */
[----:B------:R-:W-:Y:S02]  /*22c0*/  IMAD.IADD R55, R56, 0x1, R55 ;  /* 0x0000000138377824 */ /* 0x000fe400078e0237 */
[----:B0-----:R-:W-:Y:S02]  /*22d0*/  IMAD.IADD R57, R58, 0x1, R57 ;  /* 0x000000013a397824 */ /* 0x001fe400078e0239 */
[----:B-1----:R-:W-:Y:S02]  /*22e0*/  IMAD.IADD R59, R60, 0x1, R59 ;  /* 0x000000013c3b7824 */ /* 0x002fe400078e023b */
[----:B--2---:R-:W-:-:S02]  /*22f0*/  IMAD.IADD R61, R62, 0x1, R61 ;  /* 0x000000013e3d7824 */ /* 0x004fc400078e023d */
[----:B---3--:R-:W-:Y:S02]  /*2300*/  IMAD.IADD R63, R64, 0x1, R63 ;  /* 0x00000001403f7824 */ /* 0x008fe400078e023f */
[----:B----4-:R-:W-:Y:S02]  /*2310*/  IMAD.IADD R65, R66, 0x1, R65 ;  /* 0x0000000142417824 */ /* 0x010fe400078e0241 */
[----:B-----5:R-:W-:Y:S02]  /*2320*/  IMAD.IADD R67, R68, 0x1, R67 ;  /* 0x0000000144437824 */ /* 0x020fe400078e0243 */
[----:B------:R-:W-:Y:S02]  /*2330*/  IMAD.IADD R69, R70, 0x1, R69 ;  /* 0x0000000146457824 */ /* 0x000fe400078e0245 */
[----:B------:R-:W-:Y:S01]  /*2340*/  IMAD.IADD R71, R72, 0x1, R71 ;  /* 0x0000000148477824 */ /* 0x000fe200078e0247 */
[----:B------:R-:W-:Y:S06]  /*2350*/  BAR.SYNC.DEFER_BLOCKING 0x0 ;  /* 0x0000000000007b1d */ /* 0x000fec0000010000 */
[----:B------:R-:W-:Y:S05]  /*2360*/  BRA.U UP0, `(.L_x_219) ;  /* 0x0000000100f87547 */ /* 0x000fea000b800000 */
[----:B------:R-:W-:Y:S01]  /*2370*/  LEA R5, R5, UR4, 0x2 ;  /* 0x0000000405057c11 */ /* 0x000fe2000f8e10ff */
[----:B------:R-:W-:Y:S01]  /*2380*/  UIADD3 UR7, UPT, UPT, UR7, 0x6, URZ ;  /* 0x0000000607077890 */ /* 0x000fe2000fffe0ff */
[----:B------:R-:W-:Y:S01]  /*2390*/  LEA R4, R37, UR4, 0x2 ;  /* 0x0000000425047c11 */ /* 0x000fe2000f8e10ff */
[----:B------:R-:W-:Y:S01]  /*23a0*/  UIADD3 UR5, UPT, UPT, UR5, -0x6, URZ ;  /* 0xfffffffa05057890 */ /* 0x000fe2000fffe0ff */
[----:B------:R-:W-:Y:S01]  /*23b0*/  LEA R7, R39, UR4, 0x2 ;  /* 0x0000000427077c11 */ /* 0x000fe2000f8e10ff */
[----:B------:R0:W-:Y:S01]  /*23c0*/  STS [R5], R2 ;  /* 0x0000000205007388 */ /* 0x0001e20000000800 */
[----:B------:R-:W-:Y:S02]  /*23d0*/  LEA R6, R41, UR4, 0x2 ;  /* 0x0000000429067c11 */ /* 0x000fe4000f8e10ff */
[----:B------:R-:W-:Y:S01]  /*23e0*/  LEA R9, R43, UR4, 0x2 ;  /* 0x000000042b097c11 */ /* 0x000fe2000f8e10ff */
[----:B------:R1:W-:Y:S01]  /*23f0*/  STS [R4], R3 ;  /* 0x0000000304007388 */ /* 0x0003e20000000800 */
[----:B------:R-:W-:-:S02]  /*2400*/  LEA R8, R45, UR4, 0x2 ;  /* 0x000000042d087c11 */ /* 0x000fc4000f8e10ff */
[----:B------:R-:W-:Y:S01]  /*2410*/  LEA R11, R47, UR4, 0x2 ;  /* 0x000000042f0b7c11 */ /* 0x000fe2000f8e10ff */
[----:B------:R2:W-:Y:S01]  /*2420*/  STS [R7], R12 ;  /* 0x0000000c07007388 */ /* 0x0005e20000000800 */
[----:B------:R-:W-:Y:S02]  /*2430*/  LEA R10, R49, UR4, 0x2 ;  /* 0x00000004310a7c11 */ /* 0x000fe4000f8e10ff */
[----:B0-----:R-:W-:Y:S01]  /*2440*/  LEA R5, R51, UR4, 0x2 ;  /* 0x0000000433057c11 */ /* 0x001fe2000f8e10ff */
[----:B------:R0:W-:Y:S01]  /*2450*/  STS [R6], R13 ;  /* 0x0000000d06007388 */ /* 0x0001e20000000800 */
[----:B------:R-:W-:Y:S02]  /*2460*/  LEA R2, R53, UR4, 0x2 ;  /* 0x0000000435027c11 */ /* 0x000fe4000f8e10ff */
[----:B-1----:R-:W-:Y:S01]  /*2470*/  LEA R3, R55, UR4, 0x2 ;  /* 0x0000000437037c11 */ /* 0x002fe2000f8e10ff */
[----:B------:R1:W-:Y:S01]  /*2480*/  STS [R9], R14 ;  /* 0x0000000e09007388 */ /* 0x0003e20000000800 */
[----:B------:R-:W-:-:S02]  /*2490*/  LEA R4, R57, UR4, 0x2 ;  /* 0x0000000439047c11 */ /* 0x000fc4000f8e10ff */
[----:B--2---:R-:W-:Y:S01]  /*24a0*/  LEA R7, R59, UR4, 0x2 ;  /* 0x000000043b077c11 */ /* 0x004fe2000f8e10ff */
[----:B------:R2:W-:Y:S01]  /*24b0*/  STS [R8], R15 ;  /* 0x0000000f08007388 */ /* 0x0005e20000000800 */
[----:B0-----:R-:W-:-:S03]  /*24c0*/  LEA R6, R63, UR4, 0x2 ;  /* 0x000000043f067c11 */ /* 0x001fc6000f8e10ff */
[----:B------:R0:W-:Y:S01]  /*24d0*/  STS [R11], R16 ;  /* 0x000000100b007388 */ /* 0x0001e20000000800 */
[----:B-1----:R-:W-:-:S03]  /*24e0*/  LEA R9, R61, UR4, 0x2 ;  /* 0x000000043d097c11 */ /* 0x002fc6000f8e10ff */
[----:B------:R-:W-:Y:S01]  /*24f0*/  STS [R10], R17 ;  /* 0x000000110a007388 */ /* 0x000fe20000000800 */
[----:B--2---:R-:W-:-:S03]  /*2500*/  LEA R8, R67, UR4, 0x2 ;  /* 0x0000000443087c11 */ /* 0x004fc6000f8e10ff */
[----:B------:R1:W-:Y:S01]  /*2510*/  STS [R5], R18 ;  /* 0x0000001205007388 */ /* 0x0003e20000000800 */
[----:B0-----:R-:W-:-:S03]  /*2520*/  LEA R11, R65, UR4, 0x2 ;  /* 0x00000004410b7c11 */ /* 0x001fc6000f8e10ff */
[----:B------:R0:W-:Y:S04]  /*2530*/  STS [R2], R19 ;  /* 0x0000001302007388 */ /* 0x0001e80000000800 */
[----:B------:R2:W-:Y:S01]  /*2540*/  STS [R3], R20 ;  /* 0x0000001403007388 */ /* 0x0005e20000000800 */
[----:B-1----:R-:W-:-:S03]  /*2550*/  LEA R5, R69, UR4, 0x2 ;  /* 0x0000000445057c11 */ /* 0x002fc6000f8e10ff */
[----:B------:R2:W-:Y:S01]  /*2560*/  STS [R4], R21 ;  /* 0x0000001504007388 */ /* 0x0005e20000000800 */
[----:B0-----:R-:W-:-:S03]  /*2570*/  LEA R19, R71, UR4, 0x2 ;  /* 0x0000000447137c11 */ /* 0x001fc6000f8e10ff */
[----:B------:R2:W-:Y:S04]  /*2580*/  STS [R7], R22 ;  /* 0x0000001607007388 */ /* 0x0005e80000000800 */
[----:B------:R2:W-:Y:S04]  /*2590*/  STS [R9], R24 ;  /* 0x0000001809007388 */ /* 0x0005e80000000800 */
[----:B------:R2:W-:Y:S04]  /*25a0*/  STS [R6], R25 ;  /* 0x0000001906007388 */ /* 0x0005e80000000800 */
[----:B------:R2:W-:Y:S04]  /*25b0*/  STS [R11], R26 ;  /* 0x0000001a0b007388 */ /* 0x0005e80000000800 */
[----:B------:R2:W-:Y:S04]  /*25c0*/  STS [R8], R27 ;  /* 0x0000001b08007388 */ /* 0x0005e80000000800 */
[----:B------:R2:W-:Y:S04]  /*25d0*/  STS [R5], R28 ;  /* 0x0000001c05007388 */ /* 0x0005e80000000800 */
[----:B------:R2:W-:Y:S01]  /*25e0*/  STS [R19], R30 ;  /* 0x0000001e13007388 */ /* 0x0005e20000000800 */
[----:B------:R-:W-:Y:S06]  /*25f0*/  BAR.SYNC.DEFER_BLOCKING 0x0 ;  /* 0x0000000000007b1d */ /* 0x000fec0000010000 */
[----:B------:R2:W0:Y:S04]  /*2600*/  LDS R2, [R33] ;  /* 0x0000000021027984 */ /* 0x0004280000000800 */
[----:B------:R2:W1:Y:S04]  /*2610*/  LDS R3, [R33+0x4] ;  /* 0x0000040021037984 */ /* 0x0004680000000800 */
[----:B------:R2:W3:Y:S04]  /*2620*/  LDS R12, [R33+0x8] ;  /* 0x00000800210c7984 */ /* 0x0004e80000000800 */
[----:B------:R2:W4:Y:S04]  /*2630*/  LDS R13, [R33+0xc] ;  /* 0x00000c00210d7984 */ /* 0x0005280000000800 */
[----:B------:R2:W0:Y:S04]  /*2640*/  LDS R14, [R33+0x10] ;  /* 0x00001000210e7984 */ /* 0x0004280000000800 */
        /* <DEDUP_REMOVED lines=13> */
[----:B------:R2:W0:Y:S01]  /*2720*/  LDS R30, [R33+0x48] ;  /* 0x00004800211e7984 */ /* 0x0004220000000800 */
[----:B------:R-:W-:Y:S06]  /*2730*/  BAR.SYNC.DEFER_BLOCKING 0x0 ;  /* 0x0000000000007b1d */ /* 0x000fec0000010000 */
[----:B-1-34-:R-:W-:Y:S05]  /*2740*/  BRA `(.L_x_220) ;  /* 0xffffffdc00f87947 */ /* 0x01afea000383ffff */
.L_x_219:
[----:B------:R-:W-:Y:S01]  /*2750*/  LEA R5, R5, UR4, 0x2 ;  /* 0x0000000405057c11 */ /* 0x000fe2000f8e10ff */
[C---:B------:R-:W-:Y:S01]  /*2760*/  IMAD R33, R0.reuse, -0x48, R33 ;  /* 0xffffffb800217824 */ /* 0x040fe200078e0221 */
[----:B------:R-:W-:Y:S01]  /*2770*/  LEA R4, R37, UR4, 0x2 ;  /* 0x0000000425047c11 */ /* 0x000fe2000f8e10ff */
[C---:B------:R-:W-:Y:S01]  /*2780*/  VIADD R7, R0.reuse, 0x100 ;  /* 0x0000010000077836 */ /* 0x040fe20000000000 */
[----:B------:R-:W-:Y:S01]  /*2790*/  LEA R39, R39, UR4, 0x2 ;  /* 0x0000000427277c11 */ /* 0x000fe2000f8e10ff */
[----:B------:R0:W-:Y:S01]  /*27a0*/  STS [R5], R2 ;  /* 0x0000000205007388 */ /* 0x0001e20000000800 */
[----:B------:R-:W-:Y:S01]  /*27b0*/  LEA R6, R41, UR4, 0x2 ;  /* 0x0000000429067c11 */ /* 0x000fe2000f8e10ff */
[----:B------:R-:W-:Y:S01]  /*27c0*/  VIADD R9, R0, 0x200 ;  /* 0x0000020000097836 */ /* 0x000fe20000000000 */
[----:B------:R-:W-:Y:S01]  /*27d0*/  LEA R43, R43, UR4, 0x2 ;  /* 0x000000042b2b7c11 */ /* 0x000fe2000f8e10ff */
[----:B------:R1:W-:Y:S01]  /*27e0*/  STS [R4], R3 ;  /* 0x0000000304007388 */ /* 0x0003e20000000800 */
[----:B------:R-:W-:-:S02]  /*27f0*/  LEA R8, R45, UR4, 0x2 ;  /* 0x000000042d087c11 */ /* 0x000fc4000f8e10ff */
[----:B------:R-:W-:Y:S01]  /*2800*/  LEA R47, R47, UR4, 0x2 ;  /* 0x000000042f2f7c11 */ /* 0x000fe2000f8e10ff */
[----:B------:R-:W-:Y:S01]  /*2810*/  STS [R39], R12 ;  /* 0x0000000c27007388 */ /* 0x000fe20000000800 */
[----:B------:R-:W-:Y:S02]  /*2820*/  LEA R10, R49, UR4, 0x2 ;  /* 0x00000004310a7c11 */ /* 0x000fe4000f8e10ff */
[----:B------:R-:W-:Y:S01]  /*2830*/  LEA R51, R51, UR4, 0x2 ;  /* 0x0000000433337c11 */ /* 0x000fe2000f8e10ff */
[----:B------:R2:W-:Y:S01]  /*2840*/  STS [R6], R13 ;  /* 0x0000000d06007388 */ /* 0x0005e20000000800 */
[----:B0-----:R-:W-:Y:S02]  /*2850*/  LEA R2, R53, UR4, 0x2 ;  /* 0x0000000435027c11 */ /* 0x001fe4000f8e10ff */
[----:B------:R-:W-:Y:S01]  /*2860*/  LEA R55, R55, UR4, 0x2 ;  /* 0x0000000437377c11 */ /* 0x000fe2000f8e10ff */
[----:B------:R0:W-:Y:S01]  /*2870*/  STS [R43], R14 ;  /* 0x0000000e2b007388 */ /* 0x0001e20000000800 */
[----:B-1----:R-:W-:-:S02]  /*2880*/  LEA R4, R57, UR4, 0x2 ;  /* 0x0000000439047c11 */ /* 0x002fc4000f8e10ff */
[----:B------:R-:W-:Y:S01]  /*2890*/  LEA R59, R59, UR4, 0x2 ;  /* 0x000000043b3b7c11 */ /* 0x000fe2000f8e10ff */
[----:B------:R1:W-:Y:S01]  /*28a0*/  STS [R8], R15 ;  /* 0x0000000f08007388 */ /* 0x0003e20000000800 */
[----:B------:R-:W-:Y:S01]  /*28b0*/  LEA R61, R61, UR4, 0x2 ;  /* 0x000000043d3d7c11 */ /* 0x000fe2000f8e10ff */
[C---:B--2---:R-:W-:Y:S01]  /*28c0*/  VIADD R13, R0.reuse, 0x500 ;  /* 0x00000500000d7836 */ /* 0x044fe20000000000 */
[----:B------:R-:W-:Y:S01]  /*28d0*/  LEA R6, R63, UR4, 0x2 ;  /* 0x000000043f067c11 */ /* 0x000fe2000f8e10ff */
[----:B------:R2:W-:Y:S01]  /*28e0*/  STS [R47], R16 ;  /* 0x000000102f007388 */ /* 0x0005e20000000800 */
[----:B------:R-:W-:Y:S01]  /*28f0*/  LEA R65, R65, UR4, 0x2 ;  /* 0x0000000441417c11 */ /* 0x000fe2000f8e10ff */
[C---:B0-----:R-:W-:Y:S01]  /*2900*/  VIADD R14, R0.reuse, 0x600 ;  /* 0x00000600000e7836 */ /* 0x041fe20000000000 */
[----:B------:R-:W-:Y:S01]  /*2910*/  LEA R69, R69, UR4, 0x2 ;  /* 0x0000000445457c11 */ /* 0x000fe2000f8e10ff */
[----:B------:R0:W-:Y:S01]  /*2920*/  STS [R10], R17 ;  /* 0x000000110a007388 */ /* 0x0001e20000000800 */
[----:B------:R-:W-:Y:S01]  /*2930*/  LEA R71, R71, UR4, 0x2 ;  /* 0x0000000447477c11 */ /* 0x000fe2000f8e10ff */
[C---:B-1----:R-:W-:Y:S01]  /*2940*/  VIADD R15, R0.reuse, 0x700 ;  /* 0x00000700000f7836 */ /* 0x042fe20000000000 */
[----:B------:R-:W-:Y:S01]  /*2950*/  LEA R8, R67, UR4, 0x2 ;  /* 0x0000000443087c11 */ /* 0x000fe2000f8e10ff */
[----:B------:R-:W-:Y:S01]  /*2960*/  STS [R51], R18 ;  /* 0x0000001233007388 */ /* 0x000fe20000000800 */
[----:B------:R-:W1:Y:S01]  /*2970*/  LDCU.64 UR4, c[0x0][0x3a0] ;  /* 0x00007400ff0477ac */ /* 0x000e620008000a00 */
[C---:B------:R-:W-:Y:S01]  /*2980*/  LOP3.LUT R12, R0.reuse, 0x400, RZ, 0xfc, !PT ;  /* 0x00000400000c7812 */ /* 0x040fe200078efcff */
[C---:B--2---:R-:W-:Y:S01]  /*2990*/  VIADD R16, R0.reuse, 0xd00 ;  /* 0x00000d0000107836 */ /* 0x044fe20000000000 */
[----:B------:R2:W-:Y:S01]  /*29a0*/  STS [R2], R19 ;  /* 0x0000001302007388 */ /* 0x0005e20000000800 */
[----:B0-----:R-:W-:-:S03]  /*29b0*/  VIADD R10, R0, 0x300 ;  /* 0x00000300000a7836 */ /* 0x001fc60000000000 */
[----:B------:R-:W-:Y:S04]  /*29c0*/  STS [R55], R20 ;  /* 0x0000001437007388 */ /* 0x000fe80000000800 */
[----:B------:R-:W-:Y:S01]  /*29d0*/  STS [R4], R21 ;  /* 0x0000001504007388 */ /* 0x000fe20000000800 */
[----:B--2---:R-:W0:Y:S03]  /*29e0*/  LDC.64 R2, c[0x0][0x388] ;  /* 0x0000e200ff027b82 */ /* 0x004e260000000a00 */
[----:B------:R-:W-:Y:S01]  /*29f0*/  STS [R59], R22 ;  /* 0x000000163b007388 */ /* 0x000fe20000000800 */
[----:B-1----:R-:W-:-:S03]  /*2a00*/  ISETP.GE.U32.AND P2, PT, R7, UR4, PT ;  /* 0x0000000407007c0c */ /* 0x002fc6000bf46070 */
[----:B------:R-:W-:Y:S01]  /*2a10*/  STS [R61], R24 ;  /* 0x000000183d007388 */ /* 0x000fe20000000800 */
[----:B------:R-:W-:Y:S02]  /*2a20*/  ISETP.GE.U32.AND P3, PT, R9, UR4, PT ;  /* 0x0000000409007c0c */ /* 0x000fe4000bf66070 */
[----:B------:R-:W-:Y:S01]  /*2a30*/  ISETP.GE.U32.AND P6, PT, R10, UR4, PT ;  /* 0x000000040a007c0c */ /* 0x000fe2000bfc6070 */
[----:B------:R-:W-:Y:S01]  /*2a40*/  STS [R6], R25 ;  /* 0x0000001906007388 */ /* 0x000fe20000000800 */
[----:B------:R-:W-:Y:S02]  /*2a50*/  ISETP.GE.U32.AND.EX P3, PT, RZ, UR5, PT, P3 ;  /* 0x00000005ff007c0c */ /* 0x000fe4000bf66130 */
[----:B------:R-:W-:Y:S01]  /*2a60*/  ISETP.GE.U32.AND.EX P2, PT, RZ, UR5, PT, P2 ;  /* 0x00000005ff007c0c */ /* 0x000fe2000bf46120 */
[----:B------:R-:W-:Y:S01]  /*2a70*/  STS [R65], R26 ;  /* 0x0000001a41007388 */ /* 0x000fe20000000800 */
[----:B------:R-:W-:Y:S02]  /*2a80*/  ISETP.GE.U32.AND P1, PT, R13, UR4, PT ;  /* 0x000000040d007c0c */ /* 0x000fe4000bf26070 */
[----:B------:R-:W-:Y:S01]  /*2a90*/  ISETP.GE.U32.AND.EX P6, PT, RZ, UR5, PT, P6 ;  /* 0x00000005ff007c0c */ /* 0x000fe2000bfc6160 */
[----:B------:R-:W-:Y:S01]  /*2aa0*/  STS [R8], R27 ;  /* 0x0000001b08007388 */ /* 0x000fe20000000800 */
[----:B------:R-:W-:-:S02]  /*2ab0*/  ISETP.GE.U32.AND.EX P1, PT, RZ, UR5, PT, P1 ;  /* 0x00000005ff007c0c */ /* 0x000fc4000bf26110 */
[----:B------:R-:W-:Y:S01]  /*2ac0*/  ISETP.GE.U32.AND P5, PT, R12, UR4, PT ;  /* 0x000000040c007c0c */ /* 0x000fe2000bfa6070 */
[----:B------:R-:W-:Y:S01]  /*2ad0*/  STS [R69], R28 ;  /* 0x0000001c45007388 */ /* 0x000fe20000000800 */
[----:B------:R-:W-:Y:S01]  /*2ae0*/  ISETP.GE.U32.AND P4, PT, R15, UR4, PT ;  /* 0x000000040f007c0c */ /* 0x000fe2000bf86070 */
[----:B0-----:R-:W-:Y:S01]  /*2af0*/  IMAD.WIDE.U32 R2, R0, 0x4, R2 ;  /* 0x0000000400027825 */ /* 0x001fe200078e0002 */
[----:B------:R-:W-:Y:S01]  /*2b00*/  ISETP.GE.U32.AND.EX P5, PT, RZ, UR5, PT, P5 ;  /* 0x00000005ff007c0c */ /* 0x000fe2000bfa6150 */
[----:B------:R-:W-:Y:S01]  /*2b10*/  STS [R71], R30 ;  /* 0x0000001e47007388 */ /* 0x000fe20000000800 */
[----:B------:R-:W-:Y:S01]  /*2b20*/  BAR.SYNC.DEFER_BLOCKING 0x0 ;  /* 0x0000000000007b1d */ /* 0x000fe20000010000 */
[----:B------:R-:W-:Y:S01]  /*2b30*/  ISETP.GE.U32.AND P0, PT, R14, UR4, PT ;  /* 0x000000040e007c0c */ /* 0x000fe2000bf06070 */
[C---:B------:R-:W-:Y:S01]  /*2b40*/  VIADD R14, R0.reuse, 0x900 ;  /* 0x00000900000e7836 */ /* 0x040fe20000000000 */
[----:B------:R-:W-:Y:S02]  /*2b50*/  LOP3.LUT R12, R0, 0x800, RZ, 0xfc, !PT ;  /* 0x00000800000c7812 */ /* 0x000fe400078efcff */
[----:B------:R-:W-:-:S02]  /*2b60*/  ISETP.GE.U32.AND.EX P0, PT, RZ, UR5, PT, P0 ;  /* 0x00000005ff007c0c */ /* 0x000fc4000bf06100 */
[----:B------:R-:W-:Y:S01]  /*2b70*/  ISETP.GE.U32.AND.EX P4, PT, RZ, UR5, PT, P4 ;  /* 0x00000005ff007c0c */ /* 0x000fe2000bf86140 */
[----:B------:R-:W0:Y:S04]  /*2b80*/  LDS R5, [R33+0x800] ;  /* 0x0008000021057984 */ /* 0x000e280000000800 */
[----:B------:R-:W1:Y:S04]  /*2b90*/  LDS R4, [R33+0x400] ;  /* 0x0004000021047984 */ /* 0x000e680000000800 */
[----:B------:R-:W2:Y:S04]  /*2ba0*/  LDS R6, [R33+0xc00] ;  /* 0x000c000021067984 */ /* 0x000ea80000000800 */
[----:B------:R-:W3:Y:S04]  /*2bb0*/  LDS R8, [R33+0x1400] ;  /* 0x0014000021087984 */ /* 0x000ee80000000800 */
[----:B------:R-:W4:Y:S04]  /*2bc0*/  LDS R7, [R33+0x1000] ;  /* 0x0010000021077984 */ /* 0x000f280000000800 */
[----:B------:R-:W5:Y:S04]  /*2bd0*/  LDS R9, [R33+0x1800] ;  /* 0x0018000021097984 */ /* 0x000f680000000800 */
[----:B------:R-:W5:Y:S01]  /*2be0*/  LDS R10, [R33+0x1c00] ;  /* 0x001c0000210a7984 */ /* 0x000f620000000800 */
[----:B0-----:R-:W-:-:S03]  /*2bf0*/  @!P3 LOP3.LUT R13, R5, 0x80000000, RZ, 0x3c, !PT ;  /* 0x80000000050db812 */ /* 0x001fc600078e3cff */
[----:B------:R-:W-:Y:S01]  /*2c00*/  LDS R5, [R33+0x2400] ;  /* 0x0024000021057984 */ /* 0x000fe20000000800 */
[----:B-1----:R-:W-:-:S03]  /*2c10*/  @!P2 LOP3.LUT R11, R4, 0x80000000, RZ, 0x3c, !PT ;  /* 0x80000000040ba812 */ /* 0x002fc600078e3cff */
[----:B------:R-:W0:Y:S01]  /*2c20*/  LDS R4, [R33+0x2000] ;  /* 0x0020000021047984 */ /* 0x000e220000000800 */
[----:B--2---:R-:W-:-:S03]  /*2c30*/  @!P6 LOP3.LUT R15, R6, 0x80000000, RZ, 0x3c, !PT ;  /* 0x80000000060fe812 */ /* 0x004fc600078e3cff */
[----:B------:R-:W-:Y:S01]  /*2c40*/  @!P2 STG.E desc[UR8][R2.64+0x400], R11 ;  /* 0x0004000b0200a986 */ /* 0x000fe2000c101908 */
[----:B------:R-:W-:Y:S01]  /*2c50*/  ISETP.GE.U32.AND P2, PT, R12, UR4, PT ;  /* 0x000000040c007c0c */ /* 0x000fe2000bf46070 */
[----:B------:R-:W-:Y:S01]  /*2c60*/  VIADD R12, R0, 0xa00 ;  /* 0x00000a00000c7836 */ /* 0x000fe20000000000 */
[----:B---3--:R-:W-:Y:S01]  /*2c70*/  @!P1 LOP3.LUT R19, R8, 0x80000000, RZ, 0x3c, !PT ;  /* 0x8000000008139812 */ /* 0x008fe200078e3cff */
[----:B------:R-:W-:Y:S01]  /*2c80*/  LDS R11, [R33+0x2800] ;  /* 0x00280000210b7984 */ /* 0x000fe20000000800 */
[----:B------:R-:W-:Y:S02]  /*2c90*/  ISETP.GE.U32.AND.EX P2, PT, RZ, UR5, PT, P2 ;  /* 0x00000005ff007c0c */ /* 0x000fe4000bf46120 */
[----:B----4-:R-:W-:Y:S01]  /*2ca0*/  @!P5 LOP3.LUT R17, R7, 0x80000000, RZ, 0x3c, !PT ;  /* 0x800000000711d812 */ /* 0x010fe200078e3cff */
[----:B------:R-:W-:Y:S01]  /*2cb0*/  LDS R6, [R33+0x2c00] ;  /* 0x002c000021067984 */ /* 0x000fe20000000800 */
[----:B-----5:R-:W-:-:S03]  /*2cc0*/  @!P0 LOP3.LUT R21, R9, 0x80000000, RZ, 0x3c, !PT ;  /* 0x8000000009158812 */ /* 0x020fc600078e3cff */
[----:B------:R-:W-:Y:S01]  /*2cd0*/  @!P1 STG.E desc[UR8][R2.64+0x1400], R19 ;  /* 0x0014001302009986 */ /* 0x000fe2000c101908 */
[----:B------:R-:W-:-:S03]  /*2ce0*/  ISETP.GE.U32.AND P1, PT, R0, UR4, PT ;  /* 0x0000000400007c0c */ /* 0x000fc6000bf26070 */
[----:B------:R-:W1:Y:S01]  /*2cf0*/  LDS R7, [R33+0x3000] ;  /* 0x0030000021077984 */ /* 0x000e620000000800 */
[----:B------:R-:W-:-:S03]  /*2d00*/  ISETP.GE.U32.AND.EX P1, PT, RZ, UR5, PT, P1 ;  /* 0x00000005ff007c0c */ /* 0x000fc6000bf26110 */
[----:B------:R-:W-:Y:S01]  /*2d10*/  @!P3 STG.E desc[UR8][R2.64+0x800], R13 ;  /* 0x0008000d0200b986 */ /* 0x000fe2000c101908 */
[----:B------:R-:W-:Y:S01]  /*2d20*/  ISETP.GE.U32.AND P3, PT, R14, UR4, PT ;  /* 0x000000040e007c0c */ /* 0x000fe2000bf66070 */
[----:B------:R-:W-:Y:S02]  /*2d30*/  VIADD R14, R0, 0xb00 ;  /* 0x00000b00000e7836 */ /* 0x000fe40000000000 */
[----:B------:R2:W-:Y:S01]  /*2d40*/  @!P6 STG.E desc[UR8][R2.64+0xc00], R15 ;  /* 0x000c000f0200e986 */ /* 0x0005e2000c101908 */
[----:B------:R-:W-:Y:S02]  /*2d50*/  ISETP.GE.U32.AND P6, PT, R12, UR4, PT ;  /* 0x000000040c007c0c */ /* 0x000fe4000bfc6070 */
[----:B------:R-:W-:Y:S01]  /*2d60*/  LOP3.LUT R12, R0, 0xc00, RZ, 0xfc, !PT ;  /* 0x00000c00000c7812 */ /* 0x000fe200078efcff */
[----:B------:R0:W-:Y:S01]  /*2d70*/  @!P5 STG.E desc[UR8][R2.64+0x1000], R17 ;  /* 0x001000110200d986 */ /* 0x0001e2000c101908 */
[----:B------:R-:W-:Y:S02]  /*2d80*/  ISETP.GE.U32.AND.EX P3, PT, RZ, UR5, PT, P3 ;  /* 0x00000005ff007c0c */ /* 0x000fe4000bf66130 */
[----:B------:R-:W-:Y:S01]  /*2d90*/  ISETP.GE.U32.AND P5, PT, R14, UR4, PT ;  /* 0x000000040e007c0c */ /* 0x000fe2000bfa6070 */
[----:B------:R-:W-:Y:S01]  /*2da0*/  @!P0 STG.E desc[UR8][R2.64+0x1800], R21 ;  /* 0x0018001502008986 */ /* 0x000fe2000c101908 */
[----:B------:R-:W-:-:S02]  /*2db0*/  ISETP.GE.U32.AND P0, PT, R12, UR4, PT ;  /* 0x000000040c007c0c */ /* 0x000fc4000bf06070 */
[----:B--2---:R-:W-:Y:S01]  /*2dc0*/  @!P4 LOP3.LUT R15, R10, 0x80000000, RZ, 0x3c, !PT ;  /* 0x800000000a0fc812 */ /* 0x004fe200078e3cff */
[----:B------:R-:W2:Y:S01]  /*2dd0*/  LDS R8, [R33+0x3400] ;  /* 0x0034000021087984 */ /* 0x000ea20000000800 */
[----:B------:R-:W-:Y:S02]  /*2de0*/  ISETP.GE.U32.AND.EX P0, PT, RZ, UR5, PT, P0 ;  /* 0x00000005ff007c0c */ /* 0x000fe4000bf06100 */
[----:B0-----:R-:W-:Y:S01]  /*2df0*/  @!P2 LOP3.LUT R17, R4, 0x80000000, RZ, 0x3c, !PT ;  /* 0x800000000411a812 */ /* 0x001fe200078e3cff */
[----:B------:R-:W0:Y:S02]  /*2e00*/  LDS R9, [R33+0x3800] ;  /* 0x0038000021097984 */ /* 0x000e240000000800 */
[----:B------:R-:W-:Y:S01]  /*2e10*/  @!P3 LOP3.LUT R5, R5, 0x80000000, RZ, 0x3c, !PT ;  /* 0x800000000505b812 */ /* 0x000fe200078e3cff */
[----:B------:R-:W-:Y:S01]  /*2e20*/  VIADD R4, R0, 0xe00 ;  /* 0x00000e0000047836 */ /* 0x000fe20000000000 */
[----:B------:R-:W3:Y:S04]  /*2e30*/  LDS R10, [R33+0x3c00] ;  /* 0x003c0000210a7984 */ /* 0x000ee80000000800 */
[----:B------:R-:W4:Y:S04]  /*2e40*/  LDS R12, [R33+0x4000] ;  /* 0x00400000210c7984 */ /* 0x000f280000000800 */
[----:B------:R-:W5:Y:S01]  /*2e50*/  LDS R13, [R33+0x4400] ;  /* 0x00440000210d7984 */ /* 0x000f620000000800 */
[----:B-1----:R-:W-:-:S03]  /*2e60*/  @!P0 LOP3.LUT R7, R7, 0x80000000, RZ, 0x3c, !PT ;  /* 0x8000000007078812 */ /* 0x002fc600078e3cff */
[----:B------:R-:W1:Y:S04]  /*2e70*/  @!P1 LDS R14, [R33] ;  /* 0x00000000210e9984 */ /* 0x000e680000000800 */
[----:B------:R2:W-:Y:S01]  /*2e80*/  @!P4 STG.E desc[UR8][R2.64+0x1c00], R15 ;  /* 0x001c000f0200c986 */ /* 0x0005e2000c101908 */
[----:B------:R-:W-:Y:S02]  /*2e90*/  ISETP.GE.U32.AND.EX P4, PT, RZ, UR5, PT, P6 ;  /* 0x00000005ff007c0c */ /* 0x000fe4000bf86160 */
[----:B------:R-:W-:Y:S01]  /*2ea0*/  ISETP.GE.U32.AND.EX P6, PT, RZ, UR5, PT, P5 ;  /* 0x00000005ff007c0c */ /* 0x000fe2000bfc6150 */
[----:B------:R-:W-:Y:S01]  /*2eb0*/  @!P3 STG.E desc[UR8][R2.64+0x2400], R5 ;  /* 0x002400050200b986 */ /* 0x000fe2000c101908 */
[----:B------:R-:W-:-:S03]  /*2ec0*/  ISETP.GE.U32.AND P5, PT, R16, UR4, PT ;  /* 0x0000000410007c0c */ /* 0x000fc6000bfa6070 */
[----:B------:R0:W-:Y:S01]  /*2ed0*/  @!P2 STG.E desc[UR8][R2.64+0x2000], R17 ;  /* 0x002000110200a986 */ /* 0x0001e2000c101908 */
[----:B------:R-:W-:Y:S02]  /*2ee0*/  ISETP.GE.U32.AND P2, PT, R4, UR4, PT ;  /* 0x0000000404007c0c */ /* 0x000fe4000bf46070 */
[C---:B------:R-:W-:Y:S01]  /*2ef0*/  LOP3.LUT R4, R0.reuse, 0x1000, RZ, 0xfc, !PT ;  /* 0x0000100000047812 */ /* 0x040fe200078efcff */
[----:B--2---:R-:W-:Y:S01]  /*2f00*/  VIADD R15, R0, 0xf00 ;  /* 0x00000f00000f7836 */ /* 0x004fe20000000000 */
[----:B------:R-:W-:Y:S01]  /*2f10*/  ISETP.GE.U32.AND.EX P5, PT, RZ, UR5, PT, P5 ;  /* 0x00000005ff007c0c */ /* 0x000fe2000bfa6150 */
[----:B------:R-:W-:Y:S01]  /*2f20*/  @!P0 STG.E desc[UR8][R2.64+0x3000], R7 ;  /* 0x0030000702008986 */ /* 0x000fe2000c101908 */
[----:B------:R-:W-:Y:S02]  /*2f30*/  @!P4 LOP3.LUT R11, R11, 0x80000000, RZ, 0x3c, !PT ;  /* 0x800000000b0bc812 */ /* 0x000fe400078e3cff */
[----:B------:R-:W-:Y:S02]  /*2f40*/  ISETP.GE.U32.AND P3, PT, R15, UR4, PT ;  /* 0x000000040f007c0c */ /* 0x000fe4000bf66070 */
[----:B------:R-:W-:Y:S01]  /*2f50*/  @!P6 LOP3.LUT R15, R6, 0x80000000, RZ, 0x3c, !PT ;  /* 0x80000000060fe812 */ /* 0x000fe200078e3cff */
[----:B------:R-:W-:Y:S01]  /*2f60*/  VIADD R6, R0, 0x1100 ;  /* 0x0000110000067836 */ /* 0x000fe20000000000 */
[----:B------:R3:W-:Y:S01]  /*2f70*/  @!P4 STG.E desc[UR8][R2.64+0x2800], R11 ;  /* 0x0028000b0200c986 */ /* 0x0007e2000c101908 */
[----:B------:R-:W-:Y:S01]  /*2f80*/  ISETP.GE.U32.AND P4, PT, R4, UR4, PT ;  /* 0x0000000404007c0c */ /* 0x000fe2000bf86070 */
[----:B------:R-:W-:Y:S01]  /*2f90*/  VIADD R0, R0, 0x1200 ;  /* 0x0000120000007836 */ /* 0x000fe20000000000 */
[----:B------:R-:W-:Y:S01]  /*2fa0*/  ISETP.GE.U32.AND.EX P2, PT, RZ, UR5, PT, P2 ;  /* 0x00000005ff007c0c */ /* 0x000fe2000bf46120 */
[----:B------:R4:W-:Y:S01]  /*2fb0*/  @!P6 STG.E desc[UR8][R2.64+0x2c00], R15 ;  /* 0x002c000f0200e986 */ /* 0x0009e2000c101908 */
[----:B------:R-:W-:-:S02]  /*2fc0*/  ISETP.GE.U32.AND P6, PT, R6, UR4, PT ;  /* 0x0000000406007c0c */ /* 0x000fc4000bfc6070 */
[----:B------:R-:W-:Y:S02]  /*2fd0*/  ISETP.GE.U32.AND.EX P3, PT, RZ, UR5, PT, P3 ;  /* 0x00000005ff007c0c */ /* 0x000fe4000bf66130 */
[----:B------:R-:W-:Y:S02]  /*2fe0*/  ISETP.GE.U32.AND.EX P4, PT, RZ, UR5, PT, P4 ;  /* 0x00000005ff007c0c */ /* 0x000fe4000bf86140 */
[----:B------:R-:W-:Y:S02]  /*2ff0*/  ISETP.GE.U32.AND.EX P6, PT, RZ, UR5, PT, P6 ;  /* 0x00000005ff007c0c */ /* 0x000fe4000bfc6160 */
[----:B------:R-:W-:Y:S02]  /*3000*/  ISETP.GE.U32.AND P0, PT, R0, UR4, PT ;  /* 0x0000000400007c0c */ /* 0x000fe4000bf06070 */
[----:B0-----:R-:W-:Y:S02]  /*3010*/  @!P5 LOP3.LUT R17, R8, 0x80000000, RZ, 0x3c, !PT ;  /* 0x800000000811d812 */ /* 0x001fe400078e3cff */
[----:B------:R-:W-:-:S02]  /*3020*/  ISETP.GE.U32.AND.EX P0, PT, RZ, UR5, PT, P0 ;  /* 0x00000005ff007c0c */ /* 0x000fc4000bf06100 */
[----:B------:R-:W-:Y:S01]  /*3030*/  @!P2 LOP3.LUT R9, R9, 0x80000000, RZ, 0x3c, !PT ;  /* 0x800000000909a812 */ /* 0x000fe200078e3cff */
[----:B------:R0:W-:Y:S01]  /*3040*/  @!P5 STG.E desc[UR8][R2.64+0x3400], R17 ;  /* 0x003400110200d986 */ /* 0x0001e2000c101908 */
[----:B---3--:R-:W-:Y:S02]  /*3050*/  @!P3 LOP3.LUT R11, R10, 0x80000000, RZ, 0x3c, !PT ;  /* 0x800000000a0bb812 */ /* 0x008fe400078e3cff */
[----:B----4-:R-:W-:Y:S01]  /*3060*/  @!P4 LOP3.LUT R15, R12, 0x80000000, RZ, 0x3c, !PT ;  /* 0x800000000c0fc812 */ /* 0x010fe200078e3cff */
[----:B------:R0:W-:Y:S01]  /*3070*/  @!P2 STG.E desc[UR8][R2.64+0x3800], R9 ;  /* 0x003800090200a986 */ /* 0x0001e2000c101908 */
[----:B-----5:R-:W-:Y:S02]  /*3080*/  @!P6 LOP3.LUT R13, R13, 0x80000000, RZ, 0x3c, !PT ;  /* 0x800000000d0de812 */ /* 0x020fe400078e3cff */
[----:B-1----:R-:W-:Y:S01]  /*3090*/  @!P1 LOP3.LUT R5, R14, 0x80000000, RZ, 0x3c, !PT ;  /* 0x800000000e059812 */ /* 0x002fe200078e3cff */
[----:B------:R0:W-:Y:S04]  /*30a0*/  @!P3 STG.E desc[UR8][R2.64+0x3c00], R11 ;  /* 0x003c000b0200b986 */ /* 0x0001e8000c101908 */
[----:B------:R0:W-:Y:S04]  /*30b0*/  @!P4 STG.E desc[UR8][R2.64+0x4000], R15 ;  /* 0x0040000f0200c986 */ /* 0x0001e8000c101908 */
[----:B------:R0:W-:Y:S04]  /*30c0*/  @!P6 STG.E desc[UR8][R2.64+0x4400], R13 ;  /* 0x0044000d0200e986 */ /* 0x0001e8000c101908 */
[----:B------:R0:W-:Y:S01]  /*30d0*/  @!P1 STG.E desc[UR8][R2.64], R5 ;  /* 0x0000000502009986 */ /* 0x0001e2000c101908 */
[----:B------:R-:W-:Y:S05]  /*30e0*/  @P0 EXIT ;  /* 0x000000000000094d */ /* 0x000fea0003800000 */
[----:B------:R-:W0:Y:S02]  /*30f0*/  LDS R33, [R33+0x4800] ;  /* 0x0048000021217984 */ /* 0x000e240000000800 */
[----:B0-----:R-:W-:-:S05]  /*3100*/  LOP3.LUT R5, R33, 0x80000000, RZ, 0x3c, !PT ;  /* 0x8000000021057812 */ /* 0x001fca00078e3cff */
[----:B------:R-:W-:Y:S01]  /*3110*/  STG.E desc[UR8][R2.64+0x4800], R5 ;  /* 0x0048000502007986 */ /* 0x000fe2000c101908 */
[----:B------:R-:W-:Y:S05]  /*3120*/  EXIT ;  /* 0x000000000000794d */ /* 0x000fea0003800000 */
.L_x_221:
        /* <DEDUP_REMOVED lines=13> */
.L_x_241:


//--------------------- .text._ZN3cub18CUB_300001_SM_10006detail11EmptyKernelIvEEvv --------------------------
	.section	.text._ZN3cub18CUB_300001_SM_10006detail11EmptyKernelIvEEvv,"ax",@progbits
	.align	128
        .global         _ZN3cub18CUB_300001_SM_10006detail11EmptyKernelIvEEvv
        .type           _ZN3cub18CUB_300001_SM_10006detail11EmptyKernelIvEEvv,@function
        .size           _ZN3cub18CUB_300001_SM_10006detail11EmptyKernelIvEEvv,(.L_x_242 - _ZN3cub18CUB_300001_SM_10006detail11EmptyKernelIvEEvv)
        .other          _ZN3cub18CUB_300001_SM_10006detail11EmptyKernelIvEEvv,@"STO_CUDA_ENTRY STV_DEFAULT"
_ZN3cub18CUB_300001_SM_10006detail11EmptyKernelIvEEvv:
.text._ZN3cub18CUB_300001_SM_10006detail11EmptyKernelIvEEvv:
[----:B------:R-:W-:Y:S01]  /*0000*/  LDC R1, c[0x0][0x37c] ;  /* 0x0000df00ff017b82 */ /* 0x000fe20000000800 */
[----:B------:R-:W-:Y:S05]  /*0010*/  EXIT ;  /* 0x000000000000794d */ /* 0x000fea0003800000 */
.L_x_222:
        /* <DEDUP_REMOVED lines=14> */
.L_x_242:


//--------------------- .text._Z12GPU_oes_evenPim --------------------------
	.section	.text._Z12GPU_oes_evenPim,"ax",@progbits
	.align	128
        .global         _Z12GPU_oes_evenPim
        .type           _Z12GPU_oes_evenPim,@function
        .size           _Z12GPU_oes_evenPim,(.L_x_243 - _Z12GPU_oes_evenPim)
        .other          _Z12GPU_oes_evenPim,@"STO_CUDA_ENTRY STV_DEFAULT"
_Z12GPU_oes_evenPim:
.text._Z12GPU_oes_evenPim:
[----:B------:R-:W-:Y:S01]  /*0000*/  LDC R1, c[0x0][0x37c] ;  /* 0x0000df00ff017b82 */ /* 0x000fe20000000800 */
[----:B------:R-:W0:Y:S07]  /*0010*/  S2R R0, SR_TID.X ;  /* 0x0000000000007919 */ /* 0x000e2e0000002100 */
[----:B------:R-:W0:Y:S08]  /*0020*/  S2UR UR4, SR_CTAID.X ;  /* 0x00000000000479c3 */ /* 0x000e300000002500 */
[----:B------:R-:W0:Y:S02]  /*0030*/  LDC R9, c[0x0][0x360] ;  /* 0x0000d800ff097b82 */ /* 0x000e240000000800 */
[----:B0-----:R-:W-:-:S05]  /*0040*/  IMAD R0, R9, UR4, R0 ;  /* 0x0000000409007c24 */ /* 0x001fca000f8e0200 */
[----:B------:R-:W-:-:S04]  /*0050*/  LOP3.LUT R2, R0, 0x1, RZ, 0xc0, !PT ;  /* 0x0000000100027812 */ /* 0x000fc800078ec0ff */
[----:B------:R-:W-:-:S13]  /*0060*/  ISETP.NE.U32.AND P0, PT, R2, 0x1, PT ;  /* 0x000000010200780c */ /* 0x000fda0003f05070 */
[----:B------:R-:W-:Y:S05]  /*0070*/  @!P0 EXIT ;  /* 0x000000000000894d */ /* 0x000fea0003800000 */
[----:B------:R-:W0:Y:S01]  /*0080*/  LDCU.64 UR4, c[0x0][0x388] ;  /* 0x00007100ff0477ac */ /* 0x000e220008000a00 */
[----:B------:R-:W-:-:S05]  /*0090*/  VIADD R4, R0, 0x1 ;  /* 0x0000000100047836 */ /* 0x000fca0000000000 */
[----:B------:R-:W-:Y:S02]  /*00a0*/  SHF.R.S32.HI R5, RZ, 0x1f, R4 ;  /* 0x0000001fff057819 */ /* 0x000fe40000011404 */
[----:B0-----:R-:W-:-:S04]  /*00b0*/  ISETP.GE.U32.AND P0, PT, R4, UR4, PT ;  /* 0x0000000404007c0c */ /* 0x001fc8000bf06070 */
[----:B------:R-:W-:-:S13]  /*00c0*/  ISETP.GE.U32.AND.EX P0, PT, R5, UR5, PT, P0 ;  /* 0x0000000505007c0c */ /* 0x000fda000bf06100 */
[----:B------:R-:W-:Y:S05]  /*00d0*/  @P0 EXIT ;  /* 0x000000000000094d */ /* 0x000fea0003800000 */
[----:B------:R-:W0:Y:S01]  /*00e0*/  LDC.64 R2, c[0x0][0x380] ;  /* 0x0000e000ff027b82 */ /* 0x000e220000000a00 */
[----:B------:R-:W1:Y:S01]  /*00f0*/  LDCU UR4, c[0x0][0x370] ;  /* 0x00006e00ff0477ac */ /* 0x000e620008000800 */
[----:B------:R-:W-:Y:S02]  /*0100*/  IMAD.MOV.U32 R8, RZ, RZ, R4 ;  /* 0x000000ffff087224 */ /* 0x000fe400078e0004 */
[----:B------:R-:W-:Y:S01]  /*0110*/  IMAD.MOV.U32 R11, RZ, RZ, R5 ;  /* 0x000000ffff0b7224 */ /* 0x000fe200078e0005 */
[----:B------:R-:W2:Y:S01]  /*0120*/  LDCU.64 UR6, c[0x0][0x358] ;  /* 0x00006b00ff0677ac */ /* 0x000ea20008000a00 */
[----:B------:R-:W3:Y:S01]  /*0130*/  LDCU.64 UR10, c[0x0][0x388] ;  /* 0x00007100ff0a77ac */ /* 0x000ee20008000a00 */
[----:B------:R-:W4:Y:S01]  /*0140*/  LDCU.64 UR8, c[0x0][0x380] ;  /* 0x00007000ff0877ac */ /* 0x000f220008000a00 */
[----:B-1----:R-:W-:-:S07]  /*0150*/  IMAD R9, R9, UR4, RZ ;  /* 0x0000000409097c24 */ /* 0x002fce000f8e02ff */
.L_x_223:
[----:B----4-:R-:W-:Y:S01]  /*0160*/  LEA R6, P0, R8, UR8, 0x2 ;  /* 0x0000000808067c11 */ /* 0x010fe2000f8010ff */
[----:B0-----:R-:W-:-:S03]  /*0170*/  IMAD.WIDE R4, R0, 0x4, R2 ;  /* 0x0000000400047825 */ /* 0x001fc600078e0202 */
[----:B------:R-:W-:Y:S02]  /*0180*/  LEA.HI.X R7, R8, UR9, R11, 0x2, P0 ;  /* 0x0000000908077c11 */ /* 0x000fe400080f140b */
[----:B--2---:R-:W2:Y:S04]  /*0190*/  LDG.E R13, desc[UR6][R4.64] ;  /* 0x00000006040d7981 */ /* 0x004ea8000c1e1900 */
[----:B------:R-:W2:Y:S01]  /*01a0*/  LDG.E R10, desc[UR6][R6.64] ;  /* 0x00000006060a7981 */ /* 0x000ea2000c1e1900 */
[----:B------:R-:W-:-:S04]  /*01b0*/  IMAD.IADD R0, R9, 0x1, R0 ;  /* 0x0000000109007824 */ /* 0x000fc800078e0200 */
[----:B------:R-:W-:-:S05]  /*01c0*/  VIADD R8, R0, 0x1 ;  /* 0x0000000100087836 */ /* 0x000fca0000000000 */
[----:B------:R-:W-:Y:S02]  /*01d0*/  SHF.R.S32.HI R11, RZ, 0x1f, R8 ;  /* 0x0000001fff0b7819 */ /* 0x000fe40000011408 */
[----:B--2---:R-:W-:-:S13]  /*01e0*/  ISETP.GT.AND P0, PT, R13, R10, PT ;  /* 0x0000000a0d00720c */ /* 0x004fda0003f04270 */
[----:B------:R1:W-:Y:S04]  /*01f0*/  @P0 STG.E desc[UR6][R4.64], R10 ;  /* 0x0000000a04000986 */ /* 0x0003e8000c101906 */
[----:B------:R1:W-:Y:S01]  /*0200*/  @P0 STG.E desc[UR6][R6.64], R13 ;  /* 0x0000000d06000986 */ /* 0x0003e2000c101906 */
[----:B---3--:R-:W-:-:S04]  /*0210*/  ISETP.GE.U32.AND P0, PT, R8, UR10, PT ;  /* 0x0000000a08007c0c */ /* 0x008fc8000bf06070 */
[----:B------:R-:W-:-:S13]  /*0220*/  ISETP.GE.U32.AND.EX P0, PT, R11, UR11, PT, P0 ;  /* 0x0000000b0b007c0c */ /* 0x000fda000bf06100 */
[----:B-1----:R-:W-:Y:S05]  /*0230*/  @!P0 BRA `(.L_x_223) ;  /* 0xfffffffc00c88947 */ /* 0x002fea000383ffff */
[----:B------:R-:W-:Y:S05]  /*0240*/  EXIT ;  /* 0x000000000000794d */ /* 0x000fea0003800000 */
.L_x_224:
        /* <DEDUP_REMOVED lines=11> */
.L_x_243:


//--------------------- .text._Z11GPU_oes_oddPim  --------------------------
	.section	.text._Z11GPU_oes_oddPim,"ax",@progbits
	.align	128
        .global         _Z11GPU_oes_oddPim
        .type           _Z11GPU_oes_oddPim,@function
        .size           _Z11GPU_oes_oddPim,(.L_x_244 - _Z11GPU_oes_oddPim)
        .other          _Z11GPU_oes_oddPim,@"STO_CUDA_ENTRY STV_DEFAULT"
_Z11GPU_oes_oddPim:
.text._Z11GPU_oes_oddPim:
[----:B------:R-:W-:Y:S01]  /*0000*/  LDC R1, c[0x0][0x37c] ;  /* 0x0000df00ff017b82 */ /* 0x000fe20000000800 */
[----:B------:R-:W0:Y:S07]  /*0010*/  S2R R0, SR_TID.X ;  /* 0x0000000000007919 */ /* 0x000e2e0000002100 */
[----:B------:R-:W0:Y:S08]  /*0020*/  S2UR UR4, SR_CTAID.X ;  /* 0x00000000000479c3 */ /* 0x000e300000002500 */
[----:B------:R-:W0:Y:S02]  /*0030*/  LDC R9, c[0x0][0x360] ;  /* 0x0000d800ff097b82 */ /* 0x000e240000000800 */
[----:B0-----:R-:W-:-:S05]  /*0040*/  IMAD R0, R9, UR4, R0 ;  /* 0x0000000409007c24 */ /* 0x001fca000f8e0200 */
[----:B------:R-:W-:-:S04]  /*0050*/  LOP3.LUT R2, R0, 0x80000001, RZ, 0xc0, !PT ;  /* 0x8000000100027812 */ /* 0x000fc800078ec0ff */
[----:B------:R-:W-:-:S13]  /*0060*/  ISETP.NE.AND P0, PT, R2, 0x1, PT ;  /* 0x000000010200780c */ /* 0x000fda0003f05270 */
[----:B------:R-:W-:Y:S05]  /*0070*/  @P0 EXIT ;  /* 0x000000000000094d */ /* 0x000fea0003800000 */
[----:B------:R-:W0:Y:S01]  /*0080*/  LDCU.64 UR4, c[0x0][0x388] ;  /* 0x00007100ff0477ac */ /* 0x000e220008000a00 */
[----:B------:R-:W-:-:S05]  /*0090*/  VIADD R4, R0, 0x1 ;  /* 0x0000000100047836 */ /* 0x000fca0000000000 */
[----:B0-----:R-:W-:-:S04]  /*00a0*/  ISETP.GE.U32.AND P0, PT, R4, UR4, PT ;  /* 0x0000000404007c0c */ /* 0x001fc8000bf06070 */
[----:B------:R-:W-:-:S13]  /*00b0*/  ISETP.GE.U32.AND.EX P0, PT, RZ, UR5, PT, P0 ;  /* 0x00000005ff007c0c */ /* 0x000fda000bf06100 */
[----:B------:R-:W-:Y:S05]  /*00c0*/  @P0 EXIT ;  /* 0x000000000000094d */ /* 0x000fea0003800000 */
[----:B------:R-:W0:Y:S01]  /*00d0*/  LDC.64 R2, c[0x0][0x380] ;  /* 0x0000e000ff027b82 */ /* 0x000e220000000a00 */
[----:B------:R-:W1:Y:S01]  /*00e0*/  LDCU UR4, c[0x0][0x370] ;  /* 0x00006e00ff0477ac */ /* 0x000e620008000800 */
[----:B------:R-:W-:Y:S02]  /*00f0*/  IMAD.MOV.U32 R8, RZ, RZ, R4 ;  /* 0x000000ffff087224 */ /* 0x000fe400078e0004 */
[----:B------:R-:W-:Y:S01]  /*0100*/  IMAD.MOV.U32 R11, RZ, RZ, RZ ;  /* 0x000000ffff0b7224 */ /* 0x000fe200078e00ff */
[----:B------:R-:W2:Y:S01]  /*0110*/  LDCU.64 UR6, c[0x0][0x358] ;  /* 0x00006b00ff0677ac */ /* 0x000ea20008000a00 */
[----:B------:R-:W3:Y:S01]  /*0120*/  LDCU.64 UR10, c[0x0][0x388] ;  /* 0x00007100ff0a77ac */ /* 0x000ee20008000a00 */
[----:B------:R-:W4:Y:S01]  /*0130*/  LDCU.64 UR8, c[0x0][0x380] ;  /* 0x00007000ff0877ac */ /* 0x000f220008000a00 */
[----:B-1----:R-:W-:-:S07]  /*0140*/  IMAD R9, R9, UR4, RZ ;  /* 0x0000000409097c24 */ /* 0x002fce000f8e02ff */
.L_x_225:
        /* <DEDUP_REMOVED lines=15> */
.L_x_226:
        /* <DEDUP_REMOVED lines=12> */
.L_x_244:


//--------------------- .text._Z16GPU_rs_set_ranksPiS_S_m --------------------------
	.section	.text._Z16GPU_rs_set_ranksPiS_S_m,"ax",@progbits
	.align	128
        .global         _Z16GPU_rs_set_ranksPiS_S_m
        .type           _Z16GPU_rs_set_ranksPiS_S_m,@function
        .size           _Z16GPU_rs_set_ranksPiS_S_m,(.L_x_245 - _Z16GPU_rs_set_ranksPiS_S_m)
        .other          _Z16GPU_rs_set_ranksPiS_S_m,@"STO_CUDA_ENTRY STV_DEFAULT"
_Z16GPU_rs_set_ranksPiS_S_m:
.text._Z16GPU_rs_set_ranksPiS_S_m:
[----:B------:R-:W-:Y:S01]  /*0000*/  LDC R1, c[0x0][0x37c] ;  /* 0x0000df00ff017b82 */ /* 0x000fe20000000800 */
[----:B------:R-:W0:Y:S07]  /*0010*/  S2R R0, SR_TID.X ;  /* 0x0000000000007919 */ /* 0x000e2e0000002100 */
[----:B------:R-:W0:Y:S01]  /*0020*/  S2UR UR4, SR_CTAID.X ;  /* 0x00000000000479c3 */ /* 0x000e220000002500 */
[----:B------:R-:W1:Y:S07]  /*0030*/  LDCU.64 UR8, c[0x0][0x398] ;  /* 0x00007300ff0877ac */ /* 0x000e6e0008000a00 */
[----:B------:R-:W0:Y:S02]  /*0040*/  LDC R11, c[0x0][0x360] ;  /* 0x0000d800ff0b7b82 */ /* 0x000e240000000800 */
[----:B0-----:R-:W-:-:S05]  /*0050*/  IMAD R0, R11, UR4, R0 ;  /* 0x000000040b007c24 */ /* 0x001fca000f8e0200 */
[----:B-1----:R-:W-:Y:S02]  /*0060*/  ISETP.GE.U32.AND P0, PT, R0, UR8, PT ;  /* 0x0000000800007c0c */ /* 0x002fe4000bf06070 */
[----:B------:R-:W-:-:S04]  /*0070*/  SHF.R.S32.HI R4, RZ, 0x1f, R0 ;  /* 0x0000001fff047819 */ /* 0x000fc80000011400 */
[----:B------:R-:W-:-:S13]  /*0080*/  ISETP.GE.U32.AND.EX P0, PT, R4, UR9, PT, P0 ;  /* 0x0000000904007c0c */ /* 0x000fda000bf06100 */
[----:B------:R-:W-:Y:S05]  /*0090*/  @P0 EXIT ;  /* 0x000000000000094d */ /* 0x000fea0003800000 */
[----:B------:R-:W0:Y:S01]  /*00a0*/  LDC.64 R2, c[0x0][0x390] ;  /* 0x0000e400ff027b82 */ /* 0x000e220000000a00 */
[----:B------:R-:W1:Y:S01]  /*00b0*/  LDCU UR4, c[0x0][0x370] ;  /* 0x00006e00ff0477ac */ /* 0x000e620008000800 */
[----:B------:R-:W-:Y:S02]  /*00c0*/  IMAD.MOV.U32 R13, RZ, RZ, R4 ;  /* 0x000000ffff0d7224 */ /* 0x000fe400078e0004 */
[----:B------:R-:W-:Y:S01]  /*00d0*/  IMAD.MOV.U32 R10, RZ, RZ, R0 ;  /* 0x000000ffff0a7224 */ /* 0x000fe200078e0000 */
[----:B------:R-:W2:Y:S01]  /*00e0*/  LDCU.64 UR6, c[0x0][0x358] ;  /* 0x00006b00ff0677ac */ /* 0x000ea20008000a00 */
[----:B------:R-:W3:Y:S01]  /*00f0*/  LDCU.128 UR12, c[0x0][0x380] ;  /* 0x00007000ff0c77ac */ /* 0x000ee20008000c00 */
[----:B-1----:R-:W-:-:S07]  /*0100*/  IMAD R11, R11, UR4, RZ ;  /* 0x000000040b0b7c24 */ /* 0x002fce000f8e02ff */
.L_x_227:
[C---:B------:R-:W-:Y:S01]  /*0110*/  IMAD.SHL.U32 R6, R10.reuse, 0x4, RZ ;  /* 0x000000040a067824 */ /* 0x040fe200078e00ff */
[----:B-1----:R-:W-:-:S04]  /*0120*/  SHF.L.U64.HI R4, R10, 0x2, R13 ;  /* 0x000000020a047819 */ /* 0x002fc8000001020d */
[C---:B---3--:R-:W-:Y:S02]  /*0130*/  IADD3 R8, P1, PT, R6.reuse, UR14, RZ ;  /* 0x0000000e06087c10 */ /* 0x048fe4000ff3e0ff */
[----:B------:R-:W-:Y:S02]  /*0140*/  IADD3 R6, P0, PT, R6, UR12, RZ ;  /* 0x0000000c06067c10 */ /* 0x000fe4000ff1e0ff */
[C---:B------:R-:W-:Y:S02]  /*0150*/  IADD3.X R9, PT, PT, R4.reuse, UR15, RZ, P1, !PT ;  /* 0x0000000f04097c10 */ /* 0x040fe40008ffe4ff */
[----:B------:R-:W-:-:S03]  /*0160*/  IADD3.X R7, PT, PT, R4, UR13, RZ, P0, !PT ;  /* 0x0000000d04077c10 */ /* 0x000fc600087fe4ff */
[----:B--2---:R-:W0:Y:S04]  /*0170*/  LDG.E R5, desc[UR6][R8.64] ;  /* 0x0000000608057981 */ /* 0x004e28000c1e1900 */
[----:B------:R-:W2:Y:S01]  /*0180*/  LDG.E R7, desc[UR6][R6.64] ;  /* 0x0000000606077981 */ /* 0x000ea2000c1e1900 */
[----:B------:R-:W-:-:S04]  /*0190*/  IMAD.IADD R10, R11, 0x1, R0 ;  /* 0x000000010b0a7824 */ /* 0x000fc800078e0200 */
[--C-:B------:R-:W-:Y:S01]  /*01a0*/  IMAD.MOV.U32 R0, RZ, RZ, R10.reuse ;  /* 0x000000ffff007224 */ /* 0x100fe200078e000a */
[----:B------:R-:W-:Y:S02]  /*01b0*/  ISETP.GE.U32.AND P0, PT, R10, UR8, PT ;  /* 0x000000080a007c0c */ /* 0x000fe4000bf06070 */
[----:B------:R-:W-:-:S04]  /*01c0*/  SHF.R.S32.HI R13, RZ, 0x1f, R10 ;  /* 0x0000001fff0d7819 */ /* 0x000fc8000001140a */
[----:B------:R-:W-:Y:S01]  /*01d0*/  ISETP.GE.U32.AND.EX P0, PT, R13, UR9, PT, P0 ;  /* 0x000000090d007c0c */ /* 0x000fe2000bf06100 */
[----:B0-----:R-:W-:-:S05]  /*01e0*/  IMAD.WIDE R4, R5, 0x4, R2 ;  /* 0x0000000405047825 */ /* 0x001fca00078e0202 */
[----:B--2---:R1:W-:Y:S07]  /*01f0*/  STG.E desc[UR6][R4.64], R7 ;  /* 0x0000000704007986 */ /* 0x0043ee000c101906 */
[----:B------:R-:W-:Y:S05]  /*0200*/  @!P0 BRA `(.L_x_227) ;  /* 0xfffffffc00c08947 */ /* 0x000fea000383ffff */
[----:B------:R-:W-:Y:S05]  /*0210*/  EXIT ;  /* 0x000000000000794d */ /* 0x000fea0003800000 */
.L_x_228:
        /* <DEDUP_REMOVED lines=14> */
.L_x_245:


//--------------------- .text._Z6GPU_rsPiS_m      --------------------------
	.section	.text._Z6GPU_rsPiS_m,"ax",@progbits
	.align	128
        .global         _Z6GPU_rsPiS_m
        .type           _Z6GPU_rsPiS_m,@function
        .size           _Z6GPU_rsPiS_m,(.L_x_246 - _Z6GPU_rsPiS_m)
        .other          _Z6GPU_rsPiS_m,@"STO_CUDA_ENTRY STV_DEFAULT"
_Z6GPU_rsPiS_m:
.text._Z6GPU_rsPiS_m:
[----:B------:R-:W-:Y:S01]  /*0000*/  LDC R1, c[0x0][0x37c] ;  /* 0x0000df00ff017b82 */ /* 0x000fe20000000800 */
[----:B------:R-:W0:Y:S07]  /*0010*/  S2R R9, SR_TID.X ;  /* 0x0000000000097919 */ /* 0x000e2e0000002100 */
[----:B------:R-:W0:Y:S08]  /*0020*/  S2UR UR4, SR_CTAID.X ;  /* 0x00000000000479c3 */ /* 0x000e300000002500 */
[----:B------:R-:W0:Y:S08]  /*0030*/  LDC R0, c[0x0][0x360] ;  /* 0x0000d800ff007b82 */ /* 0x000e300000000800 */
[----:B------:R-:W1:Y:S01]  /*0040*/  LDC.64 R4, c[0x0][0x390] ;  /* 0x0000e400ff047b82 */ /* 0x000e620000000a00 */
[----:B0-----:R-:W-:-:S05]  /*0050*/  IMAD R9, R0, UR4, R9 ;  /* 0x0000000400097c24 */ /* 0x001fca000f8e0209 */
[----:B------:R-:W-:Y:S02]  /*0060*/  SHF.R.S32.HI R2, RZ, 0x1f, R9 ;  /* 0x0000001fff027819 */ /* 0x000fe40000011409 */
[----:B-1----:R-:W-:-:S04]  /*0070*/  ISETP.GE.U32.AND P0, PT, R9, R4, PT ;  /* 0x000000040900720c */ /* 0x002fc80003f06070 */
[----:B------:R-:W-:-:S13]  /*0080*/  ISETP.GE.U32.AND.EX P0, PT, R2, R5, PT, P0 ;  /* 0x000000050200720c */ /* 0x000fda0003f06100 */
[----:B------:R-:W-:Y:S05]  /*0090*/  @P0 EXIT ;  /* 0x000000000000094d */ /* 0x000fea0003800000 */
[C---:B------:R-:W-:Y:S01]  /*00a0*/  LOP3.LUT R16, R4.reuse, 0xf, RZ, 0xc0, !PT ;  /* 0x0000000f04107812 */ /* 0x040fe200078ec0ff */
[----:B------:R-:W-:Y:S01]  /*00b0*/  IMAD.MOV.U32 R10, RZ, RZ, R2 ;  /* 0x000000ffff0a7224 */ /* 0x000fe200078e0002 */
[C---:B------:R-:W-:Y:S01]  /*00c0*/  LOP3.LUT R18, R4.reuse, 0x7, RZ, 0xc0, !PT ;  /* 0x0000000704127812 */ /* 0x040fe200078ec0ff */
[----:B------:R-:W0:Y:S01]  /*00d0*/  LDCU UR4, c[0x0][0x370] ;  /* 0x00006e00ff0477ac */ /* 0x000e220008000800 */
[C---:B------:R-:W-:Y:S02]  /*00e0*/  LOP3.LUT R6, R4.reuse, 0xfffffff0, RZ, 0xc0, !PT ;  /* 0xfffffff004067812 */ /* 0x040fe400078ec0ff */
[----:B------:R-:W-:Y:S01]  /*00f0*/  LOP3.LUT R7, R4, 0x3, RZ, 0xc0, !PT ;  /* 0x0000000304077812 */ /* 0x000fe200078ec0ff */
[----:B------:R-:W-:Y:S01]  /*0100*/  IMAD.MOV.U32 R4, RZ, RZ, R9 ;  /* 0x000000ffff047224 */ /* 0x000fe200078e0009 */
[----:B------:R-:W1:Y:S06]  /*0110*/  LDCU.64 UR6, c[0x0][0x358] ;  /* 0x00006b00ff0677ac */ /* 0x000e6c0008000a00 */
.L_x_236:
[----:B------:R-:W2:Y:S01]  /*0120*/  LDC.64 R14, c[0x0][0x390] ;  /* 0x0000e400ff0e7b82 */ /* 0x000ea20000000a00 */
[----:B------:R-:W3:Y:S01]  /*0130*/  LDCU.64 UR8, c[0x0][0x380] ;  /* 0x00007000ff0877ac */ /* 0x000ee20008000a00 */
[C---:B------:R-:W-:Y:S01]  /*0140*/  IMAD.SHL.U32 R8, R4.reuse, 0x4, RZ ;  /* 0x0000000404087824 */ /* 0x040fe200078e00ff */
[----:B------:R-:W-:Y:S01]  /*0150*/  SHF.L.U64.HI R10, R4, 0x2, R10 ;  /* 0x00000002040a7819 */ /* 0x000fe2000001020a */
[----:B------:R-:W-:Y:S02]  /*0160*/  IMAD.MOV.U32 R11, RZ, RZ, RZ ;  /* 0x000000ffff0b7224 */ /* 0x000fe400078e00ff */
[----:B----4-:R-:W-:Y:S02]  /*0170*/  IMAD.MOV.U32 R20, RZ, RZ, RZ ;  /* 0x000000ffff147224 */ /* 0x010fe400078e00ff */
[----:B---3--:R-:W-:Y:S02]  /*0180*/  IMAD.U32 R17, RZ, RZ, UR8 ;  /* 0x00000008ff117e24 */ /* 0x008fe4000f8e00ff */
[----:B------:R-:W-:Y:S01]  /*0190*/  IMAD.U32 R19, RZ, RZ, UR9 ;  /* 0x00000009ff137e24 */ /* 0x000fe2000f8e00ff */
[----:B--2---:R-:W-:Y:S01]  /*01a0*/  ISETP.GE.U32.AND P0, PT, R14, 0x10, PT ;  /* 0x000000100e00780c */ /* 0x004fe20003f06070 */
[----:B------:R-:W-:Y:S01]  /*01b0*/  IMAD.MOV.U32 R14, RZ, RZ, RZ ;  /* 0x000000ffff0e7224 */ /* 0x000fe200078e00ff */
[----:B------:R-:W-:-:S02]  /*01c0*/  IADD3 R2, P1, PT, R8, R17, RZ ;  /* 0x0000001108027210 */ /* 0x000fc40007f3e0ff */
[----:B------:R-:W-:-:S03]  /*01d0*/  ISETP.GE.U32.AND.EX P0, PT, R15, RZ, PT, P0 ;  /* 0x000000ff0f00720c */ /* 0x000fc60003f06100 */
[----:B------:R-:W-:-:S10]  /*01e0*/  IMAD.X R3, R10, 0x1, R19, P1 ;  /* 0x000000010a037824 */ /* 0x000fd400008e0613 */
[----:B------:R-:W-:Y:S05]  /*01f0*/  @!P0 BRA `(.L_x_229) ;  /* 0x0000000800408947 */ /* 0x000fea0003800000 */
[----:B------:R-:W2:Y:S01]  /*0200*/  LDC R24, c[0x0][0x394] ;  /* 0x0000e500ff187b82 */ /* 0x000ea20000000800 */
[----:B------:R-:W3:Y:S01]  /*0210*/  LDCU.64 UR8, c[0x0][0x380] ;  /* 0x00007000ff0877ac */ /* 0x000ee20008000a00 */
[----:B------:R-:W-:Y:S01]  /*0220*/  HFMA2 R11, -RZ, RZ, 0, 0 ;  /* 0x00000000ff0b7431 */ /* 0x000fe200000001ff */
[----:B------:R-:W-:Y:S01]  /*0230*/  IADD3 R25, PT, PT, -R9, 0x7, RZ ;  /* 0x0000000709197810 */ /* 0x000fe20007ffe1ff */
[----:B------:R-:W-:Y:S02]  /*0240*/  IMAD.MOV.U32 R21, RZ, RZ, RZ ;  /* 0x000000ffff157224 */ /* 0x000fe400078e00ff */
[----:B------:R-:W-:Y:S02]  /*0250*/  IMAD.MOV.U32 R22, RZ, RZ, RZ ;  /* 0x000000ffff167224 */ /* 0x000fe400078e00ff */
[----:B------:R-:W4:Y:S08]  /*0260*/  LDC R20, c[0x0][0x394] ;  /* 0x0000e500ff147b82 */ /* 0x000f300000000800 */
[----:B------:R-:W0:Y:S01]  /*0270*/  LDC.64 R4, c[0x0][0x380] ;  /* 0x0000e000ff047b82 */ /* 0x000e220000000a00 */
[----:B---3--:R-:W-:-:S02]  /*0280*/  IMAD.U32 R14, RZ, RZ, UR8 ;  /* 0x00000008ff0e7e24 */ /* 0x008fc4000f8e00ff */
[----:B------:R-:W-:-:S07]  /*0290*/  IMAD.U32 R23, RZ, RZ, UR9 ;  /* 0x00000009ff177e24 */ /* 0x000fce000f8e00ff */
.L_x_230:
[----:B------:R-:W-:Y:S01]  /*02a0*/  ISETP.NE.AND P0, PT, R25, 0x7, PT ;  /* 0x000000071900780c */ /* 0x000fe20003f05270 */
[C---:B------:R-:W-:Y:S01]  /*02b0*/  IMAD.SHL.U32 R12, R21.reuse, 0x4, RZ ;  /* 0x00000004150c7824 */ /* 0x040fe200078e00ff */
[----:B------:R-:W-:Y:S01]  /*02c0*/  SHF.L.U64.HI R28, R21, 0x2, R22 ;  /* 0x00000002151c7819 */ /* 0x000fe20000010216 */
[----:B0-----:R-:W-:Y:S01]  /*02d0*/  IMAD.MOV.U32 R17, RZ, RZ, R4 ;  /* 0x000000ffff117224 */ /* 0x001fe200078e0004 */
[----:B------:R-:W-:Y:S02]  /*02e0*/  ISETP.NE.AND P1, PT, R25, 0x6, PT ;  /* 0x000000061900780c */ /* 0x000fe40003f25270 */
[----:B------:R-:W-:-:S07]  /*02f0*/  LOP3.LUT R12, R12, 0xffffffc0, RZ, 0xc0, !PT ;  /* 0xffffffc00c0c7812 */ /* 0x000fce00078ec0ff */
[----:B------:R-:W-:Y:S01]  /*0300*/  @P0 IMAD.MOV.U32 R15, RZ, RZ, R23 ;  /* 0x000000ffff0f0224 */ /* 0x000fe200078e0017 */
[----:B-1----:R-:W3:Y:S01]  /*0310*/  @P0 LDG.E R26, desc[UR6][R2.64] ;  /* 0x00000006021a0981 */ /* 0x002ee2000c1e1900 */
[----:B------:R-:W-:-:S04]  /*0320*/  LOP3.LUT R28, R28, 0x3, RZ, 0xc0, !PT ;  /* 0x000000031c1c7812 */ /* 0x000fc800078ec0ff */
[----:B------:R-:W3:Y:S01]  /*0330*/  @P0 LDG.E R15, desc[UR6][R14.64] ;  /* 0x000000060e0f0981 */ /* 0x000ee2000c1e1900 */
[----:B------:R-:W-:Y:S01]  /*0340*/  IADD3 R12, P2, PT, R12, R17, RZ ;  /* 0x000000110c0c7210 */ /* 0x000fe20007f5e0ff */
[----:B------:R-:W-:-:S04]  /*0350*/  IMAD.MOV.U32 R19, RZ, RZ, R5 ;  /* 0x000000ffff137224 */ /* 0x000fc800078e0005 */
[----:B------:R-:W-:Y:S02]  /*0360*/  IMAD.X R13, R28, 0x1, R19, P2 ;  /* 0x000000011c0d7824 */ /* 0x000fe400010e0613 */
[----:B------:R-:W5:Y:S04]  /*0370*/  @P1 LDG.E R28, desc[UR6][R2.64] ;  /* 0x00000006021c1981 */ /* 0x000f68000c1e1900 */
[----:B------:R-:W5:Y:S01]  /*0380*/  @P1 LDG.E R27, desc[UR6][R12.64+0x4] ;  /* 0x000004060c1b1981 */ /* 0x000f62000c1e1900 */
[----:B---3--:R-:W-:Y:S01]  /*0390*/  ISETP.GT.OR P2, PT, R26, R15, !P0 ;  /* 0x0000000f1a00720c */ /* 0x008fe20004744670 */
[----:B------:R-:W-:-:S12]  /*03a0*/  @P0 VIADD R15, R11, 0x1 ;  /* 0x000000010b0f0836 */ /* 0x000fd80000000000 */
[----:B------:R-:W-:Y:S01]  /*03b0*/  @!P2 IMAD.MOV R15, RZ, RZ, R11 ;  /* 0x000000ffff0fa224 */ /* 0x000fe200078e020b */
[----:B-----5:R-:W-:-:S03]  /*03c0*/  ISETP.GT.OR P2, PT, R28, R27, !P1 ;  /* 0x0000001b1c00720c */ /* 0x020fc60004f44670 */
[----:B------:R-:W-:Y:S01]  /*03d0*/  @P0 IMAD.MOV.U32 R11, RZ, RZ, R15 ;  /* 0x000000ffff0b0224 */ /* 0x000fe200078e000f */
[----:B------:R-:W-:-:S04]  /*03e0*/  ISETP.NE.AND P0, PT, R25, 0x5, PT ;  /* 0x000000051900780c */ /* 0x000fc80003f05270 */
[----:B------:R-:W-:-:S05]  /*03f0*/  @P1 IADD3 R15, PT, PT, R11, 0x1, RZ ;  /* 0x000000010b0f1810 */ /* 0x000fca0007ffe0ff */
[----:B------:R-:W-:-:S04]  /*0400*/  @!P2 IMAD.MOV R15, RZ, RZ, R11 ;  /* 0x000000ffff0fa224 */ /* 0x000fc800078e020b */
[----:B------:R-:W-:Y:S01]  /*0410*/  @P1 IMAD.MOV.U32 R11, RZ, RZ, R15 ;  /* 0x000000ffff0b1224 */ /* 0x000fe200078e000f */
[----:B------:R-:W3:Y:S01]  /*0420*/  @P0 LDG.E R28, desc[UR6][R2.64] ;  /* 0x00000006021c0981 */ /* 0x000ee2000c1e1900 */
[----:B------:R-:W-:-:S03]  /*0430*/  ISETP.NE.AND P1, PT, R25, 0x4, PT ;  /* 0x000000041900780c */ /* 0x000fc60003f25270 */
[----:B------:R-:W3:Y:S10]  /*0440*/  @P0 LDG.E R15, desc[UR6][R12.64+0x8] ;  /* 0x000008060c0f0981 */ /* 0x000ef4000c1e1900 */
[----:B------:R-:W5:Y:S04]  /*0450*/  @P1 LDG.E R27, desc[UR6][R2.64] ;  /* 0x00000006021b1981 */ /* 0x000f68000c1e1900 */
[----:B------:R-:W5:Y:S01]  /*0460*/  @P1 LDG.E R26, desc[UR6][R12.64+0xc] ;  /* 0x00000c060c1a1981 */ /* 0x000f62000c1e1900 */
[----:B---3--:R-:W-:Y:S01]  /*0470*/  ISETP.GT.OR P2, PT, R28, R15, !P0 ;  /* 0x0000000f1c00720c */ /* 0x008fe20004744670 */
[----:B------:R-:W-:-:S12]  /*0480*/  @P0 VIADD R15, R11, 0x1 ;  /* 0x000000010b0f0836 */ /* 0x000fd80000000000 */
[----:B------:R-:W-:Y:S01]  /*0490*/  @!P2 IMAD.MOV R15, RZ, RZ, R11 ;  /* 0x000000ffff0fa224 */ /* 0x000fe200078e020b */
[----:B-----5:R-:W-:-:S03]  /*04a0*/  ISETP.GT.OR P2, PT, R27, R26, !P1 ;  /* 0x0000001a1b00720c */ /* 0x020fc60004f44670 */
[----:B------:R-:W-:Y:S01]  /*04b0*/  @P0 IMAD.MOV.U32 R11, RZ, RZ, R15 ;  /* 0x000000ffff0b0224 */ /* 0x000fe200078e000f */
[----:B------:R-:W-:-:S03]  /*04c0*/  ISETP.NE.AND P0, PT, R25, 0x3, PT ;  /* 0x000000031900780c */ /* 0x000fc60003f05270 */
[----:B------:R-:W-:-:S06]  /*04d0*/  @P1 VIADD R15, R11, 0x1 ;  /* 0x000000010b0f1836 */ /* 0x000fcc0000000000 */
[----:B------:R-:W-:-:S04]  /*04e0*/  @!P2 IMAD.MOV R15, RZ, RZ, R11 ;  /* 0x000000ffff0fa224 */ /* 0x000fc800078e020b */
[----:B------:R-:W-:Y:S01]  /*04f0*/  @P1 IMAD.MOV.U32 R11, RZ, RZ, R15 ;  /* 0x000000ffff0b1224 */ /* 0x000fe200078e000f */
[----:B------:R-:W3:Y:S04]  /*0500*/  @P0 LDG.E R28, desc[UR6][R2.64] ;  /* 0x00000006021c0981 */ /* 0x000ee8000c1e1900 */
[----:B------:R-:W3:Y:S01]  /*0510*/  @P0 LDG.E R15, desc[UR6][R12.64+0x10] ;  /* 0x000010060c0f0981 */ /* 0x000ee2000c1e1900 */
[----:B------:R-:W-:-:S13]  /*0520*/  ISETP.NE.AND P1, PT, R25, 0x2, PT ;  /* 0x000000021900780c */ /* 0x000fda0003f25270 */
[----:B------:R-:W5:Y:S04]  /*0530*/  @P1 LDG.E R27, desc[UR6][R2.64] ;  /* 0x00000006021b1981 */ /* 0x000f68000c1e1900 */
[----:B------:R-:W5:Y:S01]  /*0540*/  @P1 LDG.E R26, desc[UR6][R12.64+0x14] ;  /* 0x000014060c1a1981 */ /* 0x000f62000c1e1900 */
[----:B---3--:R-:W-:Y:S01]  /*0550*/  ISETP.GT.OR P2, PT, R28, R15, !P0 ;  /* 0x0000000f1c00720c */ /* 0x008fe20004744670 */
[----:B------:R-:W-:-:S12]  /*0560*/  @P0 VIADD R15, R11, 0x1 ;  /* 0x000000010b0f0836 */ /* 0x000fd80000000000 */
[----:B------:R-:W-:-:S05]  /*0570*/  @!P2 IMAD.MOV R15, RZ, RZ, R11 ;  /* 0x000000ffff0fa224 */ /* 0x000fca00078e020b */
[----:B------:R-:W-:Y:S02]  /*0580*/  @P0 MOV R11, R15 ;  /* 0x0000000f000b0202 */ /* 0x000fe40000000f00 */
[----:B-----5:R-:W-:Y:S02]  /*0590*/  ISETP.GT.OR P0, PT, R27, R26, !P1 ;  /* 0x0000001a1b00720c */ /* 0x020fe40004f04670 */
[----:B------:R-:W-:Y:S01]  /*05a0*/  ISETP.NE.AND P2, PT, R25, 0x1, PT ;  /* 0x000000011900780c */ /* 0x000fe20003f45270 */
[----:B------:R-:W-:Y:S02]  /*05b0*/  @P1 VIADD R15, R11, 0x1 ;  /* 0x000000010b0f1836 */ /* 0x000fe40000000000 */
[----:B------:R-:W-:-:S08]  /*05c0*/  VIADD R26, R25, 0x8 ;  /* 0x00000008191a7836 */ /* 0x000fd00000000000 */
[----:B------:R-:W-:Y:S02]  /*05d0*/  @!P0 IMAD.MOV R15, RZ, RZ, R11 ;  /* 0x000000ffff0f8224 */ /* 0x000fe400078e020b */
[----:B------:R-:W3:Y:S02]  /*05e0*/  @P2 LDG.E R28, desc[UR6][R2.64] ;  /* 0x00000006021c2981 */ /* 0x000ee4000c1e1900 */
[----:B------:R-:W-:Y:S01]  /*05f0*/  @P1 IMAD.MOV.U32 R11, RZ, RZ, R15 ;  /* 0x000000ffff0b1224 */ /* 0x000fe200078e000f */
[C---:B------:R-:W-:Y:S01]  /*0600*/  ISETP.NE.AND P1, PT, R26.reuse, 0x8, PT ;  /* 0x000000081a00780c */ /* 0x040fe20003f25270 */
[----:B------:R-:W3:Y:S01]  /*0610*/  @P2 LDG.E R15, desc[UR6][R12.64+0x18] ;  /* 0x000018060c0f2981 */ /* 0x000ee2000c1e1900 */
[----:B------:R-:W-:-:S11]  /*0620*/  ISETP.NE.AND P0, PT, R26, 0x1, PT ;  /* 0x000000011a00780c */ /* 0x000fd60003f05270 */
[----:B------:R-:W5:Y:S04]  /*0630*/  @P1 LDG.E R27, desc[UR6][R2.64] ;  /* 0x00000006021b1981 */ /* 0x000f68000c1e1900 */
[----:B------:R-:W5:Y:S01]  /*0640*/  @P1 LDG.E R26, desc[UR6][R12.64+0x1c] ;  /* 0x00001c060c1a1981 */ /* 0x000f62000c1e1900 */
[----:B---3--:R-:W-:Y:S01]  /*0650*/  ISETP.GT.OR P3, PT, R28, R15, !P2 ;  /* 0x0000000f1c00720c */ /* 0x008fe20005764670 */
[----:B------:R-:W-:-:S12]  /*0660*/  @P2 VIADD R15, R11, 0x1 ;  /* 0x000000010b0f2836 */ /* 0x000fd80000000000 */
[----:B------:R-:W-:Y:S01]  /*0670*/  @!P3 IMAD.MOV R15, RZ, RZ, R11 ;  /* 0x000000ffff0fb224 */ /* 0x000fe200078e020b */
[----:B-----5:R-:W-:-:S03]  /*0680*/  ISETP.GT.OR P3, PT, R27, R26, !P1 ;  /* 0x0000001a1b00720c */ /* 0x020fc60004f64670 */
[----:B------:R-:W-:Y:S01]  /*0690*/  @P2 IMAD.MOV.U32 R11, RZ, RZ, R15 ;  /* 0x000000ffff0b2224 */ /* 0x000fe200078e000f */
[----:B------:R-:W-:-:S03]  /*06a0*/  ISETP.NE.AND P2, PT, R25, -0x1, PT ;  /* 0xffffffff1900780c */ /* 0x000fc60003f45270 */
[----:B------:R-:W-:-:S06]  /*06b0*/  @P1 VIADD R15, R11, 0x1 ;  /* 0x000000010b0f1836 */ /* 0x000fcc0000000000 */
[----:B------:R-:W-:-:S04]  /*06c0*/  @!P3 IMAD.MOV R15, RZ, RZ, R11 ;  /* 0x000000ffff0fb224 */ /* 0x000fc800078e020b */
[----:B------:R-:W3:Y:S01]  /*06d0*/  @P2 LDG.E R28, desc[UR6][R2.64] ;  /* 0x00000006021c2981 */ /* 0x000ee2000c1e1900 */
[----:B------:R-:W-:Y:S01]  /*06e0*/  @P1 IMAD.MOV.U32 R11, RZ, RZ, R15 ;  /* 0x000000ffff0b1224 */ /* 0x000fe200078e000f */
[----:B------:R-:W-:Y:S02]  /*06f0*/  ISETP.NE.AND P1, PT, R25, -0x2, PT ;  /* 0xfffffffe1900780c */ /* 0x000fe40003f25270 */
[----:B------:R-:W3:Y:S11]  /*0700*/  @P2 LDG.E R15, desc[UR6][R12.64+0x20] ;  /* 0x000020060c0f2981 */ /* 0x000ef6000c1e1900 */
[----:B------:R-:W5:Y:S04]  /*0710*/  @P1 LDG.E R27, desc[UR6][R2.64] ;  /* 0x00000006021b1981 */ /* 0x000f68000c1e1900 */
[----:B------:R-:W5:Y:S01]  /*0720*/  @P1 LDG.E R26, desc[UR6][R12.64+0x24] ;  /* 0x000024060c1a1981 */ /* 0x000f62000c1e1900 */
[----:B---3--:R-:W-:-:S02]  /*0730*/  ISETP.GT.OR P3, PT, R28, R15, !P2 ;  /* 0x0000000f1c00720c */ /* 0x008fc40005764670 */
[----:B------:R-:W-:-:S11]  /*0740*/  @P2 IADD3 R15, PT, PT, R11, 0x1, RZ ;  /* 0x000000010b0f2810 */ /* 0x000fd60007ffe0ff */
        /* <DEDUP_REMOVED lines=21> */
[----:B------:R-:W-:-:S03]  /*08a0*/  @P1 MOV R11, R15 ;  /* 0x0000000f000b1202 */ /* 0x000fc60000000f00 */
[----:B------:R-:W3:Y:S01]  /*08b0*/  @P2 LDG.E R15, desc[UR6][R12.64+0x30] ;  /* 0x000030060c0f2981 */ /* 0x000ee2000c1e1900 */
[----:B------:R-:W-:-:S13]  /*08c0*/  ISETP.NE.AND P1, PT, R25, -0x6, PT ;  /* 0xfffffffa1900780c */ /* 0x000fda0003f25270 */
[----:B------:R-:W5:Y:S04]  /*08d0*/  @P1 LDG.E R27, desc[UR6][R2.64] ;  /* 0x00000006021b1981 */ /* 0x000f68000c1e1900 */
[----:B------:R-:W5:Y:S01]  /*08e0*/  @P1 LDG.E R26, desc[UR6][R12.64+0x34] ;  /* 0x000034060c1a1981 */ /* 0x000f62000c1e1900 */
[----:B---3--:R-:W-:Y:S01]  /*08f0*/  ISETP.GT.OR P3, PT, R28, R15, !P2 ;  /* 0x0000000f1c00720c */ /* 0x008fe20005764670 */
[----:B------:R-:W-:-:S12]  /*0900*/  @P2 VIADD R15, R11, 0x1 ;  /* 0x000000010b0f2836 */ /* 0x000fd80000000000 */
[----:B------:R-:W-:-:S04]  /*0910*/  @!P3 IMAD.MOV R15, RZ, RZ, R11 ;  /* 0x000000ffff0fb224 */ /* 0x000fc800078e020b */
[----:B------:R-:W-:Y:S01]  /*0920*/  @P2 IMAD.MOV.U32 R11, RZ, RZ, R15 ;  /* 0x000000ffff0b2224 */ /* 0x000fe200078e000f */
[----:B-----5:R-:W-:Y:S02]  /*0930*/  ISETP.GT.OR P2, PT, R27, R26, !P1 ;  /* 0x0000001a1b00720c */ /* 0x020fe40004f44670 */
[----:B------:R-:W3:Y:S01]  /*0940*/  @P0 LDG.E R26, desc[UR6][R2.64] ;  /* 0x00000006021a0981 */ /* 0x000ee2000c1e1900 */
[----:B------:R-:W-:-:S10]  /*0950*/  @P1 VIADD R15, R11, 0x1 ;  /* 0x000000010b0f1836 */ /* 0x000fd40000000000 */
[----:B------:R-:W-:-:S04]  /*0960*/  @!P2 IMAD.MOV R15, RZ, RZ, R11 ;  /* 0x000000ffff0fa224 */ /* 0x000fc800078e020b */
[----:B------:R-:W-:Y:S01]  /*0970*/  @P1 IMAD.MOV.U32 R11, RZ, RZ, R15 ;  /* 0x000000ffff0b1224 */ /* 0x000fe200078e000f */
[----:B------:R-:W-:Y:S01]  /*0980*/  ISETP.NE.AND P1, PT, R25, -0x8, PT ;  /* 0xfffffff81900780c */ /* 0x000fe20003f25270 */
[----:B------:R-:W3:-:S12]  /*0990*/  @P0 LDG.E R15, desc[UR6][R12.64+0x38] ;  /* 0x000038060c0f0981 */ /* 0x000ed8000c1e1900 */
[----:B------:R-:W5:Y:S04]  /*09a0*/  @P1 LDG.E R27, desc[UR6][R12.64+0x3c] ;  /* 0x00003c060c1b1981 */ /* 0x000f68000c1e1900 */
[----:B------:R-:W5:Y:S01]  /*09b0*/  @P1 LDG.E R28, desc[UR6][R2.64] ;  /* 0x00000006021c1981 */ /* 0x000f62000c1e1900 */
[----:B------:R-:W-:-:S05]  /*09c0*/  IADD3 R21, P3, PT, R21, 0x10, RZ ;  /* 0x0000001015157810 */ /* 0x000fca0007f7e0ff */
[----:B------:R-:W-:Y:S02]  /*09d0*/  IMAD.X R22, RZ, RZ, R22, P3 ;  /* 0x000000ffff167224 */ /* 0x000fe400018e0616 */
[----:B------:R-:W-:Y:S01]  /*09e0*/  VIADD R25, R25, 0x10 ;  /* 0x0000001019197836 */ /* 0x000fe20000000000 */
[----:B---3--:R-:W-:Y:S01]  /*09f0*/  ISETP.GT.OR P4, PT, R26, R15, !P0 ;  /* 0x0000000f1a00720c */ /* 0x008fe20004784670 */
[----:B------:R-:W-:Y:S01]  /*0a00*/  @P0 VIADD R26, R11, 0x1 ;  /* 0x000000010b1a0836 */ /* 0x000fe20000000000 */
[----:B--2---:R-:W-:-:S11]  /*0a10*/  MOV R15, R24 ;  /* 0x00000018000f7202 */ /* 0x004fd60000000f00 */
[----:B------:R-:W-:Y:S01]  /*0a20*/  @!P4 IMAD.MOV R26, RZ, RZ, R11 ;  /* 0x000000ffff1ac224 */ /* 0x000fe200078e020b */
[----:B-----5:R-:W-:Y:S02]  /*0a30*/  ISETP.GT.OR P2, PT, R28, R27, !P1 ;  /* 0x0000001b1c00720c */ /* 0x020fe40004f44670 */
[----:B------:R-:W-:Y:S01]  /*0a40*/  IADD3 R27, P3, PT, R21, -R6, RZ ;  /* 0x80000006151b7210 */ /* 0x000fe20007f7e0ff */
[----:B------:R-:W-:-:S03]  /*0a50*/  @P0 IMAD.MOV.U32 R11, RZ, RZ, R26 ;  /* 0x000000ffff0b0224 */ /* 0x000fc600078e001a */
[----:B------:R-:W-:Y:S01]  /*0a60*/  ISETP.NE.U32.AND P0, PT, R27, RZ, PT ;  /* 0x000000ff1b00720c */ /* 0x000fe20003f05070 */
[----:B------:R-:W-:-:S05]  /*0a70*/  IMAD.X R13, R22, 0x1, ~R15, P3 ;  /* 0x00000001160d7824 */ /* 0x000fca00018e0e0f */
[----:B------:R-:W-:Y:S01]  /*0a80*/  ISETP.NE.AND.EX P0, PT, R13, RZ, PT, P0 ;  /* 0x000000ff0d00720c */ /* 0x000fe20003f05300 */
[----:B------:R-:W-:Y:S01]  /*0a90*/  @P1 VIADD R12, R11, 0x1 ;  /* 0x000000010b0c1836 */ /* 0x000fe20000000000 */
[----:B------:R-:W-:Y:S01]  /*0aa0*/  IADD3 R14, P3, PT, R14, 0x40, RZ ;  /* 0x000000400e0e7810 */ /* 0x000fe20007f7e0ff */
[----:B------:R-:W-:-:S04]  /*0ab0*/  @!P2 IMAD.MOV R12, RZ, RZ, R11 ;  /* 0x000000ffff0ca224 */ /* 0x000fc800078e020b */
[----:B------:R-:W-:Y:S02]  /*0ac0*/  @P1 IMAD.MOV.U32 R11, RZ, RZ, R12 ;  /* 0x000000ffff0b1224 */ /* 0x000fe400078e000c */
[----:B------:R-:W-:-:S04]  /*0ad0*/  IMAD.X R23, RZ, RZ, R23, P3 ;  /* 0x000000ffff177224 */ /* 0x000fc800018e0617 */
[----:B------:R-:W-:Y:S05]  /*0ae0*/  @P0 BRA `(.L_x_230) ;  /* 0xfffffff400ec0947 */ /* 0x000fea000383ffff */
[----:B------:R-:W-:-:S07]  /*0af0*/  IMAD.MOV.U32 R14, RZ, RZ, R6 ;  /* 0x000000ffff0e7224 */ /* 0x000fce00078e0006 */
.L_x_229:
[----:B------:R-:W-:-:S04]  /*0b00*/  ISETP.NE.U32.AND P0, PT, R16, RZ, PT ;  /* 0x000000ff1000720c */ /* 0x000fc80003f05070 */
[----:B------:R-:W-:-:S13]  /*0b10*/  ISETP.NE.AND.EX P0, PT, RZ, RZ, PT, P0 ;  /* 0x000000ffff00720c */ /* 0x000fda0003f05300 */
[----:B------:R-:W-:Y:S05]  /*0b20*/  @!P0 BRA `(.L_x_231) ;  /* 0x0000000800a48947 */ /* 0x000fea0003800000 */
[----:B------:R-:W-:-:S04]  /*0b30*/  IADD3 R4, P0, PT, R16, -0x1, RZ ;  /* 0xffffffff10047810 */ /* 0x000fc80007f1e0ff */
[----:B------:R-:W-:Y:S01]  /*0b40*/  ISETP.GE.U32.AND P1, PT, R4, 0x7, PT ;  /* 0x000000070400780c */ /* 0x000fe20003f26070 */
[----:B------:R-:W-:Y:S01]  /*0b50*/  IMAD.X R4, RZ, RZ, -0x1, P0 ;  /* 0xffffffffff047424 */ /* 0x000fe200000e06ff */
[----:B------:R-:W-:-:S04]  /*0b60*/  ISETP.NE.U32.AND P0, PT, R18, RZ, PT ;  /* 0x000000ff1200720c */ /* 0x000fc80003f05070 */
[----:B------:R-:W-:Y:S02]  /*0b70*/  ISETP.GE.U32.AND.EX P1, PT, R4, RZ, PT, P1 ;  /* 0x000000ff0400720c */ /* 0x000fe40003f26110 */
[----:B------:R-:W-:-:S11]  /*0b80*/  ISETP.NE.AND.EX P0, PT, RZ, RZ, PT, P0 ;  /* 0x000000ffff00720c */ /* 0x000fd60003f05300 */
[----:B------:R-:W-:Y:S05]  /*0b90*/  @!P1 BRA `(.L_x_232) ;  /* 0x0000000400249947 */ /* 0x000fea0003800000 */
[----:B------:R-:W-:Y:S01]  /*0ba0*/  ISETP.NE.AND P4, PT, R9, R14, PT ;  /* 0x0000000e0900720c */ /* 0x000fe20003f85270 */
[C---:B------:R-:W-:Y:S01]  /*0bb0*/  IMAD.SHL.U32 R13, R14.reuse, 0x4, RZ ;  /* 0x000000040e0d7824 */ /* 0x040fe200078e00ff */
[C---:B------:R-:W-:Y:S02]  /*0bc0*/  IADD3 R12, PT, PT, R14.reuse, 0x1, RZ ;  /* 0x000000010e0c7810 */ /* 0x040fe40007ffe0ff */
[----:B----4-:R-:W-:Y:S02]  /*0bd0*/  SHF.L.U64.HI R22, R14, 0x2, R20 ;  /* 0x000000020e167819 */ /* 0x010fe40000010214 */
[----:B------:R-:W-:-:S07]  /*0be0*/  ISETP.NE.AND P6, PT, R12, R9, PT ;  /* 0x000000090c00720c */ /* 0x000fce0003fc5270 */
[C---:B------:R-:W-:Y:S01]  /*0bf0*/  @P4 LEA R4, P1, R14.reuse, R17, 0x2 ;  /* 0x000000110e044211 */ /* 0x040fe200078210ff */
[----:B-1----:R-:W2:Y:S03]  /*0c00*/  @P4 LDG.E R25, desc[UR6][R2.64] ;  /* 0x0000000602194981 */ /* 0x002ea6000c1e1900 */
[----:B------:R-:W-:Y:S02]  /*0c10*/  @P4 LEA.HI.X R5, R14, R19, R20, 0x2, P1 ;  /* 0x000000130e054211 */ /* 0x000fe400008f1414 */
[----:B------:R-:W-:Y:S01]  /*0c20*/  LOP3.LUT R12, R13, 0xfffffffc, RZ, 0xc0, !PT ;  /* 0xfffffffc0d0c7812 */ /* 0x000fe200078ec0ff */
[----:B------:R-:W3:Y:S04]  /*0c30*/  @P6 LDG.E R24, desc[UR6][R2.64] ;  /* 0x0000000602186981 */ /* 0x000ee8000c1e1900 */
[----:B------:R-:W2:Y:S01]  /*0c40*/  @P4 LDG.E R4, desc[UR6][R4.64] ;  /* 0x0000000604044981 */ /* 0x000ea2000c1e1900 */
[----:B------:R-:W-:-:S02]  /*0c50*/  LOP3.LUT R22, R22, 0x3, RZ, 0xc0, !PT ;  /* 0x0000000316167812 */ /* 0x000fc400078ec0ff */
[----:B------:R-:W-:Y:S01]  /*0c60*/  IADD3 R12, P1, PT, R12, R17, RZ ;  /* 0x000000110c0c7210 */ /* 0x000fe20007f3e0ff */
[----:B------:R-:W-:-:S04]  /*0c70*/  VIADD R20, R14, 0x2 ;  /* 0x000000020e147836 */ /* 0x000fc80000000000 */
[----:B------:R-:W-:Y:S01]  /*0c80*/  IMAD.X R13, R22, 0x1, R19, P1 ;  /* 0x00000001160d7824 */ /* 0x000fe200008e0613 */
[----:B------:R-:W-:-:S04]  /*0c90*/  ISETP.NE.AND P1, PT, R20, R9, PT ;  /* 0x000000091400720c */ /* 0x000fc80003f25270 */
[----:B------:R-:W3:Y:S09]  /*0ca0*/  @P6 LDG.E R21, desc[UR6][R12.64+0x4] ;  /* 0x000004060c156981 */ /* 0x000ef2000c1e1900 */
[----:B------:R-:W4:Y:S04]  /*0cb0*/  @P1 LDG.E R23, desc[UR6][R2.64] ;  /* 0x0000000602171981 */ /* 0x000f28000c1e1900 */
[----:B------:R-:W4:Y:S01]  /*0cc0*/  @P1 LDG.E R22, desc[UR6][R12.64+0x8] ;  /* 0x000008060c161981 */ /* 0x000f22000c1e1900 */
[----:B------:R-:W-:-:S05]  /*0cd0*/  VIADD R20, R14, 0x3 ;  /* 0x000000030e147836 */ /* 0x000fca0000000000 */
[----:B------:R-:W-:Y:S01]  /*0ce0*/  ISETP.NE.AND P2, PT, R20, R9, PT ;  /* 0x000000091400720c */ /* 0x000fe20003f45270 */
[----:B------:R-:W-:-:S12]  /*0cf0*/  @P4 VIADD R20, R11, 0x1 ;  /* 0x000000010b144836 */ /* 0x000fd80000000000 */
[----:B------:R-:W5:Y:S01]  /*0d00*/  @P2 LDG.E R5, desc[UR6][R12.64+0xc] ;  /* 0x00000c060c052981 */ /* 0x000f62000c1e1900 */
[C---:B------:R-:W-:Y:S01]  /*0d10*/  VIADD R26, R14.reuse, 0x7 ;  /* 0x000000070e1a7836 */ /* 0x040fe20000000000 */
[----:B--2---:R-:W-:Y:S01]  /*0d20*/  ISETP.GT.OR P5, PT, R25, R4, !P4 ;  /* 0x000000041900720c */ /* 0x004fe200067a4670 */
[----:B------:R-:W-:-:S05]  /*0d30*/  VIADD R4, R14, 0x4 ;  /* 0x000000040e047836 */ /* 0x000fca0000000000 */
[----:B------:R-:W-:Y:S02]  /*0d40*/  ISETP.NE.AND P3, PT, R4, R9, PT ;  /* 0x000000090400720c */ /* 0x000fe40003f65270 */
[----:B------:R-:W5:Y:S05]  /*0d50*/  @P2 LDG.E R4, desc[UR6][R2.64] ;  /* 0x0000000602042981 */ /* 0x000f6a000c1e1900 */
[----:B------:R-:W-:Y:S01]  /*0d60*/  @!P5 IMAD.MOV R20, RZ, RZ, R11 ;  /* 0x000000ffff14d224 */ /* 0x000fe200078e020b */
[----:B---3--:R-:W-:Y:S01]  /*0d70*/  ISETP.GT.OR P5, PT, R24, R21, !P6 ;  /* 0x000000151800720c */ /* 0x008fe200077a4670 */
[----:B------:R-:W-:Y:S02]  /*0d80*/  VIADD R24, R14, 0x5 ;  /* 0x000000050e187836 */ /* 0x000fe40000000000 */
[----:B------:R-:W-:-:S02]  /*0d90*/  @P4 IMAD.MOV.U32 R11, RZ, RZ, R20 ;  /* 0x000000ffff0b4224 */ /* 0x000fc400078e0014 */
[----:B------:R-:W2:Y:S01]  /*0da0*/  @P3 LDG.E R20, desc[UR6][R2.64] ;  /* 0x0000000602143981 */ /* 0x000ea2000c1e1900 */
[----:B------:R-:W-:Y:S02]  /*0db0*/  ISETP.NE.AND P4, PT, R24, R9, PT ;  /* 0x000000091800720c */ /* 0x000fe40003f85270 */
[----:B------:R-:W-:Y:S01]  /*0dc0*/  @P6 IADD3 R24, PT, PT, R11, 0x1, RZ ;  /* 0x000000010b186810 */ /* 0x000fe20007ffe0ff */
[----:B------:R-:W2:Y:S04]  /*0dd0*/  @P3 LDG.E R21, desc[UR6][R12.64+0x10] ;  /* 0x000010060c153981 */ /* 0x000ea8000c1e1900 */
[----:B------:R-:W-:Y:S01]  /*0de0*/  @!P5 IMAD.MOV R24, RZ, RZ, R11 ;  /* 0x000000ffff18d224 */ /* 0x000fe200078e020b */
[----:B----4-:R-:W-:Y:S01]  /*0df0*/  ISETP.GT.OR P5, PT, R23, R22, !P1 ;  /* 0x000000161700720c */ /* 0x010fe20004fa4670 */
[----:B------:R-:W-:-:S02]  /*0e00*/  VIADD R22, R14, 0x6 ;  /* 0x000000060e167836 */ /* 0x000fc40000000000 */
[----:B------:R-:W-:Y:S02]  /*0e10*/  @P6 IMAD.MOV.U32 R11, RZ, RZ, R24 ;  /* 0x000000ffff0b6224 */ /* 0x000fe400078e0018 */
[----:B------:R-:W3:Y:S01]  /*0e20*/  @P4 LDG.E R23, desc[UR6][R2.64] ;  /* 0x0000000602174981 */ /* 0x000ee2000c1e1900 */
[-C--:B------:R-:W-:Y:S01]  /*0e30*/  ISETP.NE.AND P6, PT, R22, R9.reuse, PT ;  /* 0x000000091600720c */ /* 0x080fe20003fc5270 */
[----:B------:R-:W-:Y:S02]  /*0e40*/  @P1 VIADD R24, R11, 0x1 ;  /* 0x000000010b181836 */ /* 0x000fe40000000000 */
[----:B------:R-:W3:Y:S04]  /*0e50*/  @P4 LDG.E R22, desc[UR6][R12.64+0x14] ;  /* 0x000014060c164981 */ /* 0x000ee8000c1e1900 */
[----:B------:R-:W-:Y:S01]  /*0e60*/  @!P5 IMAD.MOV R24, RZ, RZ, R11 ;  /* 0x000000ffff18d224 */ /* 0x000fe200078e020b */
[----:B------:R-:W-:-:S03]  /*0e70*/  ISETP.NE.AND P5, PT, R26, R9, PT ;  /* 0x000000091a00720c */ /* 0x000fc60003fa5270 */
[----:B------:R-:W-:Y:S02]  /*0e80*/  @P1 IMAD.MOV.U32 R11, RZ, RZ, R24 ;  /* 0x000000ffff0b1224 */ /* 0x000fe400078e0018 */
[----:B------:R-:W4:Y:S04]  /*0e90*/  @P6 LDG.E R25, desc[UR6][R2.64] ;  /* 0x0000000602196981 */ /* 0x000f28000c1e1900 */
[----:B------:R-:W4:Y:S04]  /*0ea0*/  @P6 LDG.E R24, desc[UR6][R12.64+0x18] ;  /* 0x000018060c186981 */ /* 0x000f28000c1e1900 */
[----:B------:R-:W4:Y:S04]  /*0eb0*/  @P5 LDG.E R26, desc[UR6][R12.64+0x1c] ;  /* 0x00001c060c1a5981 */ /* 0x000f28000c1e1900 */
[----:B------:R-:W4:Y:S01]  /*0ec0*/  @P5 LDG.E R27, desc[UR6][R2.64] ;  /* 0x00000006021b5981 */ /* 0x000f22000c1e1900 */
[----:B------:R-:W-:Y:S01]  /*0ed0*/  VIADD R14, R14, 0x8 ;  /* 0x000000080e0e7836 */ /* 0x000fe20000000000 */
[----:B-----5:R-:W-:Y:S01]  /*0ee0*/  ISETP.GT.OR P1, PT, R4, R5, !P2 ;  /* 0x000000050400720c */ /* 0x020fe20005724670 */
[----:B------:R-:W-:-:S12]  /*0ef0*/  @P2 VIADD R4, R11, 0x1 ;  /* 0x000000010b042836 */ /* 0x000fd80000000000 */
[----:B------:R-:W-:Y:S01]  /*0f00*/  @!P1 IMAD.MOV R4, RZ, RZ, R11 ;  /* 0x000000ffff049224 */ /* 0x000fe200078e020b */
[----:B--2---:R-:W-:-:S04]  /*0f10*/  ISETP.GT.OR P1, PT, R20, R21, !P3 ;  /* 0x000000151400720c */ /* 0x004fc80005f24670 */
[----:B------:R-:W-:-:S05]  /*0f20*/  @P2 MOV R11, R4 ;  /* 0x00000004000b2202 */ /* 0x000fca0000000f00 */
[----:B------:R-:W-:Y:S01]  /*0f30*/  @P3 VIADD R4, R11, 0x1 ;  /* 0x000000010b043836 */ /* 0x000fe20000000000 */
[----:B---3--:R-:W-:-:S03]  /*0f40*/  ISETP.GT.OR P2, PT, R23, R22, !P4 ;  /* 0x000000161700720c */ /* 0x008fc60006744670 */
[----:B------:R-:W-:-:S04]  /*0f50*/  @!P1 IMAD.MOV R4, RZ, RZ, R11 ;  /* 0x000000ffff049224 */ /* 0x000fc800078e020b */
[----:B------:R-:W-:-:S04]  /*0f60*/  @P3 IMAD.MOV.U32 R11, RZ, RZ, R4 ;  /* 0x000000ffff0b3224 */ /* 0x000fc800078e0004 */
[----:B------:R-:W-:Y:S01]  /*0f70*/  @P4 VIADD R4, R11, 0x1 ;  /* 0x000000010b044836 */ /* 0x000fe20000000000 */
[----:B----4-:R-:W-:Y:S01]  /*0f80*/  ISETP.GT.OR P1, PT, R25, R24, !P6 ;  /* 0x000000181900720c */ /* 0x010fe20007724670 */
[----:B------:R-:W-:-:S04]  /*0f90*/  @!P2 IMAD.MOV R4, RZ, RZ, R11 ;  /* 0x000000ffff04a224 */ /* 0x000fc800078e020b */
[----:B------:R-:W-:Y:S01]  /*0fa0*/  @P4 IMAD.MOV.U32 R11, RZ, RZ, R4 ;  /* 0x000000ffff0b4224 */ /* 0x000fe200078e0004 */
[----:B------:R-:W-:-:S03]  /*0fb0*/  ISETP.GT.OR P2, PT, R27, R26, !P5 ;  /* 0x0000001a1b00720c */ /* 0x000fc60006f44670 */
[----:B------:R-:W-:-:S04]  /*0fc0*/  @P6 VIADD R4, R11, 0x1 ;  /* 0x000000010b046836 */ /* 0x000fc80000000000 */
[----:B------:R-:W-:-:S04]  /*0fd0*/  @!P1 IMAD.MOV R4, RZ, RZ, R11 ;  /* 0x000000ffff049224 */ /* 0x000fc800078e020b */
[----:B------:R-:W-:-:S05]  /*0fe0*/  @P6 IMAD.MOV.U32 R11, RZ, RZ, R4 ;  /* 0x000000ffff0b6224 */ /* 0x000fca00078e0004 */
[----:B------:R-:W-:Y:S01]  /*0ff0*/  @P5 IADD3 R4, PT, PT, R11, 0x1, RZ ;  /* 0x000000010b045810 */ /* 0x000fe20007ffe0ff */
[----:B------:R-:W-:Y:S02]  /*1000*/  @!P2 IMAD.MOV R4, RZ, RZ, R11 ;  /* 0x000000ffff04a224 */ /* 0x000fe400078e020b */
[----:B------:R-:W-:Y:S02]  /*1010*/  IMAD.MOV.U32 R20, RZ, RZ, RZ ;  /* 0x000000ffff147224 */ /* 0x000fe400078e00ff */
[----:B------:R-:W-:-:S07]  /*1020*/  @P5 IMAD.MOV.U32 R11, RZ, RZ, R4 ;  /* 0x000000ffff0b5224 */ /* 0x000fce00078e0004 */
.L_x_232:
        /* <DEDUP_REMOVED lines=9> */
[C---:B------:R-:W-:Y:S02]  /*10c0*/  VIADD R12, R14.reuse, 0x1 ;  /* 0x000000010e0c7836 */ /* 0x040fe40000000000 */
[----:B------:R-:W-:-:S05]  /*10d0*/  IMAD.SHL.U32 R13, R14, 0x4, RZ ;  /* 0x000000040e0d7824 */ /* 0x000fca00078e00ff */
[----:B------:R-:W-:-:S05]  /*10e0*/  LOP3.LUT R22, R13, 0xfffffffc, RZ, 0xc0, !PT ;  /* 0xfffffffc0d167812 */ /* 0x000fca00078ec0ff */
[----:B------:R-:W-:-:S04]  /*10f0*/  @P1 LEA R4, P2, R14, R17, 0x2 ;  /* 0x000000110e041211 */ /* 0x000fc800078410ff */
[--C-:B----4-:R-:W-:Y:S02]  /*1100*/  @P1 LEA.HI.X R5, R14, R19, R20.reuse, 0x2, P2 ;  /* 0x000000130e051211 */ /* 0x110fe400010f1414 */
[----:B------:R-:W-:Y:S02]  /*1110*/  ISETP.NE.AND P2, PT, R12, R9, PT ;  /* 0x000000090c00720c */ /* 0x000fe40003f45270 */
[----:B------:R-:W-:Y:S02]  /*1120*/  SHF.L.U64.HI R12, R14, 0x2, R20 ;  /* 0x000000020e0c7819 */ /* 0x000fe40000010214 */
[----:B-1----:R1:W2:Y:S02]  /*1130*/  @P1 LDG.E R5, desc[UR6][R4.64] ;  /* 0x0000000604051981 */ /* 0x0022a4000c1e1900 */
[----:B------:R-:W-:Y:S02]  /*1140*/  LOP3.LUT R24, R12, 0x3, RZ, 0xc0, !PT ;  /* 0x000000030c187812 */ /* 0x000fe400078ec0ff */
[----:B------:R-:W-:Y:S01]  /*1150*/  IADD3 R12, P3, PT, R22, R17, RZ ;  /* 0x00000011160c7210 */ /* 0x000fe20007f7e0ff */
[----:B------:R-:W2:Y:S01]  /*1160*/  @P1 LDG.E R20, desc[UR6][R2.64] ;  /* 0x0000000602141981 */ /* 0x000ea2000c1e1900 */
[----:B------:R-:W-:-:S03]  /*1170*/  VIADD R22, R14, 0x2 ;  /* 0x000000020e167836 */ /* 0x000fc60000000000 */
[----:B------:R-:W-:Y:S02]  /*1180*/  IMAD.X R13, R24, 0x1, R19, P3 ;  /* 0x00000001180d7824 */ /* 0x000fe400018e0613 */
[----:B------:R-:W-:Y:S01]  /*1190*/  ISETP.NE.AND P4, PT, R22, R9, PT ;  /* 0x000000091600720c */ /* 0x000fe20003f85270 */
[----:B------:R-:W3:Y:S01]  /*11a0*/  @P2 LDG.E R24, desc[UR6][R2.64] ;  /* 0x0000000602182981 */ /* 0x000ee2000c1e1900 */
[----:B------:R-:W-:-:S03]  /*11b0*/  IADD3 R22, PT, PT, R14, 0x3, RZ ;  /* 0x000000030e167810 */ /* 0x000fc60007ffe0ff */
[----:B------:R-:W3:Y:S01]  /*11c0*/  @P2 LDG.E R21, desc[UR6][R12.64+0x4] ;  /* 0x000004060c152981 */ /* 0x000ee2000c1e1900 */
[----:B------:R-:W-:-:S07]  /*11d0*/  ISETP.NE.AND P3, PT, R22, R9, PT ;  /* 0x000000091600720c */ /* 0x000fce0003f65270 */
[----:B------:R-:W4:Y:S04]  /*11e0*/  @P4 LDG.E R25, desc[UR6][R2.64] ;  /* 0x0000000602194981 */ /* 0x000f28000c1e1900 */
[----:B------:R-:W4:Y:S04]  /*11f0*/  @P4 LDG.E R22, desc[UR6][R12.64+0x8] ;  /* 0x000008060c164981 */ /* 0x000f28000c1e1900 */
[----:B------:R-:W5:Y:S04]  /*1200*/  @P3 LDG.E R23, desc[UR6][R12.64+0xc] ;  /* 0x00000c060c173981 */ /* 0x000f68000c1e1900 */
[----:B------:R-:W5:Y:S01]  /*1210*/  @P3 LDG.E R26, desc[UR6][R2.64] ;  /* 0x00000006021a3981 */ /* 0x000f62000c1e1900 */
[----:B-1----:R-:W-:-:S02]  /*1220*/  @P1 VIADD R4, R11, 0x1 ;  /* 0x000000010b041836 */ /* 0x002fc40000000000 */
[----:B------:R-:W-:Y:S01]  /*1230*/  VIADD R14, R14, 0x4 ;  /* 0x000000040e0e7836 */ /* 0x000fe20000000000 */
[----:B--2---:R-:W-:Y:S01]  /*1240*/  ISETP.GT.OR P6, PT, R20, R5, !P1 ;  /* 0x000000051400720c */ /* 0x004fe20004fc4670 */
[----:B------:R-:W-:Y:S01]  /*1250*/  IMAD.MOV.U32 R20, RZ, RZ, RZ ;  /* 0x000000ffff147224 */ /* 0x000fe200078e00ff */
[----:B---3--:R-:W-:-:S11]  /*1260*/  ISETP.GT.OR P5, PT, R24, R21, !P2 ;  /* 0x000000151800720c */ /* 0x008fd600057a4670 */
[----:B------:R-:W-:-:S04]  /*1270*/  @!P6 IMAD.MOV R4, RZ, RZ, R11 ;  /* 0x000000ffff04e224 */ /* 0x000fc800078e020b */
[----:B------:R-:W-:-:S04]  /*1280*/  @P1 IMAD.MOV.U32 R11, RZ, RZ, R4 ;  /* 0x000000ffff0b1224 */ /* 0x000fc800078e0004 */
[----:B------:R-:W-:Y:S01]  /*1290*/  @P2 VIADD R4, R11, 0x1 ;  /* 0x000000010b042836 */ /* 0x000fe20000000000 */
[----:B----4-:R-:W-:Y:S01]  /*12a0*/  ISETP.GT.OR P1, PT, R25, R22, !P4 ;  /* 0x000000161900720c */ /* 0x010fe20006724670 */
[----:B------:R-:W-:-:S04]  /*12b0*/  @!P5 IMAD.MOV R4, RZ, RZ, R11 ;  /* 0x000000ffff04d224 */ /* 0x000fc800078e020b */
[----:B------:R-:W-:Y:S01]  /*12c0*/  @P2 IMAD.MOV.U32 R11, RZ, RZ, R4 ;  /* 0x000000ffff0b2224 */ /* 0x000fe200078e0004 */
[----:B-----5:R-:W-:-:S03]  /*12d0*/  ISETP.GT.OR P2, PT, R26, R23, !P3 ;  /* 0x000000171a00720c */ /* 0x020fc60005f44670 */
[----:B------:R-:W-:-:S04]  /*12e0*/  @P4 VIADD R4, R11, 0x1 ;  /* 0x000000010b044836 */ /* 0x000fc80000000000 */
[----:B------:R-:W-:-:S04]  /*12f0*/  @!P1 IMAD.MOV R4, RZ, RZ, R11 ;  /* 0x000000ffff049224 */ /* 0x000fc800078e020b */
[----:B------:R-:W-:-:S05]  /*1300*/  @P4 IMAD.MOV.U32 R11, RZ, RZ, R4 ;  /* 0x000000ffff0b4224 */ /* 0x000fca00078e0004 */
[----:B------:R-:W-:Y:S01]  /*1310*/  @P3 IADD3 R4, PT, PT, R11, 0x1, RZ ;  /* 0x000000010b043810 */ /* 0x000fe20007ffe0ff */
[----:B------:R-:W-:-:S04]  /*1320*/  @!P2 IMAD.MOV R4, RZ, RZ, R11 ;  /* 0x000000ffff04a224 */ /* 0x000fc800078e020b */
[----:B------:R-:W-:-:S07]  /*1330*/  @P3 IMAD.MOV.U32 R11, RZ, RZ, R4 ;  /* 0x000000ffff0b3224 */ /* 0x000fce00078e0004 */
.L_x_233:
[----:B------:R-:W-:Y:S05]  /*1340*/  @!P0 BRA `(.L_x_231) ;  /* 0x00000000009c8947 */ /* 0x000fea0003800000 */
[----:B------:R-:W-:Y:S01]  /*1350*/  ISETP.NE.AND P1, PT, R9, R14, PT ;  /* 0x0000000e0900720c */ /* 0x000fe20003f25270 */
[----:B------:R-:W-:Y:S01]  /*1360*/  BSSY.RECONVERGENT B0, `(.L_x_234) ;  /* 0x000000c000007945 */ /* 0x000fe20003800200 */
[----:B------:R-:W-:-:S04]  /*1370*/  ISETP.NE.U32.AND P0, PT, R7, 0x1, PT ;  /* 0x000000010700780c */ /* 0x000fc80003f05070 */
[----:B------:R-:W-:-:S07]  /*1380*/  ISETP.NE.AND.EX P0, PT, RZ, RZ, PT, P0 ;  /* 0x000000ffff00720c */ /* 0x000fce0003f05300 */
[----:B------:R-:W-:Y:S06]  /*1390*/  @!P1 BRA `(.L_x_235) ;  /* 0x0000000000209947 */ /* 0x000fec0003800000 */
[C---:B------:R-:W-:Y:S01]  /*13a0*/  LEA R4, P1, R14.reuse, R17, 0x2 ;  /* 0x000000110e047211 */ /* 0x040fe200078210ff */
[----:B-1----:R-:W2:Y:S03]  /*13b0*/  LDG.E R13, desc[UR6][R2.64] ;  /* 0x00000006020d7981 */ /* 0x002ea6000c1e1900 */
[----:B----4-:R-:W-:-:S05]  /*13c0*/  LEA.HI.X R5, R14, R19, R20, 0x2, P1 ;  /* 0x000000130e057211 */ /* 0x010fca00008f1414 */
[----:B------:R-:W2:Y:S01]  /*13d0*/  LDG.E R4, desc[UR6][R4.64] ;  /* 0x0000000604047981 */ /* 0x000ea2000c1e1900 */
[----:B------:R-:W-:Y:S01]  /*13e0*/  VIADD R12, R11, 0x1 ;  /* 0x000000010b0c7836 */ /* 0x000fe20000000000 */
[----:B--2---:R-:W-:-:S13]  /*13f0*/  ISETP.GT.AND P1, PT, R13, R4, PT ;  /* 0x000000040d00720c */ /* 0x004fda0003f24270 */
[----:B------:R-:W-:-:S04]  /*1400*/  @!P1 IMAD.MOV R12, RZ, RZ, R11 ;  /* 0x000000ffff0c9224 */ /* 0x000fc800078e020b */
[----:B------:R-:W-:-:S07]  /*1410*/  IMAD.MOV.U32 R11, RZ, RZ, R12 ;  /* 0x000000ffff0b7224 */ /* 0x000fce00078e000c */
.L_x_235:
[----:B01----:R-:W-:Y:S05]  /*1420*/  BSYNC.RECONVERGENT B0 ;  /* 0x0000000000007941 */ /* 0x003fea0003800200 */
.L_x_234:
[----:B------:R-:W-:Y:S05]  /*1430*/  @!P0 BRA `(.L_x_231) ;  /* 0x0000000000608947 */ /* 0x000fea0003800000 */
[C---:B------:R-:W-:Y:S01]  /*1440*/  VIADD R4, R14.reuse, 0x1 ;  /* 0x000000010e047836 */ /* 0x040fe20000000000 */
[C---:B----4-:R-:W-:Y:S01]  /*1450*/  SHF.L.U64.HI R20, R14.reuse, 0x2, R20 ;  /* 0x000000020e147819 */ /* 0x050fe20000010214 */
[C---:B------:R-:W-:Y:S01]  /*1460*/  IMAD.SHL.U32 R5, R14.reuse, 0x4, RZ ;  /* 0x000000040e057824 */ /* 0x040fe200078e00ff */
[----:B------:R-:W-:Y:S02]  /*1470*/  IADD3 R12, PT, PT, R14, 0x2, RZ ;  /* 0x000000020e0c7810 */ /* 0x000fe40007ffe0ff */
[----:B------:R-:W-:Y:S02]  /*1480*/  ISETP.NE.AND P2, PT, R4, R9, PT ;  /* 0x000000090400720c */ /* 0x000fe40003f45270 */
[----:B------:R-:W-:Y:S02]  /*1490*/  LOP3.LUT R4, R5, 0xfffffffc, RZ, 0xc0, !PT ;  /* 0xfffffffc05047812 */ /* 0x000fe400078ec0ff */
[----:B------:R-:W-:Y:S02]  /*14a0*/  LOP3.LUT R14, R20, 0x3, RZ, 0xc0, !PT ;  /* 0x00000003140e7812 */ /* 0x000fe400078ec0ff */
[----:B------:R-:W-:-:S02]  /*14b0*/  IADD3 R4, P3, PT, R4, R17, RZ ;  /* 0x0000001104047210 */ /* 0x000fc40007f7e0ff */
[----:B------:R-:W-:Y:S02]  /*14c0*/  ISETP.NE.AND P0, PT, R12, R9, PT ;  /* 0x000000090c00720c */ /* 0x000fe40003f05270 */
[----:B------:R-:W-:Y:S01]  /*14d0*/  ISETP.EQ.U32.AND P1, PT, R7, 0x2, PT ;  /* 0x000000020700780c */ /* 0x000fe20003f22070 */
[----:B------:R-:W-:Y:S02]  /*14e0*/  IMAD.X R5, R14, 0x1, R19, P3 ;  /* 0x000000010e057824 */ /* 0x000fe400018e0613 */
[----:B------:R-:W2:Y:S01]  /*14f0*/  @P2 LDG.E R17, desc[UR6][R2.64] ;  /* 0x0000000602112981 */ /* 0x000ea2000c1e1900 */
[----:B------:R-:W-:-:S03]  /*1500*/  ISETP.EQ.OR.EX P0, PT, RZ, RZ, !P0, P1 ;  /* 0x000000ffff00720c */ /* 0x000fc60004702710 */
[----:B------:R-:W2:Y:S10]  /*1510*/  @P2 LDG.E R12, desc[UR6][R4.64+0x4] ;  /* 0x00000406040c2981 */ /* 0x000eb4000c1e1900 */
[----:B------:R-:W3:Y:S04]  /*1520*/  @!P0 LDG.E R14, desc[UR6][R2.64] ;  /* 0x00000006020e8981 */ /* 0x000ee8000c1e1900 */
[----:B------:R-:W3:Y:S01]  /*1530*/  @!P0 LDG.E R13, desc[UR6][R4.64+0x8] ;  /* 0x00000806040d8981 */ /* 0x000ee2000c1e1900 */
[----:B--2---:R-:W-:Y:S01]  /*1540*/  ISETP.GT.OR P1, PT, R17, R12, !P2 ;  /* 0x0000000c1100720c */ /* 0x004fe20005724670 */
[----:B------:R-:W-:Y:S01]  /*1550*/  @P2 VIADD R12, R11, 0x1 ;  /* 0x000000010b0c2836 */ /* 0x000fe20000000000 */
[----:B---3--:R-:W-:-:S11]  /*1560*/  ISETP.GT.OR P3, PT, R14, R13, P0 ;  /* 0x0000000d0e00720c */ /* 0x008fd60000764670 */
[----:B------:R-:W-:-:S04]  /*1570*/  @!P1 IMAD.MOV R12, RZ, RZ, R11 ;  /* 0x000000ffff0c9224 */ /* 0x000fc800078e020b */
[----:B------:R-:W-:-:S04]  /*1580*/  @P2 IMAD.MOV.U32 R11, RZ, RZ, R12 ;  /* 0x000000ffff0b2224 */ /* 0x000fc800078e000c */
[----:B------:R-:W-:Y:S02]  /*1590*/  @!P0 VIADD R12, R11, 0x1 ;  /* 0x000000010b0c8836 */ /* 0x000fe40000000000 */
[----:B------:R-:W-:-:S04]  /*15a0*/  @!P3 IMAD.MOV R12, RZ, RZ, R11 ;  /* 0x000000ffff0cb224 */ /* 0x000fc800078e020b */
[----:B------:R-:W-:-:S07]  /*15b0*/  @!P0 IMAD.MOV.U32 R11, RZ, RZ, R12 ;  /* 0x000000ffff0b8224 */ /* 0x000fce00078e000c */
.L_x_231:
[----:B------:R-:W2:Y:S01]  /*15c0*/  LDCU.64 UR8, c[0x0][0x388] ;  /* 0x00007100ff0877ac */ /* 0x000ea20008000a00 */
[----:B0-----:R-:W-:Y:S01]  /*15d0*/  IMAD R4, R0, UR4, R9 ;  /* 0x0000000400047c24 */ /* 0x001fe2000f8e0209 */
[----:B------:R-:W0:Y:S03]  /*15e0*/  LDCU UR5, c[0x0][0x390] ;  /* 0x00007200ff0577ac */ /* 0x000e260008000800 */
[----:B------:R-:W-:Y:S01]  /*15f0*/  IMAD.MOV.U32 R9, RZ, RZ, R4 ;  /* 0x000000ffff097224 */ /* 0x000fe200078e0004 */
[----:B--2---:R-:W-:-:S04]  /*1600*/  IADD3 R2, P0, PT, R8, UR8, RZ ;  /* 0x0000000808027c10 */ /* 0x004fc8000ff1e0ff */
[----:B------:R-:W-:Y:S02]  /*1610*/  IADD3.X R3, PT, PT, R10, UR9, RZ, P0, !PT ;  /* 0x000000090a037c10 */ /* 0x000fe400087fe4ff */
[----:B0-----:R-:W-:Y:S02]  /*1620*/  ISETP.GE.U32.AND P0, PT, R4, UR5, PT ;  /* 0x0000000504007c0c */ /* 0x001fe4000bf06070 */
[----:B------:R-:W-:Y:S01]  /*1630*/  SHF.R.S32.HI R10, RZ, 0x1f, R4 ;  /* 0x0000001fff0a7819 */ /* 0x000fe20000011404 */
[----:B-1----:R2:W-:Y:S03]  /*1640*/  STG.E desc[UR6][R2.64], R11 ;  /* 0x0000000b02007986 */ /* 0x0025e6000c101906 */
[----:B------:R-:W-:-:S13]  /*1650*/  ISETP.GE.U32.AND.EX P0, PT, R10, R15, PT, P0 ;  /* 0x0000000f0a00720c */ /* 0x000fda0003f06100 */
[----:B--2---:R-:W-:Y:S05]  /*1660*/  @!P0 BRA `(.L_x_236) ;  /* 0xffffffe800ac8947 */ /* 0x004fea000383ffff */
[----:B------:R-:W-:Y:S05]  /*1670*/  EXIT ;  /* 0x000000000000794d */ /* 0x000fea0003800000 */
.L_x_237:
        /* <DEDUP_REMOVED lines=16> */
.L_x_246:


//--------------------- .nv.shared._ZN3cub18CUB_300001_SM_10006detail10radix_sort29DeviceRadixSortOnesweepKernelINS1_5radix10policy_hubIiNS0_8NullTypeEyE10Policy1000ELNS0_9SortOrderE0EiS6_yiiNS1_21identity_decomposer_tEEEvPT5_SC_PT3_PKSD_PT1_PKSH_PT2_PKSL_T4_iiT6_ --------------------------
	.section	.nv.shared._ZN3cub18CUB_300001_SM_10006detail10radix_sort29DeviceRadixSortOnesweepKernelINS1_5radix10policy_hubIiNS0_8NullTypeEyE10Policy1000ELNS0_9SortOrderE0EiS6_yiiNS1_21identity_decomposer_tEEEvPT5_SC_PT3_PKSD_PT1_PKSH_PT2_PKSL_T4_iiT6_,"aw",@nobits
	.sectionflags	@""
	.align	16
.nv.shared._ZN3cub18CUB_300001_SM_10006detail10radix_sort29DeviceRadixSortOnesweepKernelINS1_5radix10policy_hubIiNS0_8NullTypeEyE10Policy1000ELNS0_9SortOrderE0EiS6_yiiNS1_21identity_decomposer_tEEEvPT5_SC_PT3_PKSD_PT1_PKSH_PT2_PKSL_T4_iiT6_:
	.zero		32256


//--------------------- .nv.shared.reserved.0     --------------------------
	.section	.nv.shared.reserved.0,"aw",@nobits
	.weak		__nv_reservedSMEM_offset_0_alias
	.size		__nv_reservedSMEM_offset_0_alias, 0, 64
	.other		__nv_reservedSMEM_offset_0_alias,@"STO_CUDA_RESERVED_SHARED STV_DEFAULT"
__nv_reservedSMEM_offset_0_alias:
	.zero		0
	.zero		64


//--------------------- .nv.global                --------------------------
	.section	.nv.global,"aw",@nobits
.nv.global:
	.type		_ZN30_INTERNAL_bfe273bf_4_k_cu_main6thrust24THRUST_300001_SM_1000_NS12placeholders2_8E,@object
	.size		_ZN30_INTERNAL_bfe273bf_4_k_cu_main6thrust24THRUST_300001_SM_1000_NS12placeholders2_8E,(_ZN30_INTERNAL_bfe273bf_4_k_cu_main4cuda3std3__432_GLOBAL__N__bfe273bf_4_k_cu_main6ignoreE - _ZN30_INTERNAL_bfe273bf_4_k_cu_main6thrust24THRUST_300001_SM_1000_NS12placeholders2_8E)
_ZN30_INTERNAL_bfe273bf_4_k_cu_main6thrust24THRUST_300001_SM_1000_NS12placeholders2_8E:
	.zero		1
	.type		_ZN30_INTERNAL_bfe273bf_4_k_cu_main4cuda3std3__432_GLOBAL__N__bfe273bf_4_k_cu_main6ignoreE,@object
	.size		_ZN30_INTERNAL_bfe273bf_4_k_cu_main4cuda3std3__432_GLOBAL__N__bfe273bf_4_k_cu_main6ignoreE,(_ZN30_INTERNAL_bfe273bf_4_k_cu_main4cuda3std6ranges3__45__cpo4dataE - _ZN30_INTERNAL_bfe273bf_4_k_cu_main4cuda3std3__432_GLOBAL__N__bfe273bf_4_k_cu_main6ignoreE)
_ZN30_INTERNAL_bfe273bf_4_k_cu_main4cuda3std3__432_GLOBAL__N__bfe273bf_4_k_cu_main6ignoreE:
	.zero		1
	.type		_ZN30_INTERNAL_bfe273bf_4_k_cu_main4cuda3std6ranges3__45__cpo4dataE,@object
	.size		_ZN30_INTERNAL_bfe273bf_4_k_cu_main4cuda3std6ranges3__45__cpo4dataE,(_ZN30_INTERNAL_bfe273bf_4_k_cu_main6thrust24THRUST_300001_SM_1000_NS6system3cpp3parE - _ZN30_INTERNAL_bfe273bf_4_k_cu_main4cuda3std6ranges3__45__cpo4dataE)
_ZN30_INTERNAL_bfe273bf_4_k_cu_main4cuda3std6ranges3__45__cpo4dataE:
	.zero		1
	.type		_ZN30_INTERNAL_bfe273bf_4_k_cu_main6thrust24THRUST_300001_SM_1000_NS6system3cpp3parE,@object
	.size		_ZN30_INTERNAL_bfe273bf_4_k_cu_main6thrust24THRUST_300001_SM_1000_NS6system3cpp3parE,(_ZN30_INTERNAL_bfe273bf_4_k_cu_main4cuda3std3__45__cpo5beginE - _ZN30_INTERNAL_bfe273bf_4_k_cu_main6thrust24THRUST_300001_SM_1000_NS6system3cpp3parE)
_ZN30_INTERNAL_bfe273bf_4_k_cu_main6thrust24THRUST_300001_SM_1000_NS6system3cpp3parE:
	.zero		1
	.type		_ZN30_INTERNAL_bfe273bf_4_k_cu_main4cuda3std3__45__cpo5beginE,@object
	.size		_ZN30_INTERNAL_bfe273bf_4_k_cu_main4cuda3std3__45__cpo5beginE,(_ZN30_INTERNAL_bfe273bf_4_k_cu_main4cuda3std6ranges3__45__cpo5beginE - _ZN30_INTERNAL_bfe273bf_4_k_cu_main4cuda3std3__45__cpo5beginE)
_ZN30_INTERNAL_bfe273bf_4_k_cu_main4cuda3std3__45__cpo5beginE:
	.zero		1
	.type		_ZN30_INTERNAL_bfe273bf_4_k_cu_main4cuda3std6ranges3__45__cpo5beginE,@object
	.size		_ZN30_INTERNAL_bfe273bf_4_k_cu_main4cuda3std6ranges3__45__cpo5beginE,(_ZN30_INTERNAL_bfe273bf_4_k_cu_main6thrust24THRUST_300001_SM_1000_NS6deviceE - _ZN30_INTERNAL_bfe273bf_4_k_cu_main4cuda3std6ranges3__45__cpo5beginE)
_ZN30_INTERNAL_bfe273bf_4_k_cu_main4cuda3std6ranges3__45__cpo5beginE:
	.zero		1
	.type		_ZN30_INTERNAL_bfe273bf_4_k_cu_main6thrust24THRUST_300001_SM_1000_NS6deviceE,@object
	.size		_ZN30_INTERNAL_bfe273bf_4_k_cu_main6thrust24THRUST_300001_SM_1000_NS6deviceE,(_ZN30_INTERNAL_bfe273bf_4_k_cu_main4cuda3std3__47nulloptE - _ZN30_INTERNAL_bfe273bf_4_k_cu_main6thrust24THRUST_300001_SM_1000_NS6deviceE)
_ZN30_INTERNAL_bfe273bf_4_k_cu_main6thrust24THRUST_300001_SM_1000_NS6deviceE:
	.zero		1
	.type		_ZN30_INTERNAL_bfe273bf_4_k_cu_main4cuda3std3__47nulloptE,@object
	.size		_ZN30_INTERNAL_bfe273bf_4_k_cu_main4cuda3std3__47nulloptE,(_ZN30_INTERNAL_bfe273bf_4_k_cu_main4cuda3std6ranges3__45__cpo8distanceE - _ZN30_INTERNAL_bfe273bf_4_k_cu_main4cuda3std3__47nulloptE)
_ZN30_INTERNAL_bfe273bf_4_k_cu_main4cuda3std3__47nulloptE:
	.zero		1
	.type		_ZN30_INTERNAL_bfe273bf_4_k_cu_main4cuda3std6ranges3__45__cpo8distanceE,@object
	.size		_ZN30_INTERNAL_bfe273bf_4_k_cu_main4cuda3std6ranges3__45__cpo8distanceE,(_ZN30_INTERNAL_bfe273bf_4_k_cu_main6thrust24THRUST_300001_SM_1000_NS12placeholders2_4E - _ZN30_INTERNAL_bfe273bf_4_k_cu_main4cuda3std6ranges3__45__cpo8distanceE)
_ZN30_INTERNAL_bfe273bf_4_k_cu_main4cuda3std6ranges3__45__cpo8distanceE:
	.zero		1
	.type		_ZN30_INTERNAL_bfe273bf_4_k_cu_main6thrust24THRUST_300001_SM_1000_NS12placeholders2_4E,@object
	.size		_ZN30_INTERNAL_bfe273bf_4_k_cu_main6thrust24THRUST_300001_SM_1000_NS12placeholders2_4E,(_ZN30_INTERNAL_bfe273bf_4_k_cu_main4cuda3std3__45__cpo6rbeginE - _ZN30_INTERNAL_bfe273bf_4_k_cu_main6thrust24THRUST_300001_SM_1000_NS12placeholders2_4E)
_ZN30_INTERNAL_bfe273bf_4_k_cu_main6thrust24THRUST_300001_SM_1000_NS12placeholders2_4E:
	.zero		1
	.type		_ZN30_INTERNAL_bfe273bf_4_k_cu_main4cuda3std3__45__cpo6rbeginE,@object
	.size		_ZN30_INTERNAL_bfe273bf_4_k_cu_main4cuda3std3__45__cpo6rbeginE,(_ZN30_INTERNAL_bfe273bf_4_k_cu_main4cuda3std6ranges3__45__cpo7advanceE - _ZN30_INTERNAL_bfe273bf_4_k_cu_main4cuda3std3__45__cpo6rbeginE)
_ZN30_INTERNAL_bfe273bf_4_k_cu_main4cuda3std3__45__cpo6rbeginE:
	.zero		1
	.type		_ZN30_INTERNAL_bfe273bf_4_k_cu_main4cuda3std6ranges3__45__cpo7advanceE,@object
	.size		_ZN30_INTERNAL_bfe273bf_4_k_cu_main4cuda3std6ranges3__45__cpo7advanceE,(_ZN30_INTERNAL_bfe273bf_4_k_cu_main6thrust24THRUST_300001_SM_1000_NS12placeholders3_10E - _ZN30_INTERNAL_bfe273bf_4_k_cu_main4cuda3std6ranges3__45__cpo7advanceE)
_ZN30_INTERNAL_bfe273bf_4_k_cu_main4cuda3std6ranges3__45__cpo7advanceE:
	.zero		1
	.type		_ZN30_INTERNAL_bfe273bf_4_k_cu_main6thrust24THRUST_300001_SM_1000_NS12placeholders3_10E,@object
	.size		_ZN30_INTERNAL_bfe273bf_4_k_cu_main6thrust24THRUST_300001_SM_1000_NS12placeholders3_10E,(_ZN30_INTERNAL_bfe273bf_4_k_cu_main4cuda3std3__48in_placeE - _ZN30_INTERNAL_bfe273bf_4_k_cu_main6thrust24THRUST_300001_SM_1000_NS12placeholders3_10E)
_ZN30_INTERNAL_bfe273bf_4_k_cu_main6thrust24THRUST_300001_SM_1000_NS12placeholders3_10E:
	.zero		1
	.type		_ZN30_INTERNAL_bfe273bf_4_k_cu_main4cuda3std3__48in_placeE,@object
	.size		_ZN30_INTERNAL_bfe273bf_4_k_cu_main4cuda3std3__48in_placeE,(_ZN30_INTERNAL_bfe273bf_4_k_cu_main4cuda3std6ranges3__45__cpo4sizeE - _ZN30_INTERNAL_bfe273bf_4_k_cu_main4cuda3std3__48in_placeE)
_ZN30_INTERNAL_bfe273bf_4_k_cu_main4cuda3std3__48in_placeE:
	.zero		1
	.type		_ZN30_INTERNAL_bfe273bf_4_k_cu_main4cuda3std6ranges3__45__cpo4sizeE,@object
	.size		_ZN30_INTERNAL_bfe273bf_4_k_cu_main4cuda3std6ranges3__45__cpo4sizeE,(_ZN30_INTERNAL_bfe273bf_4_k_cu_main6thrust24THRUST_300001_SM_1000_NS12placeholders2_2E - _ZN30_INTERNAL_bfe273bf_4_k_cu_main4cuda3std6ranges3__45__cpo4sizeE)
_ZN30_INTERNAL_bfe273bf_4_k_cu_main4cuda3std6ranges3__45__cpo4sizeE:
	.zero		1
	.type		_ZN30_INTERNAL_bfe273bf_4_k_cu_main6thrust24THRUST_300001_SM_1000_NS12placeholders2_2E,@object
	.size		_ZN30_INTERNAL_bfe273bf_4_k_cu_main6thrust24THRUST_300001_SM_1000_NS12placeholders2_2E,(_ZN30_INTERNAL_bfe273bf_4_k_cu_main4cuda3std3__45__cpo6cbeginE - _ZN30_INTERNAL_bfe273bf_4_k_cu_main6thrust24THRUST_300001_SM_1000_NS12placeholders2_2E)
_ZN30_INTERNAL_bfe273bf_4_k_cu_main6thrust24THRUST_300001_SM_1000_NS12placeholders2_2E:
	.zero		1
	.type		_ZN30_INTERNAL_bfe273bf_4_k_cu_main4cuda3std3__45__cpo6cbeginE,@object
	.size		_ZN30_INTERNAL_bfe273bf_4_k_cu_main4cuda3std3__45__cpo6cbeginE,(_ZN30_INTERNAL_bfe273bf_4_k_cu_main4cuda3std6ranges3__45__cpo6cbeginE - _ZN30_INTERNAL_bfe273bf_4_k_cu_main4cuda3std3__45__cpo6cbeginE)
_ZN30_INTERNAL_bfe273bf_4_k_cu_main4cuda3std3__45__cpo6cbeginE:
	.zero		1
	.type		_ZN30_INTERNAL_bfe273bf_4_k_cu_main4cuda3std6ranges3__45__cpo6cbeginE,@object
	.size		_ZN30_INTERNAL_bfe273bf_4_k_cu_main4cuda3std6ranges3__45__cpo6cbeginE,(_ZN30_INTERNAL_bfe273bf_4_k_cu_main6thrust24THRUST_300001_SM_1000_NS12placeholders2_6E - _ZN30_INTERNAL_bfe273bf_4_k_cu_main4cuda3std6ranges3__45__cpo6cbeginE)
_ZN30_INTERNAL_bfe273bf_4_k_cu_main4cuda3std6ranges3__45__cpo6cbeginE:
	.zero		1
	.type		_ZN30_INTERNAL_bfe273bf_4_k_cu_main6thrust24THRUST_300001_SM_1000_NS12placeholders2_6E,@object
	.size		_ZN30_INTERNAL_bfe273bf_4_k_cu_main6thrust24THRUST_300001_SM_1000_NS12placeholders2_6E,(_ZN30_INTERNAL_bfe273bf_4_k_cu_main4cuda3std3__45__cpo7crbeginE - _ZN30_INTERNAL_bfe273bf_4_k_cu_main6thrust24THRUST_300001_SM_1000_NS12placeholders2_6E)
_ZN30_INTERNAL_bfe273bf_4_k_cu_main6thrust24THRUST_300001_SM_1000_NS12placeholders2_6E:
	.zero		1
	.type		_ZN30_INTERNAL_bfe273bf_4_k_cu_main4cuda3std3__45__cpo7crbeginE,@object
	.size		_ZN30_INTERNAL_bfe273bf_4_k_cu_main4cuda3std3__45__cpo7crbeginE,(_ZN30_INTERNAL_bfe273bf_4_k_cu_main4cuda3std6ranges3__45__cpo4nextE - _ZN30_INTERNAL_bfe273bf_4_k_cu_main4cuda3std3__45__cpo7crbeginE)
_ZN30_INTERNAL_bfe273bf_4_k_cu_main4cuda3std3__45__cpo7crbeginE:
	.zero		1
	.type		_ZN30_INTERNAL_bfe273bf_4_k_cu_main4cuda3std6ranges3__45__cpo4nextE,@object
	.size		_ZN30_INTERNAL_bfe273bf_4_k_cu_main4cuda3std6ranges3__45__cpo4nextE,(_ZN30_INTERNAL_bfe273bf_4_k_cu_main4cuda3std6ranges3__45__cpo4swapE - _ZN30_INTERNAL_bfe273bf_4_k_cu_main4cuda3std6ranges3__45__cpo4nextE)
_ZN30_INTERNAL_bfe273bf_4_k_cu_main4cuda3std6ranges3__45__cpo4nextE:
	.zero		1
	.type		_ZN30_INTERNAL_bfe273bf_4_k_cu_main4cuda3std6ranges3__45__cpo4swapE,@object
	.size		_ZN30_INTERNAL_bfe273bf_4_k_cu_main4cuda3std6ranges3__45__cpo4swapE,(_ZN30_INTERNAL_bfe273bf_4_k_cu_main6thrust24THRUST_300001_SM_1000_NS8cuda_cub10par_nosyncE - _ZN30_INTERNAL_bfe273bf_4_k_cu_main4cuda3std6ranges3__45__cpo4swapE)
_ZN30_INTERNAL_bfe273bf_4_k_cu_main4cuda3std6ranges3__45__cpo4swapE:
	.zero		1
	.type		_ZN30_INTERNAL_bfe273bf_4_k_cu_main6thrust24THRUST_300001_SM_1000_NS8cuda_cub10par_nosyncE,@object
	.size		_ZN30_INTERNAL_bfe273bf_4_k_cu_main6thrust24THRUST_300001_SM_1000_NS8cuda_cub10par_nosyncE,(_ZN30_INTERNAL_bfe273bf_4_k_cu_main6thrust24THRUST_300001_SM_1000_NS3seqE - _ZN30_INTERNAL_bfe273bf_4_k_cu_main6thrust24THRUST_300001_SM_1000_NS8cuda_cub10par_nosyncE)
_ZN30_INTERNAL_bfe273bf_4_k_cu_main6thrust24THRUST_300001_SM_1000_NS8cuda_cub10par_nosyncE:
	.zero		1
	.type		_ZN30_INTERNAL_bfe273bf_4_k_cu_main6thrust24THRUST_300001_SM_1000_NS3seqE,@object
	.size		_ZN30_INTERNAL_bfe273bf_4_k_cu_main6thrust24THRUST_300001_SM_1000_NS3seqE,(_ZN30_INTERNAL_bfe273bf_4_k_cu_main4cuda3std3__420unreachable_sentinelE - _ZN30_INTERNAL_bfe273bf_4_k_cu_main6thrust24THRUST_300001_SM_1000_NS3seqE)
_ZN30_INTERNAL_bfe273bf_4_k_cu_main6thrust24THRUST_300001_SM_1000_NS3seqE:
	.zero		1
	.type		_ZN30_INTERNAL_bfe273bf_4_k_cu_main4cuda3std3__420unreachable_sentinelE,@object
	.size		_ZN30_INTERNAL_bfe273bf_4_k_cu_main4cuda3std3__420unreachable_sentinelE,(_ZN30_INTERNAL_bfe273bf_4_k_cu_main4cuda3std6ranges3__45__cpo5ssizeE - _ZN30_INTERNAL_bfe273bf_4_k_cu_main4cuda3std3__420unreachable_sentinelE)
_ZN30_INTERNAL_bfe273bf_4_k_cu_main4cuda3std3__420unreachable_sentinelE:
	.zero		1
	.type		_ZN30_INTERNAL_bfe273bf_4_k_cu_main4cuda3std6ranges3__45__cpo5ssizeE,@object
	.size		_ZN30_INTERNAL_bfe273bf_4_k_cu_main4cuda3std6ranges3__45__cpo5ssizeE,(_ZN30_INTERNAL_bfe273bf_4_k_cu_main6thrust24THRUST_300001_SM_1000_NS12placeholders2_3E - _ZN30_INTERNAL_bfe273bf_4_k_cu_main4cuda3std6ranges3__45__cpo5ssizeE)
_ZN30_INTERNAL_bfe273bf_4_k_cu_main4cuda3std6ranges3__45__cpo5ssizeE:
	.zero		1
	.type		_ZN30_INTERNAL_bfe273bf_4_k_cu_main6thrust24THRUST_300001_SM_1000_NS12placeholders2_3E,@object
	.size		_ZN30_INTERNAL_bfe273bf_4_k_cu_main6thrust24THRUST_300001_SM_1000_NS12placeholders2_3E,(_ZN30_INTERNAL_bfe273bf_4_k_cu_main4cuda3std3__45__cpo4cendE - _ZN30_INTERNAL_bfe273bf_4_k_cu_main6thrust24THRUST_300001_SM_1000_NS12placeholders2_3E)
_ZN30_INTERNAL_bfe273bf_4_k_cu_main6thrust24THRUST_300001_SM_1000_NS12placeholders2_3E:
	.zero		1
	.type		_ZN30_INTERNAL_bfe273bf_4_k_cu_main4cuda3std3__45__cpo4cendE,@object
	.size		_ZN30_INTERNAL_bfe273bf_4_k_cu_main4cuda3std3__45__cpo4cendE,(_ZN30_INTERNAL_bfe273bf_4_k_cu_main4cuda3std6ranges3__45__cpo4cendE - _ZN30_INTERNAL_bfe273bf_4_k_cu_main4cuda3std3__45__cpo4cendE)
_ZN30_INTERNAL_bfe273bf_4_k_cu_main4cuda3std3__45__cpo4cendE:
	.zero		1
	.type		_ZN30_INTERNAL_bfe273bf_4_k_cu_main4cuda3std6ranges3__45__cpo4cendE,@object
	.size		_ZN30_INTERNAL_bfe273bf_4_k_cu_main4cuda3std6ranges3__45__cpo4cendE,(_ZN30_INTERNAL_bfe273bf_4_k_cu_main6thrust24THRUST_300001_SM_1000_NS12placeholders2_7E - _ZN30_INTERNAL_bfe273bf_4_k_cu_main4cuda3std6ranges3__45__cpo4cendE)
_ZN30_INTERNAL_bfe273bf_4_k_cu_main4cuda3std6ranges3__45__cpo4cendE:
	.zero		1
	.type		_ZN30_INTERNAL_bfe273bf_4_k_cu_main6thrust24THRUST_300001_SM_1000_NS12placeholders2_7E,@object
	.size		_ZN30_INTERNAL_bfe273bf_4_k_cu_main6thrust24THRUST_300001_SM_1000_NS12placeholders2_7E,(_ZN30_INTERNAL_bfe273bf_4_k_cu_main4cuda3std3__45__cpo5crendE - _ZN30_INTERNAL_bfe273bf_4_k_cu_main6thrust24THRUST_300001_SM_1000_NS12placeholders2_7E)
_ZN30_INTERNAL_bfe273bf_4_k_cu_main6thrust24THRUST_300001_SM_1000_NS12placeholders2_7E:
	.zero		1
	.type		_ZN30_INTERNAL_bfe273bf_4_k_cu_main4cuda3std3__45__cpo5crendE,@object
	.size		_ZN30_INTERNAL_bfe273bf_4_k_cu_main4cuda3std3__45__cpo5crendE,(_ZN30_INTERNAL_bfe273bf_4_k_cu_main4cuda3std6ranges3__45__cpo4prevE - _ZN30_INTERNAL_bfe273bf_4_k_cu_main4cuda3std3__45__cpo5crendE)
_ZN30_INTERNAL_bfe273bf_4_k_cu_main4cuda3std3__45__cpo5crendE:
	.zero		1
	.type		_ZN30_INTERNAL_bfe273bf_4_k_cu_main4cuda3std6ranges3__45__cpo4prevE,@object
	.size		_ZN30_INTERNAL_bfe273bf_4_k_cu_main4cuda3std6ranges3__45__cpo4prevE,(_ZN30_INTERNAL_bfe273bf_4_k_cu_main4cuda3std6ranges3__45__cpo9iter_moveE - _ZN30_INTERNAL_bfe273bf_4_k_cu_main4cuda3std6ranges3__45__cpo4prevE)
_ZN30_INTERNAL_bfe273bf_4_k_cu_main4cuda3std6ranges3__45__cpo4prevE:
	.zero		1
	.type		_ZN30_INTERNAL_bfe273bf_4_k_cu_main4cuda3std6ranges3__45__cpo9iter_moveE,@object
	.size		_ZN30_INTERNAL_bfe273bf_4_k_cu_main4cuda3std6ranges3__45__cpo9iter_moveE,(_ZN30_INTERNAL_bfe273bf_4_k_cu_main6thrust24THRUST_300001_SM_1000_NS6system6detail10sequential3seqE - _ZN30_INTERNAL_bfe273bf_4_k_cu_main4cuda3std6ranges3__45__cpo9iter_moveE)
_ZN30_INTERNAL_bfe273bf_4_k_cu_main4cuda3std6ranges3__45__cpo9iter_moveE:
	.zero		1
	.type		_ZN30_INTERNAL_bfe273bf_4_k_cu_main6thrust24THRUST_300001_SM_1000_NS6system6detail10sequential3seqE,@object
	.size		_ZN30_INTERNAL_bfe273bf_4_k_cu_main6thrust24THRUST_300001_SM_1000_NS6system6detail10sequential3seqE,(_ZN30_INTERNAL_bfe273bf_4_k_cu_main6thrust24THRUST_300001_SM_1000_NS12placeholders2_9E - _ZN30_INTERNAL_bfe273bf_4_k_cu_main6thrust24THRUST_300001_SM_1000_NS6system6detail10sequential3seqE)
_ZN30_INTERNAL_bfe273bf_4_k_cu_main6thrust24THRUST_300001_SM_1000_NS6system6detail10sequential3seqE:
	.zero		1
	.type		_ZN30_INTERNAL_bfe273bf_4_k_cu_main6thrust24THRUST_300001_SM_1000_NS12placeholders2_9E,@object
	.size		_ZN30_INTERNAL_bfe273bf_4_k_cu_main6thrust24THRUST_300001_SM_1000_NS12placeholders2_9E,(_ZN30_INTERNAL_bfe273bf_4_k_cu_main4cuda3std3__419piecewise_constructE - _ZN30_INTERNAL_bfe273bf_4_k_cu_main6thrust24THRUST_300001_SM_1000_NS12placeholders2_9E)
_ZN30_INTERNAL_bfe273bf_4_k_cu_main6thrust24THRUST_300001_SM_1000_NS12placeholders2_9E:
	.zero		1
	.type		_ZN30_INTERNAL_bfe273bf_4_k_cu_main4cuda3std3__419piecewise_constructE,@object
	.size		_ZN30_INTERNAL_bfe273bf_4_k_cu_main4cuda3std3__419piecewise_constructE,(_ZN30_INTERNAL_bfe273bf_4_k_cu_main4cuda3std6ranges3__45__cpo5cdataE - _ZN30_INTERNAL_bfe273bf_4_k_cu_main4cuda3std3__419piecewise_constructE)
_ZN30_INTERNAL_bfe273bf_4_k_cu_main4cuda3std3__419piecewise_constructE:
	.zero		1
	.type		_ZN30_INTERNAL_bfe273bf_4_k_cu_main4cuda3std6ranges3__45__cpo5cdataE,@object
	.size		_ZN30_INTERNAL_bfe273bf_4_k_cu_main4cuda3std6ranges3__45__cpo5cdataE,(_ZN30_INTERNAL_bfe273bf_4_k_cu_main6thrust24THRUST_300001_SM_1000_NS12placeholders2_1E - _ZN30_INTERNAL_bfe273bf_4_k_cu_main4cuda3std6ranges3__45__cpo5cdataE)
_ZN30_INTERNAL_bfe273bf_4_k_cu_main4cuda3std6ranges3__45__cpo5cdataE:
	.zero		1
	.type		_ZN30_INTERNAL_bfe273bf_4_k_cu_main6thrust24THRUST_300001_SM_1000_NS12placeholders2_1E,@object
	.size		_ZN30_INTERNAL_bfe273bf_4_k_cu_main6thrust24THRUST_300001_SM_1000_NS12placeholders2_1E,(_ZN30_INTERNAL_bfe273bf_4_k_cu_main4cuda3std3__45__cpo3endE - _ZN30_INTERNAL_bfe273bf_4_k_cu_main6thrust24THRUST_300001_SM_1000_NS12placeholders2_1E)
_ZN30_INTERNAL_bfe273bf_4_k_cu_main6thrust24THRUST_300001_SM_1000_NS12placeholders2_1E:
	.zero		1
	.type		_ZN30_INTERNAL_bfe273bf_4_k_cu_main4cuda3std3__45__cpo3endE,@object
	.size		_ZN30_INTERNAL_bfe273bf_4_k_cu_main4cuda3std3__45__cpo3endE,(_ZN30_INTERNAL_bfe273bf_4_k_cu_main4cuda3std6ranges3__45__cpo3endE - _ZN30_INTERNAL_bfe273bf_4_k_cu_main4cuda3std3__45__cpo3endE)
_ZN30_INTERNAL_bfe273bf_4_k_cu_main4cuda3std3__45__cpo3endE:
	.zero		1
	.type		_ZN30_INTERNAL_bfe273bf_4_k_cu_main4cuda3std6ranges3__45__cpo3endE,@object
	.size		_ZN30_INTERNAL_bfe273bf_4_k_cu_main4cuda3std6ranges3__45__cpo3endE,(_ZN30_INTERNAL_bfe273bf_4_k_cu_main6thrust24THRUST_300001_SM_1000_NS12placeholders2_5E - _ZN30_INTERNAL_bfe273bf_4_k_cu_main4cuda3std6ranges3__45__cpo3endE)
_ZN30_INTERNAL_bfe273bf_4_k_cu_main4cuda3std6ranges3__45__cpo3endE:
	.zero		1
	.type		_ZN30_INTERNAL_bfe273bf_4_k_cu_main6thrust24THRUST_300001_SM_1000_NS12placeholders2_5E,@object
	.size		_ZN30_INTERNAL_bfe273bf_4_k_cu_main6thrust24THRUST_300001_SM_1000_NS12placeholders2_5E,(_ZN30_INTERNAL_bfe273bf_4_k_cu_main4cuda3std3__45__cpo4rendE - _ZN30_INTERNAL_bfe273bf_4_k_cu_main6thrust24THRUST_300001_SM_1000_NS12placeholders2_5E)
_ZN30_INTERNAL_bfe273bf_4_k_cu_main6thrust24THRUST_300001_SM_1000_NS12placeholders2_5E:
	.zero		1
	.type		_ZN30_INTERNAL_bfe273bf_4_k_cu_main4cuda3std3__45__cpo4rendE,@object
	.size		_ZN30_INTERNAL_bfe273bf_4_k_cu_main4cuda3std3__45__cpo4rendE,(_ZN30_INTERNAL_bfe273bf_4_k_cu_main4cuda3std6ranges3__45__cpo9iter_swapE - _ZN30_INTERNAL_bfe273bf_4_k_cu_main4cuda3std3__45__cpo4rendE)
_ZN30_INTERNAL_bfe273bf_4_k_cu_main4cuda3std3__45__cpo4rendE:
	.zero		1
	.type		_ZN30_INTERNAL_bfe273bf_4_k_cu_main4cuda3std6ranges3__45__cpo9iter_swapE,@object
	.size		_ZN30_INTERNAL_bfe273bf_4_k_cu_main4cuda3std6ranges3__45__cpo9iter_swapE,(_ZN30_INTERNAL_bfe273bf_4_k_cu_main4cuda3std3__48unexpectE - _ZN30_INTERNAL_bfe273bf_4_k_cu_main4cuda3std6ranges3__45__cpo9iter_swapE)
_ZN30_INTERNAL_bfe273bf_4_k_cu_main4cuda3std6ranges3__45__cpo9iter_swapE:
	.zero		1
	.type		_ZN30_INTERNAL_bfe273bf_4_k_cu_main4cuda3std3__48unexpectE,@object
	.size		_ZN30_INTERNAL_bfe273bf_4_k_cu_main4cuda3std3__48unexpectE,(_ZN30_INTERNAL_bfe273bf_4_k_cu_main6thrust24THRUST_300001_SM_1000_NS8cuda_cub3parE - _ZN30_INTERNAL_bfe273bf_4_k_cu_main4cuda3std3__48unexpectE)
_ZN30_INTERNAL_bfe273bf_4_k_cu_main4cuda3std3__48unexpectE:
	.zero		1
	.type		_ZN30_INTERNAL_bfe273bf_4_k_cu_main6thrust24THRUST_300001_SM_1000_NS8cuda_cub3parE,@object
	.size		_ZN30_INTERNAL_bfe273bf_4_k_cu_main6thrust24THRUST_300001_SM_1000_NS8cuda_cub3parE,(.L_29 - _ZN30_INTERNAL_bfe273bf_4_k_cu_main6thrust24THRUST_300001_SM_1000_NS8cuda_cub3parE)
_ZN30_INTERNAL_bfe273bf_4_k_cu_main6thrust24THRUST_300001_SM_1000_NS8cuda_cub3parE:
	.zero		1
.L_29:


//--------------------- .nv.shared._ZN3cub18CUB_300001_SM_10006detail10radix_sort33DeviceRadixSortExclusiveSumKernelINS1_5radix10policy_hubIiNS0_8NullTypeEyE10Policy1000EyEEvPT0_ --------------------------
	.section	.nv.shared._ZN3cub18CUB_300001_SM_10006detail10radix_sort33DeviceRadixSortExclusiveSumKernelINS1_5radix10policy_hubIiNS0_8NullTypeEyE10Policy1000EyEEvPT0_,"aw",@nobits
	.sectionflags	@""
	.align	16
.nv.shared._ZN3cub18CUB_300001_SM_10006detail10radix_sort33DeviceRadixSortExclusiveSumKernelINS1_5radix10policy_hubIiNS0_8NullTypeEyE10Policy1000EyEEvPT0_:
	.zero		3360


//--------------------- .nv.shared._ZN3cub18CUB_300001_SM_10006detail10radix_sort30DeviceRadixSortHistogramKernelINS1_5radix10policy_hubIiNS0_8NullTypeEyE10Policy1000ELNS0_9SortOrderE0EiyNS1_21identity_decomposer_tEEEvPT2_PKT1_SB_iiT3_ --------------------------
	.section	.nv.shared._ZN3cub18CUB_300001_SM_10006detail10radix_sort30DeviceRadixSortHistogramKernelINS1_5radix10policy_hubIiNS0_8NullTypeEyE10Policy1000ELNS0_9SortOrderE0EiyNS1_21identity_decomposer_tEEEvPT2_PKT1_SB_iiT3_,"aw",@nobits
	.sectionflags	@""
	.align	4
.nv.shared._ZN3cub18CUB_300001_SM_10006detail10radix_sort30DeviceRadixSortHistogramKernelINS1_5radix10policy_hubIiNS0_8NullTypeEyE10Policy1000ELNS0_9SortOrderE0EiyNS1_21identity_decomposer_tEEEvPT2_PKT1_SB_iiT3_:
	.zero		5120


//--------------------- .nv.shared._ZN3cub18CUB_300001_SM_10006detail10radix_sort31DeviceRadixSortSingleTileKernelINS1_5radix10policy_hubIiNS0_8NullTypeEyE10Policy1000ELNS0_9SortOrderE0EiS6_yNS1_21identity_decomposer_tEEEvPKT1_PSB_PKT2_PSF_T3_iiT4_ --------------------------
	.section	.nv.shared._ZN3cub18CUB_300001_SM_10006detail10radix_sort31DeviceRadixSortSingleTileKernelINS1_5radix10policy_hubIiNS0_8NullTypeEyE10Policy1000ELNS0_9SortOrderE0EiS6_yNS1_21identity_decomposer_tEEEvPKT1_PSB_PKT2_PSF_T3_iiT4_,"aw",@nobits
	.sectionflags	@""
	.align	16
.nv.shared._ZN3cub18CUB_300001_SM_10006detail10radix_sort31DeviceRadixSortSingleTileKernelINS1_5radix10policy_hubIiNS0_8NullTypeEyE10Policy1000ELNS0_9SortOrderE0EiS6_yNS1_21identity_decomposer_tEEEvPKT1_PSB_PKT2_PSF_T3_iiT4_:
	.zero		34880


//--------------------- .nv.constant0._ZN3cub18CUB_300001_SM_10006detail10radix_sort29DeviceRadixSortOnesweepKernelINS1_5radix10policy_hubIiNS0_8NullTypeEyE10Policy1000ELNS0_9SortOrderE0EiS6_yiiNS1_21identity_decomposer_tEEEvPT5_SC_PT3_PKSD_PT1_PKSH_PT2_PKSL_T4_iiT6_ --------------------------
	.section	.nv.constant0._ZN3cub18CUB_300001_SM_10006detail10radix_sort29DeviceRadixSortOnesweepKernelINS1_5radix10policy_hubIiNS0_8NullTypeEyE10Policy1000ELNS0_9SortOrderE0EiS6_yiiNS1_21identity_decomposer_tEEEvPT5_SC_PT3_PKSD_PT1_PKSH_PT2_PKSL_T4_iiT6_,"a",@progbits
	.sectionflags	@""
	.align	4
.nv.constant0._ZN3cub18CUB_300001_SM_10006detail10radix_sort29DeviceRadixSortOnesweepKernelINS1_5radix10policy_hubIiNS0_8NullTypeEyE10Policy1000ELNS0_9SortOrderE0EiS6_yiiNS1_21identity_decomposer_tEEEvPT5_SC_PT3_PKSD_PT1_PKSH_PT2_PKSL_T4_iiT6_:
	.zero		973


//--------------------- .nv.constant0._ZN3cub18CUB_300001_SM_10006detail10radix_sort33DeviceRadixSortExclusiveSumKernelINS1_5radix10policy_hubIiNS0_8NullTypeEyE10Policy1000EyEEvPT0_ --------------------------
	.section	.nv.constant0._ZN3cub18CUB_300001_SM_10006detail10radix_sort33DeviceRadixSortExclusiveSumKernelINS1_5radix10policy_hubIiNS0_8NullTypeEyE10Policy1000EyEEvPT0_,"a",@progbits
	.sectionflags	@""
	.align	4
.nv.constant0._ZN3cub18CUB_300001_SM_10006detail10radix_sort33DeviceRadixSortExclusiveSumKernelINS1_5radix10policy_hubIiNS0_8NullTypeEyE10Policy1000EyEEvPT0_:
	.zero		904


//--------------------- .nv.constant0._ZN3cub18CUB_300001_SM_10006detail10radix_sort30DeviceRadixSortHistogramKernelINS1_5radix10policy_hubIiNS0_8NullTypeEyE10Policy1000ELNS0_9SortOrderE0EiyNS1_21identity_decomposer_tEEEvPT2_PKT1_SB_iiT3_ --------------------------
	.section	.nv.constant0._ZN3cub18CUB_300001_SM_10006detail10radix_sort30DeviceRadixSortHistogramKernelINS1_5radix10policy_hubIiNS0_8NullTypeEyE10Policy1000ELNS0_9SortOrderE0EiyNS1_21identity_decomposer_tEEEvPT2_PKT1_SB_iiT3_,"a",@progbits
	.sectionflags	@""
	.align	4
.nv.constant0._ZN3cub18CUB_300001_SM_10006detail10radix_sort30DeviceRadixSortHistogramKernelINS1_5radix10policy_hubIiNS0_8NullTypeEyE10Policy1000ELNS0_9SortOrderE0EiyNS1_21identity_decomposer_tEEEvPT2_PKT1_SB_iiT3_:
	.zero		929


//--------------------- .nv.constant0._ZN3cub18CUB_300001_SM_10006detail10radix_sort31DeviceRadixSortSingleTileKernelINS1_5radix10policy_hubIiNS0_8NullTypeEyE10Policy1000ELNS0_9SortOrderE0EiS6_yNS1_21identity_decomposer_tEEEvPKT1_PSB_PKT2_PSF_T3_iiT4_ --------------------------
	.section	.nv.constant0._ZN3cub18CUB_300001_SM_10006detail10radix_sort31DeviceRadixSortSingleTileKernelINS1_5radix10policy_hubIiNS0_8NullTypeEyE10Policy1000ELNS0_9SortOrderE0EiS6_yNS1_21identity_decomposer_tEEEvPKT1_PSB_PKT2_PSF_T3_iiT4_,"a",@progbits
	.sectionflags	@""
	.align	4
.nv.constant0._ZN3cub18CUB_300001_SM_10006detail10radix_sort31DeviceRadixSortSingleTileKernelINS1_5radix10policy_hubIiNS0_8NullTypeEyE10Policy1000ELNS0_9SortOrderE0EiS6_yNS1_21identity_decomposer_tEEEvPKT1_PSB_PKT2_PSF_T3_iiT4_:
	.zero		945


//--------------------- .nv.constant0._ZN3cub18CUB_300001_SM_10006detail11EmptyKernelIvEEvv --------------------------
	.section	.nv.constant0._ZN3cub18CUB_300001_SM_10006detail11EmptyKernelIvEEvv,"a",@progbits
	.sectionflags	@""
	.align	4
.nv.constant0._ZN3cub18CUB_300001_SM_10006detail11EmptyKernelIvEEvv:
	.zero		896


//--------------------- .nv.constant0._Z12GPU_oes_evenPim --------------------------
	.section	.nv.constant0._Z12GPU_oes_evenPim,"a",@progbits
	.sectionflags	@""
	.align	4
.nv.constant0._Z12GPU_oes_evenPim:
	.zero		912


//--------------------- .nv.constant0._Z11GPU_oes_oddPim --------------------------
	.section	.nv.constant0._Z11GPU_oes_oddPim,"a",@progbits
	.sectionflags	@""
	.align	4
.nv.constant0._Z11GPU_oes_oddPim:
	.zero		912


//--------------------- .nv.constant0._Z16GPU_rs_set_ranksPiS_S_m --------------------------
	.section	.nv.constant0._Z16GPU_rs_set_ranksPiS_S_m,"a",@progbits
	.sectionflags	@""
	.align	4
.nv.constant0._Z16GPU_rs_set_ranksPiS_S_m:
	.zero		928


//--------------------- .nv.constant0._Z6GPU_rsPiS_m --------------------------
	.section	.nv.constant0._Z6GPU_rsPiS_m,"a",@progbits
	.sectionflags	@""
	.align	4
.nv.constant0._Z6GPU_rsPiS_m:
	.zero		920


//--------------------- SYMBOLS --------------------------

	.type		.nv.reservedSmem.offset0,@object
	.size		.nv.reservedSmem.offset0,0x4
	.type		.nv.reservedSmem.cap,@object
	.size		.nv.reservedSmem.cap,0x4
